	.target	sm_80

	.elftype	@"ET_EXEC"


//--------------------- .note.nv.tkinfo           --------------------------
	.section	.note.nv.tkinfo,"",@"SHT_NOTE"
	.sectionflags	@"SHF_NOTE_NV_TKINFO"
	.tkinfo
        /*0018*/ 	.word	0x00000002
        /*0030*/ 	.string	""
        /*0030*/ 	.string	"ptxas"
        /*0030*/ 	.string	"Cuda compilation tools, release 13.0, V13.0.88"
        /*0030*/ 	.string	"Build cuda_13.0.r13.0/compiler.36424714_0"
        /*0030*/ 	.string	"-v  -suppress-debug-info  -lineinfo  -arch sm_80 "



//--------------------- .note.nv.cuinfo           --------------------------
	.section	.note.nv.cuinfo,"",@"SHT_NOTE"
	.sectionflags	@"SHF_NOTE_NV_CUINFO"
        /*0018*/ 	.short	0x0002
        /*001a*/ 	.short	0x0050
        /*001c*/ 	.short	0x0082
	.zero		2


//--------------------- .nv.info                  --------------------------
	.section	.nv.info,"",@"SHT_CUDA_INFO"
	.align	4


	//----- nvinfo : EIATTR_REGCOUNT
	.align		4
        /*0000*/ 	.byte	0x04, 0x2f
        /*0002*/ 	.short	(.L_1 - .L_0)
	.align		4
.L_0:
        /*0004*/ 	.word	index@(matmul_kernel)
        /*0008*/ 	.word	0x000000ff


	//----- nvinfo : EIATTR_FRAME_SIZE
	.align		4
.L_1:
        /*000c*/ 	.byte	0x04, 0x11
        /*000e*/ 	.short	(.L_3 - .L_2)
	.align		4
.L_2:
        /*0010*/ 	.word	index@(matmul_kernel)
        /*0014*/ 	.word	0x00000a30


	//----- nvinfo : EIATTR_MIN_STACK_SIZE
	.align		4
.L_3:
        /*0018*/ 	.byte	0x04, 0x12
        /*001a*/ 	.short	(.L_5 - .L_4)
	.align		4
.L_4:
        /*001c*/ 	.word	index@(matmul_kernel)
        /*0020*/ 	.word	0x00000a30
.L_5:


//--------------------- .nv.info.matmul_kernel    --------------------------
	.section	.nv.info.matmul_kernel,"",@"SHT_CUDA_INFO"
	.sectionflags	@""
	.align	4


	//----- nvinfo : EIATTR_CUDA_API_VERSION
	.align		4
        /*0000*/ 	.byte	0x04, 0x37
        /*0002*/ 	.short	(.L_7 - .L_6)
.L_6:
        /*0004*/ 	.word	0x00000082


	//----- nvinfo : EIATTR_SW2861232_WAR
	.align		4
.L_7:
        /*0008*/ 	.byte	0x01, 0x35
	.zero		2


	//----- nvinfo : EIATTR_PARAM_CBANK
	.align		4
        /*000c*/ 	.byte	0x04, 0x0a
        /*000e*/ 	.short	(.L_9 - .L_8)
	.align		4
.L_8:
        /*0010*/ 	.word	index@(.nv.constant0.matmul_kernel)
        /*0014*/ 	.short	0x0160
        /*0016*/ 	.short	0x0050


	//----- nvinfo : EIATTR_CBANK_PARAM_SIZE
	.align		4
.L_9:
        /*0018*/ 	.byte	0x03, 0x19
        /*001a*/ 	.short	0x0050


	//----- nvinfo : EIATTR_KPARAM_INFO
	.align		4
        /*001c*/ 	.byte	0x04, 0x17
        /*001e*/ 	.short	(.L_11 - .L_10)
.L_10:
        /*0020*/ 	.word	0x00000000
        /*0024*/ 	.short	0x000d
        /*0026*/ 	.short	0x0048
        /*0028*/ 	.byte	0x00, 0xf4, 0x21, 0x00


	//----- nvinfo : EIATTR_KPARAM_INFO
	.align		4
.L_11:
        /*002c*/ 	.byte	0x04, 0x17
        /*002e*/ 	.short	(.L_13 - .L_12)
.L_12:
        /*0030*/ 	.word	0x00000000
        /*0034*/ 	.short	0x000c
        /*0036*/ 	.short	0x0040
        /*0038*/ 	.byte	0x00, 0xf4, 0x21, 0x00


	//----- nvinfo : EIATTR_KPARAM_INFO
	.align		4
.L_13:
        /*003c*/ 	.byte	0x04, 0x17
        /*003e*/ 	.short	(.L_15 - .L_14)
.L_14:
        /*0040*/ 	.word	0x00000000
        /*0044*/ 	.short	0x000b
        /*0046*/ 	.short	0x0038
        /*0048*/ 	.byte	0x00, 0xf0, 0x11, 0x00


	//----- nvinfo : EIATTR_KPARAM_INFO
	.align		4
.L_15:
        /*004c*/ 	.byte	0x04, 0x17
        /*004e*/ 	.short	(.L_17 - .L_16)
.L_16:
        /*0050*/ 	.word	0x00000000
        /*0054*/ 	.short	0x000a
        /*0056*/ 	.short	0x0034
        /*0058*/ 	.byte	0x00, 0xf0, 0x11, 0x00


	//----- nvinfo : EIATTR_KPARAM_INFO
	.align		4
.L_17:
        /*005c*/ 	.byte	0x04, 0x17
        /*005e*/ 	.short	(.L_19 - .L_18)
.L_18:
        /*0060*/ 	.word	0x00000000
        /*0064*/ 	.short	0x0009
        /*0066*/ 	.short	0x0030
        /*0068*/ 	.byte	0x00, 0xf0, 0x11, 0x00


	//----- nvinfo : EIATTR_KPARAM_INFO
	.align		4
.L_19:
        /*006c*/ 	.byte	0x04, 0x17
        /*006e*/ 	.short	(.L_21 - .L_20)
.L_20:
        /*0070*/ 	.word	0x00000000
        /*0074*/ 	.short	0x0008
        /*0076*/ 	.short	0x002c
        /*0078*/ 	.byte	0x00, 0xf0, 0x11, 0x00


	//----- nvinfo : EIATTR_KPARAM_INFO
	.align		4
.L_21:
        /*007c*/ 	.byte	0x04, 0x17
        /*007e*/ 	.short	(.L_23 - .L_22)
.L_22:
        /*0080*/ 	.word	0x00000000
        /*0084*/ 	.short	0x0007
        /*0086*/ 	.short	0x0028
        /*0088*/ 	.byte	0x00, 0xf0, 0x11, 0x00


	//----- nvinfo : EIATTR_KPARAM_INFO
	.align		4
.L_23:
        /*008c*/ 	.byte	0x04, 0x17
        /*008e*/ 	.short	(.L_25 - .L_24)
.L_24:
        /*0090*/ 	.word	0x00000000
        /*0094*/ 	.short	0x0006
        /*0096*/ 	.short	0x0024
        /*0098*/ 	.byte	0x00, 0xf0, 0x11, 0x00


	//----- nvinfo : EIATTR_KPARAM_INFO
	.align		4
.L_25:
        /*009c*/ 	.byte	0x04, 0x17
        /*009e*/ 	.short	(.L_27 - .L_26)
.L_26:
        /*00a0*/ 	.word	0x00000000
        /*00a4*/ 	.short	0x0005
        /*00a6*/ 	.short	0x0020
        /*00a8*/ 	.byte	0x00, 0xf0, 0x11, 0x00


	//----- nvinfo : EIATTR_KPARAM_INFO
	.align		4
.L_27:
        /*00ac*/ 	.byte	0x04, 0x17
        /*00ae*/ 	.short	(.L_29 - .L_28)
.L_28:
        /*00b0*/ 	.word	0x00000000
        /*00b4*/ 	.short	0x0004
        /*00b6*/ 	.short	0x001c
        /*00b8*/ 	.byte	0x00, 0xf0, 0x11, 0x00


	//----- nvinfo : EIATTR_KPARAM_INFO
	.align		4
.L_29:
        /*00bc*/ 	.byte	0x04, 0x17
        /*00be*/ 	.short	(.L_31 - .L_30)
.L_30:
        /*00c0*/ 	.word	0x00000000
        /*00c4*/ 	.short	0x0003
        /*00c6*/ 	.short	0x0018
        /*00c8*/ 	.byte	0x00, 0xf0, 0x11, 0x00


	//----- nvinfo : EIATTR_KPARAM_INFO
	.align		4
.L_31:
        /*00cc*/ 	.byte	0x04, 0x17
        /*00ce*/ 	.short	(.L_33 - .L_32)
.L_32:
        /*00d0*/ 	.word	0x00000000
        /*00d4*/ 	.short	0x0002
        /*00d6*/ 	.short	0x0010
        /*00d8*/ 	.byte	0x00, 0xf4, 0x21, 0x00


	//----- nvinfo : EIATTR_KPARAM_INFO
	.align		4
.L_33:
        /*00dc*/ 	.byte	0x04, 0x17
        /*00de*/ 	.short	(.L_35 - .L_34)
.L_34:
        /*00e0*/ 	.word	0x00000000
        /*00e4*/ 	.short	0x0001
        /*00e6*/ 	.short	0x0008
        /*00e8*/ 	.byte	0x00, 0xf4, 0x21, 0x00


	//----- nvinfo : EIATTR_KPARAM_INFO
	.align		4
.L_35:
        /*00ec*/ 	.byte	0x04, 0x17
        /*00ee*/ 	.short	(.L_37 - .L_36)
.L_36:
        /*00f0*/ 	.word	0x00000000
        /*00f4*/ 	.short	0x0000
        /*00f6*/ 	.short	0x0000
        /*00f8*/ 	.byte	0x00, 0xf4, 0x21, 0x00


	//----- nvinfo : EIATTR_MAXREG_COUNT
	.align		4
.L_37:
        /*00fc*/ 	.byte	0x03, 0x1b
        /*00fe*/ 	.short	0x00ff


	//----- nvinfo : EIATTR_NUM_BARRIERS
	.align		4
        /*0100*/ 	.byte	0x02, 0x4c
        /*0102*/ 	.byte	0x01
	.zero		1


	//----- nvinfo : EIATTR_ANNOTATIONS
	.align		4
        /*0104*/ 	.byte	0x04, 0x55
        /*0106*/ 	.short	(.L_39 - .L_38)


	//   ....[0]....
.L_38:
        /*0108*/ 	.word	0x00000001
        /*010c*/ 	.byte	0xf0, 0x05, 0x00, 0x00, 0x01, 0x00, 0x00, 0x00, 0xf0, 0x06, 0x00, 0x00, 0x01, 0x00, 0x00, 0x00
        /* <DEDUP_REMOVED lines=1400> */
        /*589c*/ 	.byte	0x50, 0x5a, 0x02, 0x00, 0x01, 0x00, 0x00, 0x00, 0x70, 0x5a, 0x02, 0x00


	//----- nvinfo : EIATTR_MERCURY_ISA_VERSION
	.align		4
.L_39:
        /*58a8*/ 	.byte	0x03, 0x5f
        /*58aa*/ 	.short	0x0000


	//----- nvinfo : EIATTR_EXIT_INSTR_OFFSETS
	.align		4
        /*58ac*/ 	.byte	0x04, 0x1c
        /*58ae*/ 	.short	(.L_41 - .L_40)


	//   ....[0]....
.L_40:
        /*58b0*/ 	.word	0x00025df0


	//   ....[1]....
        /*58b4*/ 	.word	0x00025e10


	//----- nvinfo : EIATTR_REQNTID
	.align		4
.L_41:
        /*58b8*/ 	.byte	0x04, 0x10
        /*58ba*/ 	.short	(.L_43 - .L_42)
.L_42:
        /*58bc*/ 	.word	0x00000080
        /*58c0*/ 	.word	0x00000001
        /*58c4*/ 	.word	0x00000001
.L_43:


//--------------------- .nv.callgraph             --------------------------
	.section	.nv.callgraph,"",@"SHT_CUDA_CALLGRAPH"
	.align	4
	.sectionentsize	8
	.align		4
        /*0000*/ 	.word	0x00000000
	.align		4
        /*0004*/ 	.word	0xffffffff
	.align		4
        /*0008*/ 	.word	0x00000000
	.align		4
        /*000c*/ 	.word	0xfffffffe
	.align		4
        /*0010*/ 	.word	0x00000000
	.align		4
        /*0014*/ 	.word	0xfffffffd
	.align		4
        /*0018*/ 	.word	0x00000000
	.align		4
        /*001c*/ 	.word	0xfffffffc


//--------------------- .nv.rel.action            --------------------------
	.section	.nv.rel.action,"",@"SHT_CUDA_RELOCINFO"
	.align	8
	.sectionentsize	8
        /*0000*/ 	.byte	0x73, 0x00, 0x00, 0x00, 0x00, 0x00, 0x00, 0x00, 0x00, 0x00, 0x00, 0x11, 0x25, 0x00, 0x05, 0x36


//--------------------- .nv.constant0.matmul_kernel --------------------------
	.section	.nv.constant0.matmul_kernel,"a",@progbits
	.sectionflags	@""
	.align	4
.nv.constant0.matmul_kernel:
	.zero		432


//--------------------- .text.matmul_kernel       --------------------------
	.section	.text.matmul_kernel,"ax",@progbits
	.sectioninfo	@"SHI_REGISTERS=255"
	.align	128
        .global         matmul_kernel
        .type           matmul_kernel,@function
        .size           matmul_kernel,(.L_x_3 - matmul_kernel)
        .other          matmul_kernel,@"STO_CUDA_ENTRY STV_DEFAULT"
matmul_kernel:
.text.matmul_kernel:
[----:B------:R-:W-:Y:S02]  /*0000*/  IMAD.MOV.U32 R1, RZ, RZ, c[0x0][0x28] ;  /* 0x00000a00ff017624 */ /* 0x000fe400078e00ff */
[----:B------:R-:W-:Y:S01]  /*0010*/  IMAD.MOV.U32 R0, RZ, RZ, c[0x0][0x17c] ;  /* 0x00005f00ff007624 */ /* 0x000fe200078e00ff */
[----:B------:R-:W1:Y:S01]  /*0020*/  S2R R5, SR_CTAID.X ;  /* 0x0000000000057919 */ /* 0x000e620000002500 */
[----:B------:R-:W-:Y:S01]  /*0030*/  IABS R13, c[0x0][0x178] ;  /* 0x00005e00000d7a13 */ /* 0x000fe20000000000 */
[----:B------:R-:W-:Y:S01]  /*0040*/  IMAD.MOV.U32 R252, RZ, RZ, c[0x0][0x188] ;  /* 0x00006200fffc7624 */ /* 0x000fe200078e00ff */
[----:B------:R-:W-:Y:S01]  /*0050*/  IADD3 R1, R1, -0xa30, RZ ;  /* 0xfffff5d001017810 */ /* 0x000fe20007ffe0ff */
[----:B------:R-:W2:Y:S01]  /*0060*/  S2R R30, SR_TID.X ;  /* 0x00000000001e7919 */ /* 0x000ea20000002100 */
[----:B------:R-:W-:Y:S01]  /*0070*/  IADD3 R0, R0, 0x1ff, RZ ;  /* 0x000001ff00007810 */ /* 0x000fe20007ffe0ff */
[----:B------:R-:W-:Y:S01]  /*0080*/  ULDC.64 UR6, c[0x0][0x118] ;  /* 0x0000460000067ab9 */ /* 0x000fe20000000a00 */
[----:B------:R-:W-:Y:S02]  /*0090*/  LOP3.LUT R64, RZ, c[0x0][0x17c], RZ, 0x33, !PT ;  /* 0x00005f00ff407a12 */ /* 0x000fe400078e33ff */
[----:B------:R-:W-:-:S04]  /*00a0*/  SHF.R.S32.HI R3, RZ, 0x1f, R0 ;  /* 0x0000001fff037819 */ /* 0x000fc80000011400 */
[----:B------:R-:W-:-:S04]  /*00b0*/  LEA.HI R3, R3, R0, RZ, 0x9 ;  /* 0x0000000003037211 */ /* 0x000fc800078f48ff */
[----:B------:R-:W-:-:S05]  /*00c0*/  SHF.R.S32.HI R3, RZ, 0x9, R3 ;  /* 0x00000009ff037819 */ /* 0x000fca0000011403 */
[----:B------:R-:W-:Y:S01]  /*00d0*/  IMAD.SHL.U32 R4, R3, 0x4, RZ ;  /* 0x0000000403047824 */ /* 0x000fe200078e00ff */
[----:B-1----:R-:W-:-:S04]  /*00e0*/  IABS R8, R5 ;  /* 0x0000000500087213 */ /* 0x002fc80000000000 */
[-C--:B------:R-:W-:Y:S02]  /*00f0*/  IABS R7, R4.reuse ;  /* 0x0000000400077213 */ /* 0x080fe40000000000 */
[----:B------:R-:W-:Y:S02]  /*0100*/  IABS R10, R4 ;  /* 0x00000004000a7213 */ /* 0x000fe40000000000 */
[----:B------:R-:W1:Y:S08]  /*0110*/  I2F.RP R0, R7 ;  /* 0x0000000700007306 */ /* 0x000e700000209400 */
[----:B-1----:R-:W1:Y:S02]  /*0120*/  MUFU.RCP R0, R0 ;  /* 0x0000000000007308 */ /* 0x002e640000001000 */
[----:B-1----:R-:W-:Y:S01]  /*0130*/  IADD3 R2, R0, 0xffffffe, RZ ;  /* 0x0ffffffe00027810 */ /* 0x002fe20007ffe0ff */
[----:B------:R-:W-:-:S05]  /*0140*/  IMAD.MOV R0, RZ, RZ, -R10 ;  /* 0x000000ffff007224 */ /* 0x000fca00078e0a0a */
[----:B------:R1:W3:Y:S02]  /*0150*/  F2I.FTZ.U32.TRUNC.NTZ R3, R2 ;  /* 0x0000000200037305 */ /* 0x0002e4000021f000 */
[----:B-1----:R-:W-:Y:S02]  /*0160*/  IMAD.MOV.U32 R2, RZ, RZ, RZ ;  /* 0x000000ffff027224 */ /* 0x002fe400078e00ff */
[----:B---3--:R-:W-:-:S04]  /*0170*/  IMAD.MOV R6, RZ, RZ, -R3 ;  /* 0x000000ffff067224 */ /* 0x008fc800078e0a03 */
[----:B------:R-:W-:Y:S02]  /*0180*/  IMAD R9, R6, R7, RZ ;  /* 0x0000000706097224 */ /* 0x000fe400078e02ff */
[----:B------:R-:W-:Y:S02]  /*0190*/  IMAD.MOV.U32 R6, RZ, RZ, R8 ;  /* 0x000000ffff067224 */ /* 0x000fe400078e0008 */
[----:B------:R-:W-:-:S06]  /*01a0*/  IMAD.HI.U32 R3, R3, R9, R2 ;  /* 0x0000000903037227 */ /* 0x000fcc00078e0002 */
[----:B------:R-:W-:-:S04]  /*01b0*/  IMAD.HI.U32 R3, R3, R6, RZ ;  /* 0x0000000603037227 */ /* 0x000fc800078e00ff */
[----:B------:R-:W-:-:S05]  /*01c0*/  IMAD R0, R3, R0, R6 ;  /* 0x0000000003007224 */ /* 0x000fca00078e0206 */
[----:B------:R-:W-:-:S13]  /*01d0*/  ISETP.GT.U32.AND P1, PT, R7, R0, PT ;  /* 0x000000000700720c */ /* 0x000fda0003f24070 */
[----:B------:R-:W-:Y:S01]  /*01e0*/  @!P1 IMAD.IADD R0, R0, 0x1, -R7 ;  /* 0x0000000100009824 */ /* 0x000fe200078e0a07 */
[----:B------:R-:W-:Y:S02]  /*01f0*/  @!P1 IADD3 R3, R3, 0x1, RZ ;  /* 0x0000000103039810 */ /* 0x000fe40007ffe0ff */
[----:B------:R-:W-:Y:S02]  /*0200*/  ISETP.NE.AND P1, PT, R4, RZ, PT ;  /* 0x000000ff0400720c */ /* 0x000fe40003f25270 */
[----:B------:R-:W-:Y:S02]  /*0210*/  ISETP.GE.U32.AND P0, PT, R0, R7, PT ;  /* 0x000000070000720c */ /* 0x000fe40003f06070 */
[----:B------:R-:W-:-:S04]  /*0220*/  LOP3.LUT R0, R5, R4, RZ, 0x3c, !PT ;  /* 0x0000000405007212 */ /* 0x000fc800078e3cff */
[----:B------:R-:W-:Y:S01]  /*0230*/  ISETP.GE.AND P2, PT, R0, RZ, PT ;  /* 0x000000ff0000720c */ /* 0x000fe20003f46270 */
[----:B------:R-:W-:-:S05]  /*0240*/  IMAD.MOV.U32 R0, RZ, RZ, c[0x0][0x178] ;  /* 0x00005e00ff007624 */ /* 0x000fca00078e00ff */
[----:B------:R-:W-:Y:S02]  /*0250*/  IADD3 R0, R0, 0x3f, RZ ;  /* 0x0000003f00007810 */ /* 0x000fe40007ffe0ff */
[----:B------:R-:W-:-:S05]  /*0260*/  @P0 IADD3 R3, R3, 0x1, RZ ;  /* 0x0000000103030810 */ /* 0x000fca0007ffe0ff */
[----:B------:R-:W-:Y:S01]  /*0270*/  IMAD.MOV.U32 R2, RZ, RZ, R3 ;  /* 0x000000ffff027224 */ /* 0x000fe200078e0003 */
[----:B------:R-:W-:-:S03]  /*0280*/  SHF.R.S32.HI R3, RZ, 0x1f, R0 ;  /* 0x0000001fff037819 */ /* 0x000fc60000011400 */
[----:B------:R-:W-:Y:S01]  /*0290*/  @!P2 IMAD.MOV R2, RZ, RZ, -R2 ;  /* 0x000000ffff02a224 */ /* 0x000fe200078e0a02 */
[----:B------:R-:W-:Y:S02]  /*02a0*/  @!P1 LOP3.LUT R2, RZ, R4, RZ, 0x33, !PT ;  /* 0x00000004ff029212 */ /* 0x000fe400078e33ff */
[----:B------:R-:W-:-:S03]  /*02b0*/  LEA.HI R3, R3, R0, RZ, 0x6 ;  /* 0x0000000003037211 */ /* 0x000fc600078f30ff */
[----:B------:R-:W-:Y:S02]  /*02c0*/  IMAD.SHL.U32 R9, R2, 0x4, RZ ;  /* 0x0000000402097824 */ /* 0x000fe400078e00ff */
[----:B------:R-:W-:-:S03]  /*02d0*/  IMAD.MOV R2, RZ, RZ, -R2 ;  /* 0x000000ffff027224 */ /* 0x000fc600078e0a02 */
[----:B------:R-:W-:Y:S01]  /*02e0*/  LEA.HI.SX32 R3, R3, -R9, 0x1a ;  /* 0x8000000903037211 */ /* 0x000fe200078fd2ff */
[----:B------:R-:W-:Y:S02]  /*02f0*/  IMAD R10, R4, R2, R5 ;  /* 0x00000002040a7224 */ /* 0x000fe400078e0205 */
[----:B------:R-:W-:Y:S01]  /*0300*/  IMAD.MOV.U32 R2, RZ, RZ, RZ ;  /* 0x000000ffff027224 */ /* 0x000fe200078e00ff */
[----:B------:R-:W-:Y:S02]  /*0310*/  IMNMX R11, R3, 0x4, PT ;  /* 0x00000004030b7817 */ /* 0x000fe40003800200 */
[----:B------:R-:W-:Y:S02]  /*0320*/  IABS R4, R10 ;  /* 0x0000000a00047213 */ /* 0x000fe40000000000 */
[-C--:B------:R-:W-:Y:S02]  /*0330*/  IABS R8, R11.reuse ;  /* 0x0000000b00087213 */ /* 0x080fe40000000000 */
[----:B------:R-:W-:-:S02]  /*0340*/  IABS R6, R11 ;  /* 0x0000000b00067213 */ /* 0x000fc40000000000 */
[----:B------:R-:W1:Y:S08]  /*0350*/  I2F.RP R0, R8 ;  /* 0x0000000800007306 */ /* 0x000e700000209400 */
[----:B-1----:R-:W1:Y:S02]  /*0360*/  MUFU.RCP R0, R0 ;  /* 0x0000000000007308 */ /* 0x002e640000001000 */
[----:B-1----:R-:W-:-:S02]  /*0370*/  IADD3 R3, R0, 0xffffffe, RZ ;  /* 0x0ffffffe00037810 */ /* 0x002fc40007ffe0ff */
[----:B------:R-:W-:-:S04]  /*0380*/  IABS R0, c[0x0][0x17c] ;  /* 0x00005f0000007a13 */ /* 0x000fc80000000000 */
[----:B------:R-:W1:Y:S02]  /*0390*/  F2I.FTZ.U32.TRUNC.NTZ R3, R3 ;  /* 0x0000000300037305 */ /* 0x000e64000021f000 */
[----:B-1----:R-:W-:-:S04]  /*03a0*/  IMAD.MOV R7, RZ, RZ, -R3 ;  /* 0x000000ffff077224 */ /* 0x002fc800078e0a03 */
[----:B------:R-:W-:Y:S02]  /*03b0*/  IMAD R5, R7, R8, RZ ;  /* 0x0000000807057224 */ /* 0x000fe400078e02ff */
[----:B------:R-:W1:Y:S02]  /*03c0*/  I2F.RP R7, R0 ;  /* 0x0000000000077306 */ /* 0x000e640000209400 */
[----:B------:R-:W-:-:S04]  /*03d0*/  IMAD.HI.U32 R2, R3, R5, R2 ;  /* 0x0000000503027227 */ /* 0x000fc800078e0002 */
[----:B------:R-:W-:Y:S02]  /*03e0*/  IMAD.MOV.U32 R3, RZ, RZ, R4 ;  /* 0x000000ffff037224 */ /* 0x000fe400078e0004 */
[----:B------:R-:W-:Y:S02]  /*03f0*/  IMAD.MOV R4, RZ, RZ, -R6 ;  /* 0x000000ffff047224 */ /* 0x000fe400078e0a06 */
[----:B------:R-:W-:Y:S01]  /*0400*/  IMAD.HI.U32 R2, R2, R3, RZ ;  /* 0x0000000302027227 */ /* 0x000fe200078e00ff */
[----:B------:R-:W3:Y:S03]  /*0410*/  I2F.RP R6, R13 ;  /* 0x0000000d00067306 */ /* 0x000ee60000209400 */
[----:B------:R-:W-:-:S05]  /*0420*/  IMAD R3, R2, R4, R3 ;  /* 0x0000000402037224 */ /* 0x000fca00078e0203 */
[----:B------:R-:W-:Y:S01]  /*0430*/  ISETP.GT.U32.AND P1, PT, R8, R3, PT ;  /* 0x000000030800720c */ /* 0x000fe20003f24070 */
[----:B-1----:R-:W1:Y:S08]  /*0440*/  MUFU.RCP R7, R7 ;  /* 0x0000000700077308 */ /* 0x002e700000001000 */
[----:B---3--:R-:W3:Y:S04]  /*0450*/  MUFU.RCP R6, R6 ;  /* 0x0000000600067308 */ /* 0x008ee80000001000 */
[----:B------:R-:W-:Y:S01]  /*0460*/  @!P1 IMAD.IADD R3, R3, 0x1, -R8 ;  /* 0x0000000103039824 */ /* 0x000fe200078e0a08 */
[----:B------:R-:W-:-:S02]  /*0470*/  @!P1 IADD3 R2, R2, 0x1, RZ ;  /* 0x0000000102029810 */ /* 0x000fc40007ffe0ff */
[----:B------:R-:W-:Y:S02]  /*0480*/  ISETP.NE.AND P1, PT, R11, RZ, PT ;  /* 0x000000ff0b00720c */ /* 0x000fe40003f25270 */
[----:B------:R-:W-:Y:S02]  /*0490*/  ISETP.GE.U32.AND P0, PT, R3, R8, PT ;  /* 0x000000080300720c */ /* 0x000fe40003f06070 */
[----:B------:R-:W-:Y:S02]  /*04a0*/  LOP3.LUT R3, R10, R11, RZ, 0x3c, !PT ;  /* 0x0000000b0a037212 */ /* 0x000fe400078e3cff */
[----:B-1----:R-:W-:Y:S02]  /*04b0*/  IADD3 R4, R7, 0xffffffe, RZ ;  /* 0x0ffffffe07047810 */ /* 0x002fe40007ffe0ff */
[----:B------:R-:W-:Y:S02]  /*04c0*/  ISETP.GE.AND P2, PT, R3, RZ, PT ;  /* 0x000000ff0300720c */ /* 0x000fe40003f46270 */
[----:B------:R1:W4:Y:S01]  /*04d0*/  F2I.FTZ.U32.TRUNC.NTZ R5, R4 ;  /* 0x0000000400057305 */ /* 0x000322000021f000 */
[----:B---3--:R-:W-:-:S02]  /*04e0*/  IADD3 R3, R6, 0xffffffe, RZ ;  /* 0x0ffffffe06037810 */ /* 0x008fc40007ffe0ff */
[----:B--2---:R-:W-:Y:S02]  /*04f0*/  SHF.R.U32.HI R6, RZ, 0x5, R30 ;  /* 0x00000005ff067819 */ /* 0x004fe4000001161e */
[----:B------:R-:W-:Y:S02]  /*0500*/  @P0 IADD3 R2, R2, 0x1, RZ ;  /* 0x0000000102020810 */ /* 0x000fe40007ffe0ff */
[----:B------:R-:W-:Y:S01]  /*0510*/  SGXT.U32 R6, R6, 0x2 ;  /* 0x000000020606781a */ /* 0x000fe20000000000 */
[----:B------:R-:W2:Y:S01]  /*0520*/  F2I.FTZ.U32.TRUNC.NTZ R3, R3 ;  /* 0x0000000300037305 */ /* 0x000ea2000021f000 */
[----:B-1----:R-:W-:Y:S02]  /*0530*/  IMAD.MOV.U32 R4, RZ, RZ, RZ ;  /* 0x000000ffff047224 */ /* 0x002fe400078e00ff */
[----:B------:R-:W-:-:S04]  /*0540*/  IMAD.MOV.U32 R8, RZ, RZ, R2 ;  /* 0x000000ffff087224 */ /* 0x000fc800078e0002 */
[----:B------:R-:W-:Y:S01]  /*0550*/  @!P2 IMAD.MOV R8, RZ, RZ, -R8 ;  /* 0x000000ffff08a224 */ /* 0x000fe200078e0a08 */
[----:B------:R-:W-:Y:S01]  /*0560*/  @!P1 LOP3.LUT R8, RZ, R11, RZ, 0x33, !PT ;  /* 0x0000000bff089212 */ /* 0x000fe200078e33ff */
[----:B----4-:R-:W-:-:S04]  /*0570*/  IMAD.MOV R7, RZ, RZ, -R5 ;  /* 0x000000ffff077224 */ /* 0x010fc800078e0a05 */
[----:B------:R-:W-:Y:S02]  /*0580*/  IMAD.MOV R2, RZ, RZ, -R8 ;  /* 0x000000ffff027224 */ /* 0x000fe400078e0a08 */
[----:B------:R-:W-:Y:S01]  /*0590*/  IMAD.SHL.U32 R12, R8, 0x200, RZ ;  /* 0x00000200080c7824 */ /* 0x000fe200078e00ff */
[----:B------:R-:W-:Y:S01]  /*05a0*/  LOP3.LUT R8, R30, 0x3f, RZ, 0xc0, !PT ;  /* 0x0000003f1e087812 */ /* 0x000fe200078ec0ff */
[----:B------:R-:W-:Y:S02]  /*05b0*/  IMAD R7, R7, R0, RZ ;  /* 0x0000000007077224 */ /* 0x000fe400078e02ff */
[----:B------:R-:W-:Y:S01]  /*05c0*/  IMAD R2, R11, R2, R10 ;  /* 0x000000020b027224 */ /* 0x000fe200078e020a */
[----:B------:R-:W-:Y:S01]  /*05d0*/  LOP3.LUT R6, R12, R6, RZ, 0xfc, !PT ;  /* 0x000000060c067212 */ /* 0x000fe200078efcff */
[----:B------:R-:W-:Y:S01]  /*05e0*/  IMAD.HI.U32 R4, R5, R7, R4 ;  /* 0x0000000705047227 */ /* 0x000fe200078e0004 */
[----:B------:R1:W-:Y:S02]  /*05f0*/  STL [R1+0x1d0], R12 ;  /* 0x0001d00c01007387 */ /* 0x0003e40000100800 */
[C---:B------:R-:W-:Y:S01]  /*0600*/  LOP3.LUT R15, R6.reuse, 0x1fc, RZ, 0xfc, !PT ;  /* 0x000001fc060f7812 */ /* 0x040fe200078efcff */
[----:B------:R-:W-:Y:S01]  /*0610*/  IMAD.IADD R5, R9, 0x1, R2 ;  /* 0x0000000109057824 */ /* 0x000fe200078e0202 */
[----:B------:R-:W-:Y:S01]  /*0620*/  IABS R9, R6 ;  /* 0x0000000600097213 */ /* 0x000fe20000000000 */
[--C-:B--2---:R-:W-:Y:S01]  /*0630*/  IMAD.MOV R10, RZ, RZ, -R3.reuse ;  /* 0x000000ffff0a7224 */ /* 0x104fe200078e0a03 */
[----:B------:R-:W-:Y:S01]  /*0640*/  IABS R11, R15 ;  /* 0x0000000f000b7213 */ /* 0x000fe20000000000 */
[----:B------:R-:W-:Y:S01]  /*0650*/  IMAD R26, R5, 0x40, R8 ;  /* 0x00000040051a7824 */ /* 0x000fe200078e0208 */
[C---:B------:R-:W-:Y:S01]  /*0660*/  LOP3.LUT R14, R6.reuse, 0xc, RZ, 0xfc, !PT ;  /* 0x0000000c060e7812 */ /* 0x040fe200078efcff */
[----:B------:R-:W-:Y:S01]  /*0670*/  IMAD.MOV.U32 R2, RZ, RZ, RZ ;  /* 0x000000ffff027224 */ /* 0x000fe200078e00ff */
[----:B-1----:R-:W-:Y:S01]  /*0680*/  LOP3.LUT R12, R6, 0x8, RZ, 0xfc, !PT ;  /* 0x00000008060c7812 */ /* 0x002fe200078efcff */
[----:B------:R-:W-:Y:S01]  /*0690*/  IMAD R5, R10, R13, RZ ;  /* 0x0000000d0a057224 */ /* 0x000fe200078e02ff */
[----:B------:R-:W-:Y:S01]  /*06a0*/  IABS R7, R26 ;  /* 0x0000001a00077213 */ /* 0x000fe20000000000 */
[----:B------:R-:W-:Y:S01]  /*06b0*/  IMAD.SHL.U32 R8, R8, 0x4, RZ ;  /* 0x0000000408087824 */ /* 0x000fe200078e00ff */
[----:B------:R-:W-:Y:S01]  /*06c0*/  IABS R95, R12 ;  /* 0x0000000c005f7213 */ /* 0x000fe20000000000 */
[----:B------:R-:W-:Y:S01]  /*06d0*/  IMAD.HI.U32 R2, R3, R5, R2 ;  /* 0x0000000503027227 */ /* 0x000fe200078e0002 */
[----:B------:R-:W-:Y:S01]  /*06e0*/  ISETP.GE.AND P4, PT, R15, RZ, PT ;  /* 0x000000ff0f00720c */ /* 0x000fe20003f86270 */
[----:B------:R1:W-:Y:S01]  /*06f0*/  STL [R1+0x6a8], R26 ;  /* 0x0006a81a01007387 */ /* 0x0003e20000100800 */
[----:B------:R-:W-:Y:S01]  /*0700*/  ISETP.GE.AND P3, PT, R12, RZ, PT ;  /* 0x000000ff0c00720c */ /* 0x000fe20003f66270 */
[----:B------:R-:W-:Y:S01]  /*0710*/  IMAD.HI.U32 R5, R4, R11, RZ ;  /* 0x0000000b04057227 */ /* 0x000fe200078e00ff */
[----:B------:R-:W-:-:S02]  /*0720*/  LOP3.LUT R12, R6, 0x14, RZ, 0xfc, !PT ;  /* 0x00000014060c7812 */ /* 0x000fc400078efcff */
[----:B------:R-:W-:Y:S01]  /*0730*/  LOP3.LUT R16, R6, 0x20, RZ, 0xfc, !PT ;  /* 0x0000002006107812 */ /* 0x000fe200078efcff */
[----:B------:R-:W-:Y:S01]  /*0740*/  IMAD.MOV R10, RZ, RZ, -R5 ;  /* 0x000000ffff0a7224 */ /* 0x000fe200078e0a05 */
[----:B------:R-:W-:Y:S01]  /*0750*/  IABS R91, R12 ;  /* 0x0000000c005b7213 */ /* 0x000fe20000000000 */
[----:B------:R-:W-:Y:S01]  /*0760*/  IMAD.HI.U32 R3, R4, R9, RZ ;  /* 0x0000000904037227 */ /* 0x000fe200078e00ff */
[----:B------:R-:W-:Y:S02]  /*0770*/  IABS R87, R16 ;  /* 0x0000001000577213 */ /* 0x000fe40000000000 */
[----:B------:R-:W-:Y:S01]  /*0780*/  LOP3.LUT R20, R6, 0x28, RZ, 0xfc, !PT ;  /* 0x0000002806147812 */ /* 0x000fe200078efcff */
[----:B------:R-:W-:Y:S01]  /*0790*/  IMAD R11, R0, R10, R11 ;  /* 0x0000000a000b7224 */ /* 0x000fe200078e020b */
[----:B------:R-:W-:Y:S01]  /*07a0*/  LOP3.LUT R10, R6, 0x4, RZ, 0xfc, !PT ;  /* 0x00000004060a7812 */ /* 0x000fe200078efcff */
[----:B------:R-:W-:Y:S01]  /*07b0*/  IMAD.HI.U32 R2, R2, R7, RZ ;  /* 0x0000000702027227 */ /* 0x000fe200078e00ff */
[----:B------:R-:W-:-:S02]  /*07c0*/  IABS R19, R20 ;  /* 0x0000001400137213 */ /* 0x000fc40000000000 */
[----:B------:R-:W-:Y:S01]  /*07d0*/  ISETP.GT.U32.AND P2, PT, R0, R11, PT ;  /* 0x0000000b0000720c */ /* 0x000fe20003f44070 */
[----:B------:R-:W-:Y:S01]  /*07e0*/  IMAD.MOV R3, RZ, RZ, -R3 ;  /* 0x000000ffff037224 */ /* 0x000fe200078e0a03 */
[C---:B------:R-:W-:Y:S01]  /*07f0*/  LOP3.LUT R18, R6.reuse, 0x24, RZ, 0xfc, !PT ;  /* 0x0000002406127812 */ /* 0x040fe200078efcff */
[----:B------:R-:W-:Y:S01]  /*0800*/  IMAD.MOV R2, RZ, RZ, -R2 ;  /* 0x000000ffff027224 */ /* 0x000fe200078e0a02 */
[----:B------:R-:W-:Y:S01]  /*0810*/  LOP3.LUT R24, R6, 0x38, RZ, 0xfc, !PT ;  /* 0x0000003806187812 */ /* 0x000fe200078efcff */
[----:B------:R-:W-:Y:S01]  /*0820*/  IMAD R5, R0, R3, R9 ;  /* 0x0000000300057224 */ /* 0x000fe200078e0209 */
[----:B------:R-:W-:Y:S01]  /*0830*/  SHF.R.S32.HI R3, RZ, 0x6, R30 ;  /* 0x00000006ff037819 */ /* 0x000fe2000001141e */
[----:B------:R-:W-:Y:S01]  /*0840*/  IMAD R2, R13, R2, R7 ;  /* 0x000000020d027224 */ /* 0x000fe200078e0207 */
[----:B------:R-:W-:Y:S02]  /*0850*/  IABS R7, R10 ;  /* 0x0000000a00077213 */ /* 0x000fe40000000000 */
[----:B------:R-:W-:-:S02]  /*0860*/  SGXT R3, R3, 0x1 ;  /* 0x000000010303781a */ /* 0x000fc40000000200 */
[----:B------:R-:W-:Y:S01]  /*0870*/  ISETP.GT.U32.AND P1, PT, R0, R5, PT ;  /* 0x000000050000720c */ /* 0x000fe20003f24070 */
[----:B------:R-:W-:Y:S01]  /*0880*/  @!P2 IMAD.IADD R11, R11, 0x1, -R0 ;  /* 0x000000010b0ba824 */ /* 0x000fe200078e0a00 */
[----:B------:R-:W-:Y:S01]  /*0890*/  LOP3.LUT R108, R8, 0x120, R3, 0x78, !PT ;  /* 0x00000120086c7812 */ /* 0x000fe200078e7803 */
[----:B------:R-:W-:Y:S01]  /*08a0*/  IMAD.HI.U32 R3, R4, R7, RZ ;  /* 0x0000000704037227 */ /* 0x000fe200078e00ff */
[----:B------:R-:W-:Y:S02]  /*08b0*/  ISETP.GT.U32.AND P0, PT, R13, R2, PT ;  /* 0x000000020d00720c */ /* 0x000fe40003f04070 */
[----:B------:R-:W-:Y:S01]  /*08c0*/  ISETP.GT.U32.AND P6, PT, R0, R11, PT ;  /* 0x0000000b0000720c */ /* 0x000fe20003fc4070 */
[----:B------:R-:W-:Y:S01]  /*08d0*/  IMAD.MOV R8, RZ, RZ, -R3 ;  /* 0x000000ffff087224 */ /* 0x000fe200078e0a03 */
[----:B------:R-:W-:Y:S01]  /*08e0*/  IABS R9, R14 ;  /* 0x0000000e00097213 */ /* 0x000fe20000000000 */
[----:B------:R-:W-:Y:S01]  /*08f0*/  IMAD.HI.U32 R3, R4, R95, RZ ;  /* 0x0000005f04037227 */ /* 0x000fe200078e00ff */
[----:B------:R-:W-:Y:S01]  /*0900*/  IABS R17, R18 ;  /* 0x0000001200117213 */ /* 0x000fe20000000000 */
[----:B------:R-:W-:Y:S01]  /*0910*/  STL [R1+0x608], R108 ;  /* 0x0006086c01007387 */ /* 0x000fe20000100800 */
[----:B------:R-:W-:Y:S01]  /*0920*/  IABS R79, R24 ;  /* 0x00000018004f7213 */ /* 0x000fe20000000000 */
[----:B------:R-:W-:Y:S01]  /*0930*/  IMAD R7, R0, R8, R7 ;  /* 0x0000000800077224 */ /* 0x000fe200078e0207 */
[----:B------:R-:W-:Y:S01]  /*0940*/  LOP3.LUT R22, R6, 0x34, RZ, 0xfc, !PT ;  /* 0x0000003406167812 */ /* 0x000fe200078efcff */
[----:B------:R-:W-:-:S03]  /*0950*/  IMAD.HI.U32 R8, R4, R9, RZ ;  /* 0x0000000904087227 */ /* 0x000fc600078e00ff */
[----:B------:R-:W-:Y:S01]  /*0960*/  IABS R23, R22 ;  /* 0x0000001600177213 */ /* 0x000fe20000000000 */
[----:B------:R-:W-:Y:S02]  /*0970*/  IMAD.MOV R3, RZ, RZ, -R3 ;  /* 0x000000ffff037224 */ /* 0x000fe400078e0a03 */
[----:B------:R-:W-:Y:S02]  /*0980*/  IMAD.MOV R8, RZ, RZ, -R8 ;  /* 0x000000ffff087224 */ /* 0x000fe400078e0a08 */
[--C-:B------:R-:W-:Y:S01]  /*0990*/  @!P6 IMAD.IADD R11, R11, 0x1, -R0.reuse ;  /* 0x000000010b0be824 */ /* 0x100fe200078e0a00 */
[----:B------:R-:W-:Y:S01]  /*09a0*/  ISETP.GE.AND P6, PT, R14, RZ, PT ;  /* 0x000000ff0e00720c */ /* 0x000fe20003fc6270 */
[----:B------:R-:W-:Y:S01]  /*09b0*/  @!P1 IMAD.IADD R5, R5, 0x1, -R0 ;  /* 0x0000000105059824 */ /* 0x000fe200078e0a00 */
[C---:B------:R-:W-:Y:S01]  /*09c0*/  ISETP.GT.U32.AND P1, PT, R0.reuse, R7, PT ;  /* 0x000000070000720c */ /* 0x040fe20003f24070 */
[----:B------:R-:W-:Y:S01]  /*09d0*/  IMAD R95, R0, R3, R95 ;  /* 0x00000003005f7224 */ /* 0x000fe200078e025f */
[----:B------:R-:W-:Y:S01]  /*09e0*/  LOP3.LUT R14, R6, 0x18, RZ, 0xfc, !PT ;  /* 0x00000018060e7812 */ /* 0x000fe200078efcff */
[----:B------:R-:W-:Y:S01]  /*09f0*/  @!P0 IMAD.IADD R2, R2, 0x1, -R13 ;  /* 0x0000000102028824 */ /* 0x000fe200078e0a0d */
[C---:B------:R-:W-:Y:S01]  /*0a00*/  ISETP.GT.U32.AND P2, PT, R0.reuse, R5, PT ;  /* 0x000000050000720c */ /* 0x040fe20003f44070 */
[----:B------:R-:W-:Y:S01]  /*0a10*/  IMAD R9, R0, R8, R9 ;  /* 0x0000000800097224 */ /* 0x000fe200078e0209 */
[----:B------:R-:W-:Y:S01]  /*0a20*/  ISETP.GE.AND P0, PT, R10, RZ, PT ;  /* 0x000000ff0a00720c */ /* 0x000fe20003f06270 */
[----:B------:R-:W-:Y:S01]  /*0a30*/  IMAD.MOV.U32 R3, RZ, RZ, R11 ;  /* 0x000000ffff037224 */ /* 0x000fe200078e000b */
[----:B------:R-:W-:Y:S01]  /*0a40*/  ISETP.GT.U32.AND P5, PT, R13, R2, PT ;  /* 0x000000020d00720c */ /* 0x000fe20003fa4070 */
[----:B------:R-:W-:Y:S01]  /*0a50*/  IMAD.HI.U32 R10, R4, R91, RZ ;  /* 0x0000005b040a7227 */ /* 0x000fe200078e00ff */
[----:B------:R-:W-:-:S02]  /*0a60*/  LOP3.LUT R8, R6, 0x10, RZ, 0xfc, !PT ;  /* 0x0000001006087812 */ /* 0x000fc400078efcff */
[----:B------:R-:W-:Y:S01]  /*0a70*/  IABS R15, R14 ;  /* 0x0000000e000f7213 */ /* 0x000fe20000000000 */
[----:B------:R-:W-:Y:S01]  /*0a80*/  @!P4 IMAD.MOV R3, RZ, RZ, -R3 ;  /* 0x000000ffff03c224 */ /* 0x000fe200078e0a03 */
[----:B------:R-:W-:Y:S01]  /*0a90*/  ISETP.GT.U32.AND P4, PT, R0, R9, PT ;  /* 0x000000090000720c */ /* 0x000fe20003f84070 */
[--C-:B------:R-:W-:Y:S02]  /*0aa0*/  @!P1 IMAD.IADD R7, R7, 0x1, -R0.reuse ;  /* 0x0000000107079824 */ /* 0x100fe400078e0a00 */
[----:B------:R-:W-:Y:S01]  /*0ab0*/  @!P2 IMAD.IADD R5, R5, 0x1, -R0 ;  /* 0x000000010505a824 */ /* 0x000fe200078e0a00 */
[----:B------:R-:W-:Y:S01]  /*0ac0*/  ISETP.GE.AND P2, PT, R6, RZ, PT ;  /* 0x000000ff0600720c */ /* 0x000fe20003f46270 */
[----:B------:R-:W-:Y:S01]  /*0ad0*/  IMAD.MOV R10, RZ, RZ, -R10 ;  /* 0x000000ffff0a7224 */ /* 0x000fe200078e0a0a */
[----:B------:R-:W-:Y:S01]  /*0ae0*/  ISETP.GT.U32.AND P1, PT, R0, R7, PT ;  /* 0x000000070000720c */ /* 0x000fe20003f24070 */
[----:B------:R-:W-:Y:S01]  /*0af0*/  @!P5 IMAD.IADD R2, R2, 0x1, -R13 ;  /* 0x000000010202d824 */ /* 0x000fe200078e0a0d */
[C---:B------:R-:W-:Y:S01]  /*0b00*/  ISETP.GT.U32.AND P5, PT, R0.reuse, R95, PT ;  /* 0x0000005f0000720c */ /* 0x040fe20003fa4070 */
[----:B------:R-:W-:Y:S01]  /*0b10*/  IMAD R91, R0, R10, R91 ;  /* 0x0000000a005b7224 */ /* 0x000fe200078e025b */
[----:B------:R-:W-:Y:S01]  /*0b20*/  IABS R13, R8 ;  /* 0x00000008000d7213 */ /* 0x000fe20000000000 */
[----:B------:R-:W-:-:S04]  /*0b30*/  IMAD.HI.U32 R11, R4, R15, RZ ;  /* 0x0000000f040b7227 */ /* 0x000fc800078e00ff */
[----:B------:R-:W-:Y:S02]  /*0b40*/  @!P4 IMAD.IADD R9, R9, 0x1, -R0 ;  /* 0x000000010909c824 */ /* 0x000fe400078e0a00 */
[----:B------:R-:W-:Y:S01]  /*0b50*/  @!P2 IMAD.MOV R5, RZ, RZ, -R5 ;  /* 0x000000ffff05a224 */ /* 0x000fe200078e0a05 */
[----:B------:R-:W-:Y:S01]  /*0b60*/  ISETP.GE.AND P2, PT, R8, RZ, PT ;  /* 0x000000ff0800720c */ /* 0x000fe20003f46270 */
[----:B------:R-:W-:Y:S01]  /*0b70*/  IMAD.HI.U32 R8, R4, R13, RZ ;  /* 0x0000000d04087227 */ /* 0x000fe200078e00ff */
[----:B------:R-:W-:-:S03]  /*0b80*/  ISETP.GT.U32.AND P4, PT, R0, R9, PT ;  /* 0x000000090000720c */ /* 0x000fc60003f84070 */
[----:B------:R-:W-:Y:S02]  /*0b90*/  @!P5 IMAD.IADD R95, R95, 0x1, -R0 ;  /* 0x000000015f5fd824 */ /* 0x000fe400078e0a00 */
[----:B------:R-:W-:Y:S02]  /*0ba0*/  IMAD.MOV R8, RZ, RZ, -R8 ;  /* 0x000000ffff087224 */ /* 0x000fe400078e0a08 */
[----:B------:R-:W-:Y:S01]  /*0bb0*/  @!P1 IMAD.IADD R7, R7, 0x1, -R0 ;  /* 0x0000000107079824 */ /* 0x000fe200078e0a00 */
[----:B------:R-:W-:Y:S01]  /*0bc0*/  ISETP.GT.U32.AND P5, PT, R0, R95, PT ;  /* 0x0000005f0000720c */ /* 0x000fe20003fa4070 */
[----:B------:R-:W-:Y:S01]  /*0bd0*/  IMAD.HI.U32 R10, R4, R87, RZ ;  /* 0x00000057040a7227 */ /* 0x000fe200078e00ff */
[----:B------:R-:W-:-:S03]  /*0be0*/  ISETP.GE.AND P1, PT, R12, RZ, PT ;  /* 0x000000ff0c00720c */ /* 0x000fc60003f26270 */
[--C-:B------:R-:W-:Y:S01]  /*0bf0*/  @!P4 IMAD.IADD R9, R9, 0x1, -R0.reuse ;  /* 0x000000010909c824 */ /* 0x100fe200078e0a00 */
[C---:B------:R-:W-:Y:S01]  /*0c00*/  ISETP.GT.U32.AND P4, PT, R0.reuse, R91, PT ;  /* 0x0000005b0000720c */ /* 0x040fe20003f84070 */
[----:B------:R-:W-:Y:S02]  /*0c10*/  IMAD.MOV R12, RZ, RZ, -R11 ;  /* 0x000000ffff0c7224 */ /* 0x000fe400078e0a0b */
[----:B------:R-:W-:Y:S01]  /*0c20*/  IMAD R11, R0, R8, R13 ;  /* 0x00000008000b7224 */ /* 0x000fe200078e020d */
[----:B------:R-:W-:Y:S01]  /*0c30*/  LOP3.LUT R8, R6, 0x1c, RZ, 0xfc, !PT ;  /* 0x0000001c06087812 */ /* 0x000fe200078efcff */
[----:B------:R-:W-:Y:S02]  /*0c40*/  @!P0 IMAD.MOV R7, RZ, RZ, -R7 ;  /* 0x000000ffff078224 */ /* 0x000fe400078e0a07 */
[--C-:B------:R-:W-:Y:S01]  /*0c50*/  @!P5 IMAD.IADD R95, R95, 0x1, -R0.reuse ;  /* 0x000000015f5fd824 */ /* 0x100fe200078e0a00 */
[C---:B------:R-:W-:Y:S01]  /*0c60*/  ISETP.GT.U32.AND P0, PT, R0.reuse, R11, PT ;  /* 0x0000000b0000720c */ /* 0x040fe20003f04070 */
[----:B------:R-:W-:Y:S01]  /*0c70*/  IMAD R13, R0, R12, R15 ;  /* 0x0000000c000d7224 */ /* 0x000fe200078e020f */
[----:B------:R-:W-:Y:S01]  /*0c80*/  IABS R15, R8 ;  /* 0x00000008000f7213 */ /* 0x000fe20000000000 */
[----:B------:R-:W-:Y:S01]  /*0c90*/  @!P3 IMAD.MOV R95, RZ, RZ, -R95 ;  /* 0x000000ffff5fb224 */ /* 0x000fe200078e0a5f */
[----:B------:R-:W-:Y:S01]  /*0ca0*/  ISETP.GE.AND P3, PT, R8, RZ, PT ;  /* 0x000000ff0800720c */ /* 0x000fe20003f66270 */
[----:B------:R-:W-:Y:S01]  /*0cb0*/  @!P4 IMAD.IADD R91, R91, 0x1, -R0 ;  /* 0x000000015b5bc824 */ /* 0x000fe200078e0a00 */
[----:B------:R-:W-:Y:S01]  /*0cc0*/  ISETP.GE.AND P5, PT, R14, RZ, PT ;  /* 0x000000ff0e00720c */ /* 0x000fe20003fa6270 */
[----:B------:R-:W-:Y:S01]  /*0cd0*/  @!P6 IMAD.MOV R9, RZ, RZ, -R9 ;  /* 0x000000ffff09e224 */ /* 0x000fe200078e0a09 */
[----:B------:R-:W-:Y:S01]  /*0ce0*/  ISETP.GT.U32.AND P6, PT, R0, R13, PT ;  /* 0x0000000d0000720c */ /* 0x000fe20003fc4070 */
[----:B------:R-:W-:Y:S01]  /*0cf0*/  IMAD.HI.U32 R8, R4, R15, RZ ;  /* 0x0000000f04087227 */ /* 0x000fe200078e00ff */
[----:B------:R-:W-:-:S03]  /*0d00*/  ISETP.GT.U32.AND P4, PT, R0, R91, PT ;  /* 0x0000005b0000720c */ /* 0x000fc60003f84070 */
[----:B------:R-:W-:Y:S02]  /*0d10*/  @!P0 IMAD.IADD R11, R11, 0x1, -R0 ;  /* 0x000000010b0b8824 */ /* 0x000fe400078e0a00 */
[----:B------:R-:W-:Y:S02]  /*0d20*/  IMAD.MOV R8, RZ, RZ, -R8 ;  /* 0x000000ffff087224 */ /* 0x000fe400078e0a08 */
[----:B------:R-:W-:Y:S01]  /*0d30*/  IMAD.MOV R10, RZ, RZ, -R10 ;  /* 0x000000ffff0a7224 */ /* 0x000fe200078e0a0a */
[C---:B------:R-:W-:Y:S01]  /*0d40*/  ISETP.GT.U32.AND P0, PT, R0.reuse, R11, PT ;  /* 0x0000000b0000720c */ /* 0x040fe20003f04070 */
[C---:B------:R-:W-:Y:S02]  /*0d50*/  IMAD R15, R0.reuse, R8, R15 ;  /* 0x00000008000f7224 */ /* 0x040fe400078e020f */
[C---:B------:R-:W-:Y:S02]  /*0d60*/  IMAD R87, R0.reuse, R10, R87 ;  /* 0x0000000a00577224 */ /* 0x040fe400078e0257 */
[--C-:B------:R-:W-:Y:S01]  /*0d70*/  @!P4 IMAD.IADD R91, R91, 0x1, -R0.reuse ;  /* 0x000000015b5bc824 */ /* 0x100fe200078e0a00 */
[C---:B------:R-:W-:Y:S01]  /*0d80*/  ISETP.GT.U32.AND P4, PT, R0.reuse, R15, PT ;  /* 0x0000000f0000720c */ /* 0x040fe20003f84070 */
[----:B------:R-:W-:Y:S01]  /*0d90*/  @!P6 IMAD.IADD R13, R13, 0x1, -R0 ;  /* 0x000000010d0de824 */ /* 0x000fe200078e0a00 */
[----:B------:R-:W-:Y:S01]  /*0da0*/  ISETP.GT.U32.AND P6, PT, R0, R87, PT ;  /* 0x000000570000720c */ /* 0x000fe20003fc4070 */
[----:B------:R-:W-:-:S04]  /*0db0*/  IMAD.HI.U32 R14, R4, R19, RZ ;  /* 0x00000013040e7227 */ /* 0x000fc800078e00ff */
[----:B------:R-:W-:Y:S02]  /*0dc0*/  IMAD.MOV R14, RZ, RZ, -R14 ;  /* 0x000000ffff0e7224 */ /* 0x000fe400078e0a0e */
[--C-:B------:R-:W-:Y:S01]  /*0dd0*/  @!P0 IMAD.IADD R11, R11, 0x1, -R0.reuse ;  /* 0x000000010b0b8824 */ /* 0x100fe200078e0a00 */
[----:B------:R-:W-:Y:S01]  /*0de0*/  ISETP.GE.AND P0, PT, R16, RZ, PT ;  /* 0x000000ff1000720c */ /* 0x000fe20003f06270 */
[----:B------:R-:W-:Y:S01]  /*0df0*/  IMAD R19, R0, R14, R19 ;  /* 0x0000000e00137224 */ /* 0x000fe200078e0213 */
[C---:B------:R-:W-:Y:S01]  /*0e00*/  LOP3.LUT R14, R6.reuse, 0x2c, RZ, 0xfc, !PT ;  /* 0x0000002c060e7812 */ /* 0x040fe200078efcff */
[--C-:B------:R-:W-:Y:S01]  /*0e10*/  @!P4 IMAD.IADD R15, R15, 0x1, -R0.reuse ;  /* 0x000000010f0fc824 */ /* 0x100fe200078e0a00 */
[----:B------:R-:W-:Y:S01]  /*0e20*/  LOP3.LUT R16, R6, 0x30, RZ, 0xfc, !PT ;  /* 0x0000003006107812 */ /* 0x000fe200078efcff */
[----:B------:R-:W-:Y:S01]  /*0e30*/  @!P6 IMAD.IADD R87, R87, 0x1, -R0 ;  /* 0x000000015757e824 */ /* 0x000fe200078e0a00 */
[----:B------:R-:W-:Y:S01]  /*0e40*/  IABS R83, R14 ;  /* 0x0000000e00537213 */ /* 0x000fe20000000000 */
[----:B------:R-:W-:Y:S01]  /*0e50*/  IMAD.HI.U32 R12, R4, R17, RZ ;  /* 0x00000011040c7227 */ /* 0x000fe200078e00ff */
[----:B------:R-:W-:-:S02]  /*0e60*/  IABS R21, R16 ;  /* 0x0000001000157213 */ /* 0x000fc40000000000 */
[C---:B------:R-:W-:Y:S01]  /*0e70*/  ISETP.GT.U32.AND P4, PT, R0.reuse, R13, PT ;  /* 0x0000000d0000720c */ /* 0x040fe20003f84070 */
[----:B------:R-:W-:Y:S01]  /*0e80*/  @!P2 IMAD.MOV R11, RZ, RZ, -R11 ;  /* 0x000000ffff0ba224 */ /* 0x000fe200078e0a0b */
[C---:B------:R-:W-:Y:S01]  /*0e90*/  ISETP.GT.U32.AND P2, PT, R0.reuse, R15, PT ;  /* 0x0000000f0000720c */ /* 0x040fe20003f44070 */
[----:B------:R-:W-:Y:S01]  /*0ea0*/  IMAD.MOV R12, RZ, RZ, -R12 ;  /* 0x000000ffff0c7224 */ /* 0x000fe200078e0a0c */
[----:B------:R-:W-:Y:S01]  /*0eb0*/  ISETP.GT.U32.AND P6, PT, R0, R87, PT ;  /* 0x000000570000720c */ /* 0x000fe20003fc4070 */
[----:B------:R-:W-:-:S04]  /*0ec0*/  IMAD.HI.U32 R8, R4, R83, RZ ;  /* 0x0000005304087227 */ /* 0x000fc800078e00ff */
[----:B------:R-:W-:-:S04]  /*0ed0*/  IMAD.HI.U32 R10, R4, R21, RZ ;  /* 0x00000015040a7227 */ /* 0x000fc800078e00ff */
[C---:B------:R-:W-:Y:S02]  /*0ee0*/  IMAD R17, R0.reuse, R12, R17 ;  /* 0x0000000c00117224 */ /* 0x040fe400078e0211 */
[----:B------:R-:W-:Y:S02]  /*0ef0*/  IMAD.MOV R8, RZ, RZ, -R8 ;  /* 0x000000ffff087224 */ /* 0x000fe400078e0a08 */
[----:B------:R-:W-:Y:S02]  /*0f00*/  IMAD.MOV R12, RZ, RZ, -R10 ;  /* 0x000000ffff0c7224 */ /* 0x000fe400078e0a0a */
[----:B------:R-:W-:Y:S01]  /*0f10*/  @!P1 IMAD.MOV R91, RZ, RZ, -R91 ;  /* 0x000000ffff5b9224 */ /* 0x000fe200078e0a5b */
[C---:B------:R-:W-:Y:S01]  /*0f20*/  ISETP.GT.U32.AND P1, PT, R0.reuse, R17, PT ;  /* 0x000000110000720c */ /* 0x040fe20003f24070 */
[----:B------:R-:W-:Y:S01]  /*0f30*/  @!P4 IMAD.IADD R13, R13, 0x1, -R0 ;  /* 0x000000010d0dc824 */ /* 0x000fe200078e0a00 */
[C---:B------:R-:W-:Y:S01]  /*0f40*/  ISETP.GT.U32.AND P4, PT, R0.reuse, R19, PT ;  /* 0x000000130000720c */ /* 0x040fe20003f84070 */
[----:B------:R-:W-:-:S02]  /*0f50*/  IMAD R83, R0, R8, R83 ;  /* 0x0000000800537224 */ /* 0x000fc400078e0253 */
[----:B------:R-:W-:Y:S01]  /*0f60*/  IMAD R21, R0, R12, R21 ;  /* 0x0000000c00157224 */ /* 0x000fe200078e0215 */
[----:B------:R-:W-:Y:S01]  /*0f70*/  LOP3.LUT R12, R6, 0x3c, RZ, 0xfc, !PT ;  /* 0x0000003c060c7812 */ /* 0x000fe200078efcff */
[--C-:B------:R-:W-:Y:S01]  /*0f80*/  @!P2 IMAD.IADD R15, R15, 0x1, -R0.reuse ;  /* 0x000000010f0fa824 */ /* 0x100fe200078e0a00 */
[C---:B------:R-:W-:Y:S01]  /*0f90*/  ISETP.GT.U32.AND P2, PT, R0.reuse, R83, PT ;  /* 0x000000530000720c */ /* 0x040fe20003f44070 */
[----:B------:R-:W-:Y:S01]  /*0fa0*/  @!P6 IMAD.IADD R87, R87, 0x1, -R0 ;  /* 0x000000015757e824 */ /* 0x000fe200078e0a00 */
[----:B------:R-:W-:Y:S01]  /*0fb0*/  ISETP.GT.U32.AND P6, PT, R0, R21, PT ;  /* 0x000000150000720c */ /* 0x000fe20003fc4070 */
[----:B------:R-:W-:Y:S01]  /*0fc0*/  IMAD.HI.U32 R10, R4, R79, RZ ;  /* 0x0000004f040a7227 */ /* 0x000fe200078e00ff */
[----:B------:R-:W-:-:S03]  /*0fd0*/  IABS R25, R12 ;  /* 0x0000000c00197213 */ /* 0x000fc60000000000 */
[--C-:B------:R-:W-:Y:S01]  /*0fe0*/  @!P1 IMAD.IADD R17, R17, 0x1, -R0.reuse ;  /* 0x0000000111119824 */ /* 0x100fe200078e0a00 */
[----:B------:R-:W-:Y:S01]  /*0ff0*/  ISETP.GE.AND P1, PT, R18, RZ, PT ;  /* 0x000000ff1200720c */ /* 0x000fe20003f26270 */
[--C-:B------:R-:W-:Y:S01]  /*1000*/  @!P4 IMAD.IADD R19, R19, 0x1, -R0.reuse ;  /* 0x000000011313c824 */ /* 0x100fe200078e0a00 */
[----:B------:R-:W-:Y:S01]  /*1010*/  LOP3.LUT R18, R6, 0x40, RZ, 0xfc, !PT ;  /* 0x0000004006127812 */ /* 0x000fe200078efcff */
[----:B------:R-:W-:Y:S01]  /*1020*/  @!P5 IMAD.MOV R13, RZ, RZ, -R13 ;  /* 0x000000ffff0dd224 */ /* 0x000fe200078e0a0d */
[----:B------:R-:W-:Y:S01]  /*1030*/  ISETP.GE.AND P4, PT, R20, RZ, PT ;  /* 0x000000ff1400720c */ /* 0x000fe20003f86270 */
[--C-:B------:R-:W-:Y:S01]  /*1040*/  @!P2 IMAD.IADD R83, R83, 0x1, -R0.reuse ;  /* 0x000000015353a824 */ /* 0x100fe200078e0a00 */
[C---:B------:R-:W-:Y:S01]  /*1050*/  ISETP.GT.U32.AND P2, PT, R0.reuse, R17, PT ;  /* 0x000000110000720c */ /* 0x040fe20003f44070 */
[----:B------:R-:W-:Y:S01]  /*1060*/  @!P6 IMAD.IADD R21, R21, 0x1, -R0 ;  /* 0x000000011515e824 */ /* 0x000fe200078e0a00 */
[C---:B------:R-:W-:Y:S01]  /*1070*/  ISETP.GT.U32.AND P6, PT, R0.reuse, R19, PT ;  /* 0x000000130000720c */ /* 0x040fe20003fc4070 */
[----:B------:R-:W-:Y:S01]  /*1080*/  IMAD.MOV R10, RZ, RZ, -R10 ;  /* 0x000000ffff0a7224 */ /* 0x000fe200078e0a0a */
[----:B------:R-:W-:Y:S01]  /*1090*/  ISETP.GT.U32.AND P5, PT, R0, R83, PT ;  /* 0x000000530000720c */ /* 0x000fe20003fa4070 */
[----:B------:R-:W-:Y:S01]  /*10a0*/  IMAD.HI.U32 R8, R4, R23, RZ ;  /* 0x0000001704087227 */ /* 0x000fe200078e00ff */
[----:B------:R-:W-:-:S02]  /*10b0*/  IABS R27, R18 ;  /* 0x00000012001b7213 */ /* 0x000fc40000000000 */
[----:B------:R-:W-:Y:S01]  /*10c0*/  LOP3.LUT R20, R6, 0x68, RZ, 0xfc, !PT ;  /* 0x0000006806147812 */ /* 0x000fe200078efcff */
[C---:B------:R-:W-:Y:S02]  /*10d0*/  IMAD R79, R0.reuse, R10, R79 ;  /* 0x0000000a004f7224 */ /* 0x040fe400078e024f */
[----:B------:R-:W-:Y:S01]  /*10e0*/  IMAD.MOV R8, RZ, RZ, -R8 ;  /* 0x000000ffff087224 */ /* 0x000fe200078e0a08 */
[----:B------:R-:W-:Y:S01]  /*10f0*/  IABS R61, R20 ;  /* 0x00000014003d7213 */ /* 0x000fe20000000000 */
[----:B------:R-:W-:Y:S01]  /*1100*/  @!P3 IMAD.MOV R15, RZ, RZ, -R15 ;  /* 0x000000ffff0fb224 */ /* 0x000fe200078e0a0f */
[----:B------:R-:W-:Y:S01]  /*1110*/  ISETP.GT.U32.AND P3, PT, R0, R21, PT ;  /* 0x000000150000720c */ /* 0x000fe20003f64070 */
[--C-:B------:R-:W-:Y:S01]  /*1120*/  @!P2 IMAD.IADD R17, R17, 0x1, -R0.reuse ;  /* 0x000000011111a824 */ /* 0x100fe200078e0a00 */
[----:B------:R-:W-:Y:S01]  /*1130*/  ISETP.GE.AND P2, PT, R14, RZ, PT ;  /* 0x000000ff0e00720c */ /* 0x000fe20003f46270 */
[----:B------:R-:W-:Y:S01]  /*1140*/  @!P6 IMAD.IADD R19, R19, 0x1, -R0 ;  /* 0x000000011313e824 */ /* 0x000fe200078e0a00 */
[C---:B------:R-:W-:Y:S01]  /*1150*/  ISETP.GT.U32.AND P6, PT, R0.reuse, R79, PT ;  /* 0x0000004f0000720c */ /* 0x040fe20003fc4070 */
[----:B------:R-:W-:Y:S01]  /*1160*/  IMAD R23, R0, R8, R23 ;  /* 0x0000000800177224 */ /* 0x000fe200078e0217 */
[----:B------:R-:W-:Y:S01]  /*1170*/  LOP3.LUT R14, R6, 0x58, RZ, 0xfc, !PT ;  /* 0x00000058060e7812 */ /* 0x000fe200078efcff */
[----:B------:R-:W-:-:S03]  /*1180*/  IMAD.HI.U32 R8, R4, R25, RZ ;  /* 0x0000001904087227 */ /* 0x000fc600078e00ff */
[----:B------:R-:W-:Y:S01]  /*1190*/  IABS R35, R14 ;  /* 0x0000000e00237213 */ /* 0x000fe20000000000 */
[----:B------:R-:W-:Y:S01]  /*11a0*/  @!P5 IMAD.IADD R83, R83, 0x1, -R0 ;  /* 0x000000015353d824 */ /* 0x000fe200078e0a00 */
[----:B------:R-:W-:Y:S01]  /*11b0*/  ISETP.GE.AND P5, PT, R16, RZ, PT ;  /* 0x000000ff1000720c */ /* 0x000fe20003fa6270 */
[----:B------:R-:W-:Y:S01]  /*11c0*/  IMAD.HI.U32 R10, R4, R27, RZ ;  /* 0x0000001b040a7227 */ /* 0x000fe200078e00ff */
[----:B------:R-:W-:-:S03]  /*11d0*/  LOP3.LUT R16, R6, 0x60, RZ, 0xfc, !PT ;  /* 0x0000006006107812 */ /* 0x000fc600078efcff */
[----:B------:R-:W-:Y:S01]  /*11e0*/  IMAD.MOV R8, RZ, RZ, -R8 ;  /* 0x000000ffff087224 */ /* 0x000fe200078e0a08 */
[----:B------:R-:W-:Y:S01]  /*11f0*/  IABS R37, R16 ;  /* 0x0000001000257213 */ /* 0x000fe20000000000 */
[----:B------:R-:W-:Y:S01]  /*1200*/  @!P0 IMAD.MOV R87, RZ, RZ, -R87 ;  /* 0x000000ffff578224 */ /* 0x000fe200078e0a57 */
[C---:B------:R-:W-:Y:S01]  /*1210*/  ISETP.GT.U32.AND P0, PT, R0.reuse, R23, PT ;  /* 0x000000170000720c */ /* 0x040fe20003f04070 */
[----:B------:R-:W-:Y:S02]  /*1220*/  IMAD.MOV R10, RZ, RZ, -R10 ;  /* 0x000000ffff0a7224 */ /* 0x000fe400078e0a0a */
[----:B------:R-:W-:Y:S01]  /*1230*/  IMAD R25, R0, R8, R25 ;  /* 0x0000000800197224 */ /* 0x000fe200078e0219 */
[----:B------:R-:W-:Y:S01]  /*1240*/  LOP3.LUT R8, R6, 0x44, RZ, 0xfc, !PT ;  /* 0x0000004406087812 */ /* 0x000fe200078efcff */
[--C-:B------:R-:W-:Y:S01]  /*1250*/  @!P3 IMAD.IADD R21, R21, 0x1, -R0.reuse ;  /* 0x000000011515b824 */ /* 0x100fe200078e0a00 */
[----:B------:R-:W-:Y:S01]  /*1260*/  ISETP.GE.AND P3, PT, R22, RZ, PT ;  /* 0x000000ff1600720c */ /* 0x000fe20003f66270 */
[--C-:B------:R-:W-:Y:S01]  /*1270*/  @!P6 IMAD.IADD R79, R79, 0x1, -R0.reuse ;  /* 0x000000014f4fe824 */ /* 0x100fe200078e0a00 */
[----:B------:R-:W-:Y:S01]  /*1280*/  IABS R75, R8 ;  /* 0x00000008004b7213 */ /* 0x000fe20000000000 */
[----:B------:R-:W-:Y:S01]  /*1290*/  IMAD R27, R0, R10, R27 ;  /* 0x0000000a001b7224 */ /* 0x000fe200078e021b */
[----:B------:R-:W-:Y:S01]  /*12a0*/  LOP3.LUT R10, R6, 0x48, RZ, 0xfc, !PT ;  /* 0x00000048060a7812 */ /* 0x000fe200078efcff */
[----:B------:R-:W-:Y:S01]  /*12b0*/  @!P2 IMAD.MOV R83, RZ, RZ, -R83 ;  /* 0x000000ffff53a224 */ /* 0x000fe200078e0a53 */
[C---:B------:R-:W-:Y:S01]  /*12c0*/  ISETP.GT.U32.AND P2, PT, R0.reuse, R25, PT ;  /* 0x000000190000720c */ /* 0x040fe20003f44070 */
[----:B------:R-:W-:Y:S01]  /*12d0*/  @!P4 IMAD.MOV R19, RZ, RZ, -R19 ;  /* 0x000000ffff13c224 */ /* 0x000fe200078e0a13 */
[C---:B------:R-:W-:Y:S01]  /*12e0*/  ISETP.GT.U32.AND P4, PT, R0.reuse, R79, PT ;  /* 0x0000004f0000720c */ /* 0x040fe20003f84070 */
[----:B------:R-:W-:Y:S01]  /*12f0*/  @!P5 IMAD.MOV R21, RZ, RZ, -R21 ;  /* 0x000000ffff15d224 */ /* 0x000fe200078e0a15 */
[----:B------:R-:W-:Y:S01]  /*1300*/  ISETP.GT.U32.AND P5, PT, R0, R27, PT ;  /* 0x0000001b0000720c */ /* 0x000fe20003fa4070 */
[----:B------:R-:W-:Y:S01]  /*1310*/  @!P0 IMAD.IADD R23, R23, 0x1, -R0 ;  /* 0x0000000117178824 */ /* 0x000fe200078e0a00 */
[----:B------:R-:W-:Y:S01]  /*1320*/  IABS R29, R10 ;  /* 0x0000000a001d7213 */ /* 0x000fe20000000000 */
[----:B------:R-:W-:Y:S01]  /*1330*/  @!P1 IMAD.MOV R17, RZ, RZ, -R17 ;  /* 0x000000ffff119224 */ /* 0x000fe200078e0a11 */
[----:B------:R-:W-:-:S02]  /*1340*/  ISETP.GE.AND P6, PT, R12, RZ, PT ;  /* 0x000000ff0c00720c */ /* 0x000fc40003fc6270 */
[----:B------:R-:W-:Y:S02]  /*1350*/  ISETP.GT.U32.AND P1, PT, R0, R23, PT ;  /* 0x000000170000720c */ /* 0x000fe40003f24070 */
[----:B------:R-:W-:Y:S01]  /*1360*/  ISETP.GE.AND P0, PT, R24, RZ, PT ;  /* 0x000000ff1800720c */ /* 0x000fe20003f06270 */
[--C-:B------:R-:W-:Y:S01]  /*1370*/  @!P2 IMAD.IADD R25, R25, 0x1, -R0.reuse ;  /* 0x000000011919a824 */ /* 0x100fe200078e0a00 */
[----:B------:R-:W-:Y:S01]  /*1380*/  ISETP.GE.AND P2, PT, R10, RZ, PT ;  /* 0x000000ff0a00720c */ /* 0x000fe20003f46270 */
[--C-:B------:R-:W-:Y:S01]  /*1390*/  @!P4 IMAD.IADD R79, R79, 0x1, -R0.reuse ;  /* 0x000000014f4fc824 */ /* 0x100fe200078e0a00 */
[----:B------:R-:W-:Y:S01]  /*13a0*/  ISETP.GE.AND P4, PT, R8, RZ, PT ;  /* 0x000000ff0800720c */ /* 0x000fe20003f86270 */
[----:B------:R-:W-:Y:S01]  /*13b0*/  @!P5 IMAD.IADD R27, R27, 0x1, -R0 ;  /* 0x000000011b1bd824 */ /* 0x000fe200078e0a00 */
[----:B------:R-:W-:Y:S01]  /*13c0*/  ISETP.GT.U32.AND P5, PT, R0, R25, PT ;  /* 0x000000190000720c */ /* 0x000fe20003fa4070 */
[----:B------:R-:W-:Y:S01]  /*13d0*/  IMAD.HI.U32 R8, R4, R75, RZ ;  /* 0x0000004b04087227 */ /* 0x000fe200078e00ff */
[----:B------:R-:W-:-:S02]  /*13e0*/  LOP3.LUT R12, R6, 0x4c, RZ, 0xfc, !PT ;  /* 0x0000004c060c7812 */ /* 0x000fc400078efcff */
[----:B------:R-:W-:Y:S01]  /*13f0*/  LOP3.LUT R22, R6, 0xdc, RZ, 0xfc, !PT ;  /* 0x000000dc06167812 */ /* 0x000fe200078efcff */
[----:B------:R-:W-:Y:S01]  /*1400*/  IMAD.MOV R8, RZ, RZ, -R8 ;  /* 0x000000ffff087224 */ /* 0x000fe200078e0a08 */
[----:B------:R-:W-:Y:S01]  /*1410*/  IABS R31, R12 ;  /* 0x0000000c001f7213 */ /* 0x000fe20000000000 */
[--C-:B------:R-:W-:Y:S01]  /*1420*/  @!P1 IMAD.IADD R23, R23, 0x1, -R0.reuse ;  /* 0x0000000117179824 */ /* 0x100fe200078e0a00 */
[----:B------:R-:W-:Y:S01]  /*1430*/  ISETP.GE.AND P1, PT, R18, RZ, PT ;  /* 0x000000ff1200720c */ /* 0x000fe20003f26270 */
[----:B------:R-:W-:Y:S01]  /*1440*/  IMAD R75, R0, R8, R75 ;  /* 0x00000008004b7224 */ /* 0x000fe200078e024b */
[----:B------:R-:W-:Y:S01]  /*1450*/  LOP3.LUT R8, R6, 0x50, RZ, 0xfc, !PT ;  /* 0x0000005006087812 */ /* 0x000fe200078efcff */
[----:B------:R-:W-:Y:S01]  /*1460*/  IMAD.HI.U32 R10, R4, R29, RZ ;  /* 0x0000001d040a7227 */ /* 0x000fe200078e00ff */
[----:B------:R-:W-:Y:S02]  /*1470*/  LOP3.LUT R18, R6, 0x64, RZ, 0xfc, !PT ;  /* 0x0000006406127812 */ /* 0x000fe400078efcff */
[----:B------:R-:W-:Y:S01]  /*1480*/  IABS R71, R8 ;  /* 0x0000000800477213 */ /* 0x000fe20000000000 */
[----:B------:R-:W-:Y:S01]  /*1490*/  @!P3 IMAD.MOV R23, RZ, RZ, -R23 ;  /* 0x000000ffff17b224 */ /* 0x000fe200078e0a17 */
[C---:B------:R-:W-:Y:S01]  /*14a0*/  ISETP.GT.U32.AND P3, PT, R0.reuse, R27, PT ;  /* 0x0000001b0000720c */ /* 0x040fe20003f64070 */
[----:B------:R-:W-:Y:S01]  /*14b0*/  @!P5 IMAD.IADD R25, R25, 0x1, -R0 ;  /* 0x000000011919d824 */ /* 0x000fe200078e0a00 */
[----:B------:R-:W-:Y:S01]  /*14c0*/  ISETP.GT.U32.AND P5, PT, R0, R75, PT ;  /* 0x0000004b0000720c */ /* 0x000fe20003fa4070 */
[----:B------:R-:W-:Y:S01]  /*14d0*/  IMAD.MOV R10, RZ, RZ, -R10 ;  /* 0x000000ffff0a7224 */ /* 0x000fe200078e0a0a */
[----:B------:R-:W-:Y:S01]  /*14e0*/  IABS R39, R18 ;  /* 0x0000001200277213 */ /* 0x000fe20000000000 */
[----:B------:R-:W-:Y:S01]  /*14f0*/  @!P6 IMAD.MOV R25, RZ, RZ, -R25 ;  /* 0x000000ffff19e224 */ /* 0x000fe200078e0a19 */
[----:B------:R-:W-:Y:S01]  /*1500*/  LOP3.LUT R24, R6, 0xe0, RZ, 0xfc, !PT ;  /* 0x000000e006187812 */ /* 0x000fe200078efcff */
[----:B------:R-:W-:Y:S01]  /*1510*/  IMAD R29, R0, R10, R29 ;  /* 0x0000000a001d7224 */ /* 0x000fe200078e021d */
[----:B------:R-:W-:Y:S01]  /*1520*/  IABS R127, R22 ;  /* 0x00000016007f7213 */ /* 0x000fe20000000000 */
[----:B------:R-:W-:Y:S01]  /*1530*/  @!P0 IMAD.MOV R79, RZ, RZ, -R79 ;  /* 0x000000ffff4f8224 */ /* 0x000fe200078e0a4f */
[----:B------:R-:W-:-:S02]  /*1540*/  ISETP.GE.AND P0, PT, R12, RZ, PT ;  /* 0x000000ff0c00720c */ /* 0x000fc40003f06270 */
[----:B------:R-:W-:Y:S01]  /*1550*/  ISETP.GT.U32.AND P6, PT, R0, R29, PT ;  /* 0x0000001d0000720c */ /* 0x000fe20003fc4070 */
[--C-:B------:R-:W-:Y:S01]  /*1560*/  @!P3 IMAD.IADD R27, R27, 0x1, -R0.reuse ;  /* 0x000000011b1bb824 */ /* 0x100fe200078e0a00 */
[----:B------:R-:W-:Y:S01]  /*1570*/  ISETP.GE.AND P3, PT, R8, RZ, PT ;  /* 0x000000ff0800720c */ /* 0x000fe20003f66270 */
[----:B------:R-:W-:Y:S01]  /*1580*/  @!P5 IMAD.IADD R75, R75, 0x1, -R0 ;  /* 0x000000014b4bd824 */ /* 0x000fe200078e0a00 */
[----:B------:R-:W-:Y:S01]  /*1590*/  LOP3.LUT R12, R6, 0x54, RZ, 0xfc, !PT ;  /* 0x00000054060c7812 */ /* 0x000fe200078efcff */
[----:B------:R-:W-:Y:S01]  /*15a0*/  IMAD.HI.U32 R8, R4, R31, RZ ;  /* 0x0000001f04087227 */ /* 0x000fe200078e00ff */
[----:B------:R-:W-:Y:S02]  /*15b0*/  IABS R139, R24 ;  /* 0x00000018008b7213 */ /* 0x000fe40000000000 */
[----:B------:R-:W-:Y:S01]  /*15c0*/  ISETP.GT.U32.AND P5, PT, R0, R75, PT ;  /* 0x0000004b0000720c */ /* 0x000fe20003fa4070 */
[----:B------:R-:W-:Y:S01]  /*15d0*/  IMAD.MOV R10, RZ, RZ, -R8 ;  /* 0x000000ffff0a7224 */ /* 0x000fe200078e0a08 */
[----:B------:R-:W-:Y:S01]  /*15e0*/  IABS R33, R12 ;  /* 0x0000000c00217213 */ /* 0x000fe20000000000 */
[----:B------:R-:W-:-:S04]  /*15f0*/  IMAD.HI.U32 R8, R4, R71, RZ ;  /* 0x0000004704087227 */ /* 0x000fc800078e00ff */
[----:B------:R-:W-:Y:S02]  /*1600*/  @!P6 IMAD.IADD R29, R29, 0x1, -R0 ;  /* 0x000000011d1de824 */ /* 0x000fe400078e0a00 */
[----:B------:R-:W-:Y:S02]  /*1610*/  IMAD.MOV R8, RZ, RZ, -R8 ;  /* 0x000000ffff087224 */ /* 0x000fe400078e0a08 */
[C---:B------:R-:W-:Y:S01]  /*1620*/  IMAD R31, R0.reuse, R10, R31 ;  /* 0x0000000a001f7224 */ /* 0x040fe200078e021f */
[C---:B------:R-:W-:Y:S01]  /*1630*/  ISETP.GT.U32.AND P6, PT, R0.reuse, R29, PT ;  /* 0x0000001d0000720c */ /* 0x040fe20003fc4070 */
[----:B------:R-:W-:Y:S02]  /*1640*/  IMAD R71, R0, R8, R71 ;  /* 0x0000000800477224 */ /* 0x000fe400078e0247 */
[----:B------:R-:W-:-:S04]  /*1650*/  IMAD.HI.U32 R8, R4, R33, RZ ;  /* 0x0000002104087227 */ /* 0x000fc800078e00ff */
[----:B------:R-:W-:Y:S01]  /*1660*/  @!P5 IMAD.IADD R75, R75, 0x1, -R0 ;  /* 0x000000014b4bd824 */ /* 0x000fe200078e0a00 */
[----:B------:R-:W-:Y:S01]  /*1670*/  ISETP.GT.U32.AND P5, PT, R0, R31, PT ;  /* 0x0000001f0000720c */ /* 0x000fe20003fa4070 */
[----:B------:R-:W-:-:S04]  /*1680*/  IMAD.HI.U32 R10, R4, R35, RZ ;  /* 0x00000023040a7227 */ /* 0x000fc800078e00ff */
[----:B------:R-:W-:Y:S02]  /*1690*/  IMAD.MOV R8, RZ, RZ, -R8 ;  /* 0x000000ffff087224 */ /* 0x000fe400078e0a08 */
[----:B------:R-:W-:Y:S02]  /*16a0*/  IMAD.MOV R10, RZ, RZ, -R10 ;  /* 0x000000ffff0a7224 */ /* 0x000fe400078e0a0a */
[----:B------:R-:W-:Y:S02]  /*16b0*/  IMAD R33, R0, R8, R33 ;  /* 0x0000000800217224 */ /* 0x000fe400078e0221 */
[----:B------:R-:W-:Y:S01]  /*16c0*/  @!P1 IMAD.MOV R27, RZ, RZ, -R27 ;  /* 0x000000ffff1b9224 */ /* 0x000fe200078e0a1b */
[----:B------:R-:W-:Y:S01]  /*16d0*/  ISETP.GE.AND P1, PT, R12, RZ, PT ;  /* 0x000000ff0c00720c */ /* 0x000fe20003f26270 */
[----:B------:R-:W-:Y:S01]  /*16e0*/  IMAD R35, R0, R10, R35 ;  /* 0x0000000a00237224 */ /* 0x000fe200078e0223 */
[----:B------:R-:W-:Y:S01]  /*16f0*/  LOP3.LUT R12, R6, 0x5c, RZ, 0xfc, !PT ;  /* 0x0000005c060c7812 */ /* 0x000fe200078efcff */
[--C-:B------:R-:W-:Y:S01]  /*1700*/  @!P6 IMAD.IADD R29, R29, 0x1, -R0.reuse ;  /* 0x000000011d1de824 */ /* 0x100fe200078e0a00 */
[C---:B------:R-:W-:Y:S01]  /*1710*/  ISETP.GT.U32.AND P6, PT, R0.reuse, R33, PT ;  /* 0x000000210000720c */ /* 0x040fe20003fc4070 */
[----:B------:R-:W-:Y:S01]  /*1720*/  @!P5 IMAD.IADD R31, R31, 0x1, -R0 ;  /* 0x000000011f1fd824 */ /* 0x000fe200078e0a00 */
[C---:B------:R-:W-:Y:S01]  /*1730*/  ISETP.GT.U32.AND P5, PT, R0.reuse, R35, PT ;  /* 0x000000230000720c */ /* 0x040fe20003fa4070 */
[----:B------:R-:W-:Y:S01]  /*1740*/  @!P4 IMAD.MOV R75, RZ, RZ, -R75 ;  /* 0x000000ffff4bc224 */ /* 0x000fe200078e0a4b */
[----:B------:R-:W-:Y:S01]  /*1750*/  IABS R67, R12 ;  /* 0x0000000c00437213 */ /* 0x000fe20000000000 */
[----:B------:R-:W-:Y:S01]  /*1760*/  @!P2 IMAD.MOV R29, RZ, RZ, -R29 ;  /* 0x000000ffff1da224 */ /* 0x000fe200078e0a1d */
[----:B------:R-:W-:Y:S01]  /*1770*/  ISETP.GT.U32.AND P4, PT, R0, R71, PT ;  /* 0x000000470000720c */ /* 0x000fe20003f84070 */
[----:B------:R-:W-:-:S04]  /*1780*/  IMAD.HI.U32 R10, R4, R61, RZ ;  /* 0x0000003d040a7227 */ /* 0x000fc800078e00ff */
[----:B------:R-:W-:-:S04]  /*1790*/  IMAD.HI.U32 R8, R4, R67, RZ ;  /* 0x0000004304087227 */ /* 0x000fc800078e00ff */
[----:B------:R-:W-:Y:S02]  /*17a0*/  @!P6 IMAD.IADD R33, R33, 0x1, -R0 ;  /* 0x000000012121e824 */ /* 0x000fe400078e0a00 */
[----:B------:R-:W-:Y:S02]  /*17b0*/  IMAD.MOV R8, RZ, RZ, -R8 ;  /* 0x000000ffff087224 */ /* 0x000fe400078e0a08 */
[----:B------:R-:W-:Y:S01]  /*17c0*/  @!P5 IMAD.IADD R35, R35, 0x1, -R0 ;  /* 0x000000012323d824 */ /* 0x000fe200078e0a00 */
[C---:B------:R-:W-:Y:S01]  /*17d0*/  ISETP.GT.U32.AND P5, PT, R0.reuse, R33, PT ;  /* 0x000000210000720c */ /* 0x040fe20003fa4070 */
[----:B------:R-:W-:Y:S02]  /*17e0*/  IMAD R67, R0, R8, R67 ;  /* 0x0000000800437224 */ /* 0x000fe400078e0243 */
[----:B------:R-:W-:Y:S01]  /*17f0*/  IMAD.HI.U32 R8, R4, R37, RZ ;  /* 0x0000002504087227 */ /* 0x000fe200078e00ff */
[----:B------:R-:W-:-:S03]  /*1800*/  ISETP.GT.U32.AND P2, PT, R0, R35, PT ;  /* 0x000000230000720c */ /* 0x000fc60003f44070 */
[----:B------:R-:W-:Y:S01]  /*1810*/  @!P4 IMAD.IADD R71, R71, 0x1, -R0 ;  /* 0x000000014747c824 */ /* 0x000fe200078e0a00 */
[C---:B------:R-:W-:Y:S01]  /*1820*/  ISETP.GT.U32.AND P4, PT, R0.reuse, R31, PT ;  /* 0x0000001f0000720c */ /* 0x040fe20003f84070 */
[----:B------:R-:W-:Y:S02]  /*1830*/  IMAD.MOV R8, RZ, RZ, -R8 ;  /* 0x000000ffff087224 */ /* 0x000fe400078e0a08 */
[----:B------:R-:W-:Y:S01]  /*1840*/  IMAD.MOV R10, RZ, RZ, -R10 ;  /* 0x000000ffff0a7224 */ /* 0x000fe200078e0a0a */
[C---:B------:R-:W-:Y:S01]  /*1850*/  ISETP.GT.U32.AND P6, PT, R0.reuse, R71, PT ;  /* 0x000000470000720c */ /* 0x040fe20003fc4070 */
[----:B------:R-:W-:Y:S02]  /*1860*/  IMAD R37, R0, R8, R37 ;  /* 0x0000000800257224 */ /* 0x000fe400078e0225 */
[----:B------:R-:W-:Y:S02]  /*1870*/  @!P5 IMAD.IADD R33, R33, 0x1, -R0 ;  /* 0x000000012121d824 */ /* 0x000fe400078e0a00 */
[----:B------:R-:W-:Y:S01]  /*1880*/  IMAD.HI.U32 R8, R4, R39, RZ ;  /* 0x0000002704087227 */ /* 0x000fe200078e00ff */
[----:B------:R-:W-:-:S03]  /*1890*/  ISETP.GT.U32.AND P5, PT, R0, R37, PT ;  /* 0x000000250000720c */ /* 0x000fc60003fa4070 */
[----:B------:R-:W-:Y:S02]  /*18a0*/  IMAD.MOV R8, RZ, RZ, -R8 ;  /* 0x000000ffff087224 */ /* 0x000fe400078e0a08 */
[--C-:B------:R-:W-:Y:S01]  /*18b0*/  @!P4 IMAD.IADD R31, R31, 0x1, -R0.reuse ;  /* 0x000000011f1fc824 */ /* 0x100fe200078e0a00 */
[----:B------:R-:W-:Y:S01]  /*18c0*/  ISETP.GT.U32.AND P4, PT, R0, R67, PT ;  /* 0x000000430000720c */ /* 0x000fe20003f84070 */
[--C-:B------:R-:W-:Y:S01]  /*18d0*/  @!P6 IMAD.IADD R71, R71, 0x1, -R0.reuse ;  /* 0x000000014747e824 */ /* 0x100fe200078e0a00 */
[----:B------:R-:W-:Y:S01]  /*18e0*/  ISETP.GE.AND P6, PT, R14, RZ, PT ;  /* 0x000000ff0e00720c */ /* 0x000fe20003fc6270 */
[----:B------:R-:W-:Y:S01]  /*18f0*/  IMAD R39, R0, R8, R39 ;  /* 0x0000000800277224 */ /* 0x000fe200078e0227 */
[----:B------:R-:W-:Y:S01]  /*1900*/  LOP3.LUT R14, R6, 0x6c, RZ, 0xfc, !PT ;  /* 0x0000006c060e7812 */ /* 0x000fe200078efcff */
[--C-:B------:R-:W-:Y:S01]  /*1910*/  @!P2 IMAD.IADD R35, R35, 0x1, -R0.reuse ;  /* 0x000000012323a824 */ /* 0x100fe200078e0a00 */
[----:B------:R-:W-:Y:S01]  /*1920*/  ISETP.GE.AND P2, PT, R12, RZ, PT ;  /* 0x000000ff0c00720c */ /* 0x000fe20003f46270 */
[----:B------:R-:W-:Y:S01]  /*1930*/  @!P5 IMAD.IADD R37, R37, 0x1, -R0 ;  /* 0x000000012525d824 */ /* 0x000fe200078e0a00 */
[----:B------:R-:W-:Y:S01]  /*1940*/  IABS R41, R14 ;  /* 0x0000000e00297213 */ /* 0x000fe20000000000 */
[----:B------:R-:W-:Y:S01]  /*1950*/  IMAD R61, R0, R10, R61 ;  /* 0x0000000a003d7224 */ /* 0x000fe200078e023d */
[----:B------:R-:W-:Y:S01]  /*1960*/  LOP3.LUT R12, R6, 0x70, RZ, 0xfc, !PT ;  /* 0x00000070060c7812 */ /* 0x000fe200078efcff */
[----:B------:R-:W-:Y:S01]  /*1970*/  @!P3 IMAD.MOV R71, RZ, RZ, -R71 ;  /* 0x000000ffff47b224 */ /* 0x000fe200078e0a47 */
[----:B------:R-:W-:Y:S01]  /*1980*/  ISETP.GT.U32.AND P5, PT, R0, R37, PT ;  /* 0x000000250000720c */ /* 0x000fe20003fa4070 */
[----:B------:R-:W-:Y:S01]  /*1990*/  IMAD.HI.U32 R8, R4, R41, RZ ;  /* 0x0000002904087227 */ /* 0x000fe200078e00ff */
[----:B------:R-:W-:-:S02]  /*19a0*/  ISETP.GT.U32.AND P3, PT, R0, R39, PT ;  /* 0x000000270000720c */ /* 0x000fc40003f64070 */
[----:B------:R-:W-:Y:S01]  /*19b0*/  IABS R43, R12 ;  /* 0x0000000c002b7213 */ /* 0x000fe20000000000 */
[----:B------:R-:W-:Y:S02]  /*19c0*/  IMAD.MOV R8, RZ, RZ, -R8 ;  /* 0x000000ffff087224 */ /* 0x000fe400078e0a08 */
[--C-:B------:R-:W-:Y:S01]  /*19d0*/  @!P4 IMAD.IADD R67, R67, 0x1, -R0.reuse ;  /* 0x000000014343c824 */ /* 0x100fe200078e0a00 */
[----:B------:R-:W-:Y:S01]  /*19e0*/  ISETP.GE.AND P4, PT, R16, RZ, PT ;  /* 0x000000ff1000720c */ /* 0x000fe20003f86270 */
[----:B------:R-:W-:Y:S01]  /*19f0*/  IMAD R41, R0, R8, R41 ;  /* 0x0000000800297224 */ /* 0x000fe200078e0229 */
[----:B------:R-:W-:Y:S01]  /*1a00*/  LOP3.LUT R16, R6, 0x74, RZ, 0xfc, !PT ;  /* 0x0000007406107812 */ /* 0x000fe200078efcff */
[----:B------:R-:W-:Y:S01]  /*1a10*/  @!P6 IMAD.MOV R35, RZ, RZ, -R35 ;  /* 0x000000ffff23e224 */ /* 0x000fe200078e0a23 */
[C---:B------:R-:W-:Y:S01]  /*1a20*/  ISETP.GT.U32.AND P6, PT, R0.reuse, R61, PT ;  /* 0x0000003d0000720c */ /* 0x040fe20003fc4070 */
[----:B------:R-:W-:Y:S01]  /*1a30*/  @!P5 IMAD.IADD R37, R37, 0x1, -R0 ;  /* 0x000000012525d824 */ /* 0x000fe200078e0a00 */
[C---:B------:R-:W-:Y:S01]  /*1a40*/  ISETP.GT.U32.AND P5, PT, R0.reuse, R41, PT ;  /* 0x000000290000720c */ /* 0x040fe20003fa4070 */
[----:B------:R-:W-:Y:S01]  /*1a50*/  @!P0 IMAD.MOV R31, RZ, RZ, -R31 ;  /* 0x000000ffff1f8224 */ /* 0x000fe200078e0a1f */
[----:B------:R-:W-:Y:S01]  /*1a60*/  ISETP.GT.U32.AND P0, PT, R0, R67, PT ;  /* 0x000000430000720c */ /* 0x000fe20003f04070 */
[----:B------:R-:W-:Y:S01]  /*1a70*/  IMAD.HI.U32 R8, R4, R43, RZ ;  /* 0x0000002b04087227 */ /* 0x000fe200078e00ff */
[----:B------:R-:W-:-:S03]  /*1a80*/  IABS R57, R16 ;  /* 0x0000001000397213 */ /* 0x000fc60000000000 */
[----:B------:R-:W-:Y:S01]  /*1a90*/  @!P3 IMAD.IADD R39, R39, 0x1, -R0 ;  /* 0x000000012727b824 */ /* 0x000fe200078e0a00 */
[----:B------:R-:W-:Y:S01]  /*1aa0*/  ISETP.GE.AND P3, PT, R14, RZ, PT ;  /* 0x000000ff0e00720c */ /* 0x000fe20003f66270 */
[----:B------:R-:W-:Y:S01]  /*1ab0*/  IMAD.MOV R10, RZ, RZ, -R8 ;  /* 0x000000ffff0a7224 */ /* 0x000fe200078e0a08 */
[----:B------:R-:W-:Y:S01]  /*1ac0*/  LOP3.LUT R14, R6, 0x78, RZ, 0xfc, !PT ;  /* 0x00000078060e7812 */ /* 0x000fe200078efcff */
[--C-:B------:R-:W-:Y:S01]  /*1ad0*/  @!P6 IMAD.IADD R61, R61, 0x1, -R0.reuse ;  /* 0x000000013d3de824 */ /* 0x100fe200078e0a00 */
[----:B------:R-:W-:Y:S01]  /*1ae0*/  ISETP.GT.U32.AND P6, PT, R0, R39, PT ;  /* 0x000000270000720c */ /* 0x000fe20003fc4070 */
[----:B------:R-:W-:Y:S01]  /*1af0*/  @!P5 IMAD.IADD R41, R41, 0x1, -R0 ;  /* 0x000000012929d824 */ /* 0x000fe200078e0a00 */
[----:B------:R-:W-:Y:S01]  /*1b00*/  IABS R45, R14 ;  /* 0x0000000e002d7213 */ /* 0x000fe20000000000 */
[----:B------:R-:W-:-:S03]  /*1b10*/  IMAD.HI.U32 R8, R4, R57, RZ ;  /* 0x0000003904087227 */ /* 0x000fc600078e00ff */
[----:B------:R-:W-:Y:S01]  /*1b20*/  ISETP.GT.U32.AND P5, PT, R0, R41, PT ;  /* 0x000000290000720c */ /* 0x000fe20003fa4070 */
[----:B------:R-:W-:Y:S01]  /*1b30*/  @!P0 IMAD.IADD R67, R67, 0x1, -R0 ;  /* 0x0000000143438824 */ /* 0x000fe200078e0a00 */
[----:B------:R-:W-:Y:S01]  /*1b40*/  ISETP.GE.AND P0, PT, R20, RZ, PT ;  /* 0x000000ff1400720c */ /* 0x000fe20003f06270 */
[----:B------:R-:W-:Y:S01]  /*1b50*/  IMAD.MOV R8, RZ, RZ, -R8 ;  /* 0x000000ffff087224 */ /* 0x000fe200078e0a08 */
[----:B------:R-:W-:Y:S01]  /*1b60*/  LOP3.LUT R20, R6, 0xd8, RZ, 0xfc, !PT ;  /* 0x000000d806147812 */ /* 0x000fe200078efcff */
[----:B------:R-:W-:Y:S01]  /*1b70*/  @!P2 IMAD.MOV R67, RZ, RZ, -R67 ;  /* 0x000000ffff43a224 */ /* 0x000fe200078e0a43 */
[C---:B------:R-:W-:Y:S01]  /*1b80*/  ISETP.GT.U32.AND P2, PT, R0.reuse, R61, PT ;  /* 0x0000003d0000720c */ /* 0x040fe20003f44070 */
[C---:B------:R-:W-:Y:S01]  /*1b90*/  IMAD R57, R0.reuse, R8, R57 ;  /* 0x0000000800397224 */ /* 0x040fe200078e0239 */
[----:B------:R-:W-:Y:S01]  /*1ba0*/  IABS R119, R20 ;  /* 0x0000001400777213 */ /* 0x000fe20000000000 */
[----:B------:R-:W-:Y:S02]  /*1bb0*/  IMAD R43, R0, R10, R43 ;  /* 0x0000000a002b7224 */ /* 0x000fe400078e022b */
[----:B------:R-:W-:-:S02]  /*1bc0*/  @!P6 IMAD.IADD R39, R39, 0x1, -R0 ;  /* 0x000000012727e824 */ /* 0x000fc400078e0a00 */
[--C-:B------:R-:W-:Y:S01]  /*1bd0*/  @!P5 IMAD.IADD R41, R41, 0x1, -R0.reuse ;  /* 0x000000012929d824 */ /* 0x100fe200078e0a00 */
[C---:B------:R-:W-:Y:S01]  /*1be0*/  ISETP.GT.U32.AND P5, PT, R0.reuse, R57, PT ;  /* 0x000000390000720c */ /* 0x040fe20003fa4070 */
[----:B------:R-:W-:Y:S01]  /*1bf0*/  @!P1 IMAD.MOV R33, RZ, RZ, -R33 ;  /* 0x000000ffff219224 */ /* 0x000fe200078e0a21 */
[----:B------:R-:W-:Y:S01]  /*1c00*/  ISETP.GT.U32.AND P6, PT, R0, R43, PT ;  /* 0x0000002b0000720c */ /* 0x000fe20003fc4070 */
[----:B------:R-:W-:Y:S01]  /*1c10*/  IMAD.HI.U32 R8, R4, R45, RZ ;  /* 0x0000002d04087227 */ /* 0x000fe200078e00ff */
[----:B------:R-:W-:Y:S02]  /*1c20*/  ISETP.GE.AND P1, PT, R18, RZ, PT ;  /* 0x000000ff1200720c */ /* 0x000fe40003f26270 */
[----:B------:R-:W-:Y:S01]  /*1c30*/  LOP3.LUT R18, R6, 0x7c, RZ, 0xfc, !PT ;  /* 0x0000007c06127812 */ /* 0x000fe200078efcff */
[----:B------:R-:W-:Y:S01]  /*1c40*/  @!P2 IMAD.IADD R61, R61, 0x1, -R0 ;  /* 0x000000013d3da824 */ /* 0x000fe200078e0a00 */
[----:B------:R-:W-:Y:S01]  /*1c50*/  ISETP.GE.AND P2, PT, R12, RZ, PT ;  /* 0x000000ff0c00720c */ /* 0x000fe20003f46270 */
[----:B------:R-:W-:Y:S01]  /*1c60*/  IMAD.MOV R8, RZ, RZ, -R8 ;  /* 0x000000ffff087224 */ /* 0x000fe200078e0a08 */
[----:B------:R-:W-:Y:S01]  /*1c70*/  LOP3.LUT R12, R6, 0x80, RZ, 0xfc, !PT ;  /* 0x00000080060c7812 */ /* 0x000fe200078efcff */
[----:B------:R-:W-:Y:S01]  /*1c80*/  @!P4 IMAD.MOV R37, RZ, RZ, -R37 ;  /* 0x000000ffff25c224 */ /* 0x000fe200078e0a25 */
[----:B------:R-:W-:Y:S01]  /*1c90*/  IABS R47, R18 ;  /* 0x00000012002f7213 */ /* 0x000fe20000000000 */
[--C-:B------:R-:W-:Y:S01]  /*1ca0*/  @!P5 IMAD.IADD R57, R57, 0x1, -R0.reuse ;  /* 0x000000013939d824 */ /* 0x100fe200078e0a00 */
[----:B------:R-:W-:Y:S01]  /*1cb0*/  IABS R53, R12 ;  /* 0x0000000c00357213 */ /* 0x000fe20000000000 */
[----:B------:R-:W-:Y:S01]  /*1cc0*/  @!P6 IMAD.IADD R43, R43, 0x1, -R0 ;  /* 0x000000012b2be824 */ /* 0x000fe200078e0a00 */
[----:B------:R-:W-:Y:S01]  /*1cd0*/  ISETP.GE.AND P6, PT, R16, RZ, PT ;  /* 0x000000ff1000720c */ /* 0x000fe20003fc6270 */
[C---:B------:R-:W-:Y:S01]  /*1ce0*/  IMAD R45, R0.reuse, R8, R45 ;  /* 0x00000008002d7224 */ /* 0x040fe200078e022d */
[----:B------:R-:W-:Y:S01]  /*1cf0*/  ISETP.GT.U32.AND P4, PT, R0, R57, PT ;  /* 0x000000390000720c */ /* 0x000fe20003f84070 */
[----:B------:R-:W-:Y:S01]  /*1d00*/  IMAD.HI.U32 R8, R4, R53, RZ ;  /* 0x0000003504087227 */ /* 0x000fe200078e00ff */
[----:B------:R-:W-:-:S02]  /*1d10*/  ISETP.GT.U32.AND P5, PT, R0, R43, PT ;  /* 0x0000002b0000720c */ /* 0x000fc40003fa4070 */
[----:B------:R-:W-:Y:S01]  /*1d20*/  LOP3.LUT R16, R6, 0x84, RZ, 0xfc, !PT ;  /* 0x0000008406107812 */ /* 0x000fe200078efcff */
[----:B------:R-:W-:Y:S01]  /*1d30*/  @!P1 IMAD.MOV R39, RZ, RZ, -R39 ;  /* 0x000000ffff279224 */ /* 0x000fe200078e0a27 */
[----:B------:R-:W-:Y:S01]  /*1d40*/  ISETP.GT.U32.AND P1, PT, R0, R45, PT ;  /* 0x0000002d0000720c */ /* 0x000fe20003f24070 */
[----:B------:R-:W-:Y:S01]  /*1d50*/  IMAD.MOV R8, RZ, RZ, -R8 ;  /* 0x000000ffff087224 */ /* 0x000fe200078e0a08 */
[----:B------:R-:W-:Y:S01]  /*1d60*/  IABS R49, R16 ;  /* 0x0000001000317213 */ /* 0x000fe20000000000 */
[----:B------:R-:W-:-:S04]  /*1d70*/  IMAD.HI.U32 R10, R4, R47, RZ ;  /* 0x0000002f040a7227 */ /* 0x000fc800078e00ff */
[C---:B------:R-:W-:Y:S02]  /*1d80*/  IMAD R53, R0.reuse, R8, R53 ;  /* 0x0000000800357224 */ /* 0x040fe400078e0235 */
[----:B------:R-:W-:Y:S02]  /*1d90*/  @!P4 IMAD.IADD R57, R57, 0x1, -R0 ;  /* 0x000000013939c824 */ /* 0x000fe400078e0a00 */
[----:B------:R-:W-:Y:S01]  /*1da0*/  IMAD.MOV R10, RZ, RZ, -R10 ;  /* 0x000000ffff0a7224 */ /* 0x000fe200078e0a0a */
[----:B------:R-:W-:Y:S01]  /*1db0*/  ISETP.GT.U32.AND P4, PT, R0, R53, PT ;  /* 0x000000350000720c */ /* 0x000fe20003f84070 */
[--C-:B------:R-:W-:Y:S01]  /*1dc0*/  @!P5 IMAD.IADD R43, R43, 0x1, -R0.reuse ;  /* 0x000000012b2bd824 */ /* 0x100fe200078e0a00 */
[----:B------:R-:W-:Y:S01]  /*1dd0*/  ISETP.GE.AND P5, PT, R18, RZ, PT ;  /* 0x000000ff1200720c */ /* 0x000fe20003fa6270 */
[----:B------:R-:W-:Y:S01]  /*1de0*/  @!P1 IMAD.IADD R45, R45, 0x1, -R0 ;  /* 0x000000012d2d9824 */ /* 0x000fe200078e0a00 */
[----:B------:R-:W-:Y:S01]  /*1df0*/  ISETP.GE.AND P1, PT, R12, RZ, PT ;  /* 0x000000ff0c00720c */ /* 0x000fe20003f26270 */
[----:B------:R-:W-:Y:S01]  /*1e00*/  IMAD R47, R0, R10, R47 ;  /* 0x0000000a002f7224 */ /* 0x000fe200078e022f */
[----:B------:R-:W-:Y:S01]  /*1e10*/  LOP3.LUT R10, R6, 0x88, RZ, 0xfc, !PT ;  /* 0x00000088060a7812 */ /* 0x000fe200078efcff */
[----:B------:R-:W-:Y:S01]  /*1e20*/  @!P2 IMAD.MOV R43, RZ, RZ, -R43 ;  /* 0x000000ffff2ba224 */ /* 0x000fe200078e0a2b */
[----:B------:R-:W-:Y:S01]  /*1e30*/  ISETP.GT.U32.AND P2, PT, R0, R45, PT ;  /* 0x0000002d0000720c */ /* 0x000fe20003f44070 */
[----:B------:R-:W-:Y:S01]  /*1e40*/  IMAD.HI.U32 R8, R4, R49, RZ ;  /* 0x0000003104087227 */ /* 0x000fe200078e00ff */
[----:B------:R-:W-:-:S02]  /*1e50*/  IABS R51, R10 ;  /* 0x0000000a00337213 */ /* 0x000fc40000000000 */
[----:B------:R-:W-:Y:S01]  /*1e60*/  LOP3.LUT R12, R6, 0x8c, RZ, 0xfc, !PT ;  /* 0x0000008c060c7812 */ /* 0x000fe200078efcff */
[----:B------:R-:W-:Y:S01]  /*1e70*/  @!P3 IMAD.MOV R41, RZ, RZ, -R41 ;  /* 0x000000ffff29b224 */ /* 0x000fe200078e0a29 */
[----:B------:R-:W-:Y:S01]  /*1e80*/  ISETP.GT.U32.AND P3, PT, R0, R47, PT ;  /* 0x0000002f0000720c */ /* 0x000fe20003f64070 */
[----:B------:R-:W-:Y:S01]  /*1e90*/  IMAD.MOV R8, RZ, RZ, -R8 ;  /* 0x000000ffff087224 */ /* 0x000fe200078e0a08 */
[----:B------:R-:W-:Y:S01]  /*1ea0*/  IABS R55, R12 ;  /* 0x0000000c00377213 */ /* 0x000fe20000000000 */
[----:B------:R-:W-:Y:S01]  /*1eb0*/  @!P4 IMAD.IADD R53, R53, 0x1, -R0 ;  /* 0x000000013535c824 */ /* 0x000fe200078e0a00 */
[----:B------:R-:W-:Y:S01]  /*1ec0*/  LOP3.LUT R18, R6, 0xb0, RZ, 0xfc, !PT ;  /* 0x000000b006127812 */ /* 0x000fe200078efcff */
[----:B------:R-:W-:Y:S02]  /*1ed0*/  IMAD R49, R0, R8, R49 ;  /* 0x0000000800317224 */ /* 0x000fe400078e0231 */
[----:B------:R-:W-:Y:S01]  /*1ee0*/  IMAD.HI.U32 R8, R4, R51, RZ ;  /* 0x0000003304087227 */ /* 0x000fe200078e00ff */
[----:B------:R-:W-:-:S02]  /*1ef0*/  ISETP.GT.U32.AND P4, PT, R0, R53, PT ;  /* 0x000000350000720c */ /* 0x000fc40003f84070 */
[----:B------:R-:W-:Y:S01]  /*1f00*/  IABS R89, R18 ;  /* 0x0000001200597213 */ /* 0x000fe20000000000 */
[--C-:B------:R-:W-:Y:S01]  /*1f10*/  @!P2 IMAD.IADD R45, R45, 0x1, -R0.reuse ;  /* 0x000000012d2da824 */ /* 0x100fe200078e0a00 */
[----:B------:R-:W-:Y:S01]  /*1f20*/  ISETP.GT.U32.AND P2, PT, R0, R49, PT ;  /* 0x000000310000720c */ /* 0x000fe20003f44070 */
[----:B------:R-:W-:Y:S01]  /*1f30*/  @!P0 IMAD.MOV R61, RZ, RZ, -R61 ;  /* 0x000000ffff3d8224 */ /* 0x000fe200078e0a3d */
[----:B------:R-:W-:Y:S01]  /*1f40*/  ISETP.GE.AND P0, PT, R14, RZ, PT ;  /* 0x000000ff0e00720c */ /* 0x000fe20003f06270 */
[----:B------:R-:W-:Y:S01]  /*1f50*/  @!P3 IMAD.IADD R47, R47, 0x1, -R0 ;  /* 0x000000012f2fb824 */ /* 0x000fe200078e0a00 */
[----:B------:R-:W-:Y:S01]  /*1f60*/  LOP3.LUT R14, R6, 0x90, RZ, 0xfc, !PT ;  /* 0x00000090060e7812 */ /* 0x000fe200078efcff */
[----:B------:R-:W-:Y:S02]  /*1f70*/  IMAD.MOV R8, RZ, RZ, -R8 ;  /* 0x000000ffff087224 */ /* 0x000fe400078e0a08 */
[----:B------:R-:W-:Y:S01]  /*1f80*/  @!P6 IMAD.MOV R57, RZ, RZ, -R57 ;  /* 0x000000ffff39e224 */ /* 0x000fe200078e0a39 */
[C---:B------:R-:W-:Y:S01]  /*1f90*/  ISETP.GT.U32.AND P3, PT, R0.reuse, R47, PT ;  /* 0x0000002f0000720c */ /* 0x040fe20003f64070 */
[----:B------:R-:W-:Y:S01]  /*1fa0*/  IMAD R51, R0, R8, R51 ;  /* 0x0000000800337224 */ /* 0x000fe200078e0233 */
[----:B------:R-:W-:Y:S01]  /*1fb0*/  ISETP.GE.AND P6, PT, R16, RZ, PT ;  /* 0x000000ff1000720c */ /* 0x000fe20003fc6270 */
[----:B------:R-:W-:Y:S01]  /*1fc0*/  @!P4 IMAD.IADD R53, R53, 0x1, -R0 ;  /* 0x000000013535c824 */ /* 0x000fe200078e0a00 */
[----:B------:R-:W-:Y:S01]  /*1fd0*/  LOP3.LUT R16, R6, 0x94, RZ, 0xfc, !PT ;  /* 0x0000009406107812 */ /* 0x000fe200078efcff */
[----:B------:R-:W-:Y:S01]  /*1fe0*/  IMAD.HI.U32 R8, R4, R55, RZ ;  /* 0x0000003704087227 */ /* 0x000fe200078e00ff */
[----:B------:R-:W-:-:S02]  /*1ff0*/  ISETP.GT.U32.AND P4, PT, R0, R51, PT ;  /* 0x000000330000720c */ /* 0x000fc40003f84070 */
[----:B------:R-:W-:Y:S01]  /*2000*/  IABS R63, R16 ;  /* 0x00000010003f7213 */ /* 0x000fe20000000000 */
[----:B------:R-:W-:Y:S01]  /*2010*/  @!P2 IMAD.IADD R49, R49, 0x1, -R0 ;  /* 0x000000013131a824 */ /* 0x000fe200078e0a00 */
[----:B------:R-:W-:Y:S01]  /*2020*/  IABS R59, R14 ;  /* 0x0000000e003b7213 */ /* 0x000fe20000000000 */
[----:B------:R-:W-:Y:S01]  /*2030*/  IMAD.MOV R8, RZ, RZ, -R8 ;  /* 0x000000ffff087224 */ /* 0x000fe200078e0a08 */
[----:B------:R-:W-:Y:S01]  /*2040*/  ISETP.GE.AND P2, PT, R12, RZ, PT ;  /* 0x000000ff0c00720c */ /* 0x000fe20003f46270 */
[----:B------:R-:W-:Y:S01]  /*2050*/  @!P0 IMAD.MOV R45, RZ, RZ, -R45 ;  /* 0x000000ffff2d8224 */ /* 0x000fe200078e0a2d */
[----:B------:R-:W-:Y:S01]  /*2060*/  ISETP.GT.U32.AND P0, PT, R0, R49, PT ;  /* 0x000000310000720c */ /* 0x000fe20003f04070 */
[----:B------:R-:W-:Y:S01]  /*2070*/  @!P3 IMAD.IADD R47, R47, 0x1, -R0 ;  /* 0x000000012f2fb824 */ /* 0x000fe200078e0a00 */
[----:B------:R-:W-:Y:S01]  /*2080*/  ISETP.GE.AND P3, PT, R10, RZ, PT ;  /* 0x000000ff0a00720c */ /* 0x000fe20003f66270 */
[----:B------:R-:W-:Y:S01]  /*2090*/  IMAD R55, R0, R8, R55 ;  /* 0x0000000800377224 */ /* 0x000fe200078e0237 */
[----:B------:R-:W-:Y:S01]  /*20a0*/  LOP3.LUT R12, R6, 0x98, RZ, 0xfc, !PT ;  /* 0x00000098060c7812 */ /* 0x000fe200078efcff */
[----:B------:R-:W-:-:S03]  /*20b0*/  IMAD.HI.U32 R10, R4, R63, RZ ;  /* 0x0000003f040a7227 */ /* 0x000fc600078e00ff */
[----:B------:R-:W-:Y:S01]  /*20c0*/  IABS R65, R12 ;  /* 0x0000000c00417213 */ /* 0x000fe20000000000 */
[----:B------:R-:W-:Y:S02]  /*20d0*/  @!P4 IMAD.IADD R51, R51, 0x1, -R0 ;  /* 0x000000013333c824 */ /* 0x000fe400078e0a00 */
[----:B------:R-:W-:Y:S01]  /*20e0*/  @!P5 IMAD.MOV R47, RZ, RZ, -R47 ;  /* 0x000000ffff2fd224 */ /* 0x000fe200078e0a2f */
[C---:B------:R-:W-:Y:S01]  /*20f0*/  ISETP.GT.U32.AND P5, PT, R0.reuse, R55, PT ;  /* 0x000000370000720c */ /* 0x040fe20003fa4070 */
[----:B------:R-:W-:Y:S01]  /*2100*/  IMAD.MOV R10, RZ, RZ, -R10 ;  /* 0x000000ffff0a7224 */ /* 0x000fe200078e0a0a */
[----:B------:R-:W-:Y:S01]  /*2110*/  ISETP.GT.U32.AND P4, PT, R0, R51, PT ;  /* 0x000000330000720c */ /* 0x000fe20003f84070 */
[----:B------:R-:W-:-:S04]  /*2120*/  IMAD.HI.U32 R8, R4, R59, RZ ;  /* 0x0000003b04087227 */ /* 0x000fc800078e00ff */
[----:B------:R-:W-:Y:S01]  /*2130*/  @!P0 IMAD.IADD R49, R49, 0x1, -R0 ;  /* 0x0000000131318824 */ /* 0x000fe200078e0a00 */
[----:B------:R-:W-:Y:S01]  /*2140*/  ISETP.GE.AND P0, PT, R16, RZ, PT ;  /* 0x000000ff1000720c */ /* 0x000fe20003f06270 */
[----:B------:R-:W-:Y:S01]  /*2150*/  IMAD R63, R0, R10, R63 ;  /* 0x0000000a003f7224 */ /* 0x000fe200078e023f */
[C---:B------:R-:W-:Y:S01]  /*2160*/  LOP3.LUT R10, R6.reuse, 0x9c, RZ, 0xfc, !PT ;  /* 0x0000009c060a7812 */ /* 0x040fe200078efcff */
[----:B------:R-:W-:Y:S01]  /*2170*/  IMAD.MOV R8, RZ, RZ, -R8 ;  /* 0x000000ffff087224 */ /* 0x000fe200078e0a08 */
[----:B------:R-:W-:Y:S01]  /*2180*/  LOP3.LUT R16, R6, 0xac, RZ, 0xfc, !PT ;  /* 0x000000ac06107812 */ /* 0x000fe200078efcff */
[----:B------:R-:W-:Y:S01]  /*2190*/  @!P6 IMAD.MOV R49, RZ, RZ, -R49 ;  /* 0x000000ffff31e224 */ /* 0x000fe200078e0a31 */
[C---:B------:R-:W-:Y:S01]  /*21a0*/  ISETP.GT.U32.AND P6, PT, R0.reuse, R63, PT ;  /* 0x0000003f0000720c */ /* 0x040fe20003fc4070 */
[C---:B------:R-:W-:Y:S01]  /*21b0*/  IMAD R59, R0.reuse, R8, R59 ;  /* 0x00000008003b7224 */ /* 0x040fe200078e023b */
[----:B------:R-:W-:Y:S01]  /*21c0*/  IABS R73, R10 ;  /* 0x0000000a00497213 */ /* 0x000fe20000000000 */
[--C-:B------:R-:W-:Y:S01]  /*21d0*/  @!P5 IMAD.IADD R55, R55, 0x1, -R0.reuse ;  /* 0x000000013737d824 */ /* 0x100fe200078e0a00 */
[----:B------:R-:W-:Y:S01]  /*21e0*/  IABS R85, R16 ;  /* 0x0000001000557213 */ /* 0x000fe20000000000 */
[----:B------:R-:W-:Y:S01]  /*21f0*/  @!P4 IMAD.IADD R51, R51, 0x1, -R0 ;  /* 0x000000013333c824 */ /* 0x000fe200078e0a00 */
[C---:B------:R-:W-:Y:S01]  /*2200*/  ISETP.GT.U32.AND P4, PT, R0.reuse, R59, PT ;  /* 0x0000003b0000720c */ /* 0x040fe20003f84070 */
[----:B------:R-:W-:Y:S01]  /*2210*/  @!P1 IMAD.MOV R53, RZ, RZ, -R53 ;  /* 0x000000ffff359224 */ /* 0x000fe200078e0a35 */
[----:B------:R-:W-:Y:S01]  /*2220*/  ISETP.GT.U32.AND P5, PT, R0, R55, PT ;  /* 0x000000370000720c */ /* 0x000fe20003fa4070 */
[----:B------:R-:W-:Y:S01]  /*2230*/  IMAD.HI.U32 R8, R4, R65, RZ ;  /* 0x0000004104087227 */ /* 0x000fe200078e00ff */
[----:B------:R-:W-:-:S02]  /*2240*/  ISETP.GE.AND P1, PT, R14, RZ, PT ;  /* 0x000000ff0e00720c */ /* 0x000fc40003f26270 */
[----:B------:R-:W-:Y:S01]  /*2250*/  LOP3.LUT R14, R6, 0xa0, RZ, 0xfc, !PT ;  /* 0x000000a0060e7812 */ /* 0x000fe200078efcff */
[--C-:B------:R-:W-:Y:S02]  /*2260*/  @!P6 IMAD.IADD R63, R63, 0x1, -R0.reuse ;  /* 0x000000013f3fe824 */ /* 0x100fe400078e0a00 */
[----:B------:R-:W-:Y:S01]  /*2270*/  @!P3 IMAD.MOV R51, RZ, RZ, -R51 ;  /* 0x000000ffff33b224 */ /* 0x000fe200078e0a33 */
[----:B------:R-:W-:Y:S02]  /*2280*/  IABS R69, R14 ;  /* 0x0000000e00457213 */ /* 0x000fe40000000000 */
[----:B------:R-:W-:Y:S01]  /*2290*/  ISETP.GT.U32.AND P6, PT, R0, R63, PT ;  /* 0x0000003f0000720c */ /* 0x000fe20003fc4070 */
[--C-:B------:R-:W-:Y:S01]  /*22a0*/  @!P4 IMAD.IADD R59, R59, 0x1, -R0.reuse ;  /* 0x000000013b3bc824 */ /* 0x100fe200078e0a00 */
[----:B------:R-:W-:Y:S01]  /*22b0*/  ISETP.GE.AND P3, PT, R12, RZ, PT ;  /* 0x000000ff0c00720c */ /* 0x000fe20003f66270 */
[----:B------:R-:W-:Y:S01]  /*22c0*/  @!P5 IMAD.IADD R55, R55, 0x1, -R0 ;  /* 0x000000013737d824 */ /* 0x000fe200078e0a00 */
[----:B------:R-:W-:Y:S01]  /*22d0*/  ISETP.GE.AND P5, PT, R10, RZ, PT ;  /* 0x000000ff0a00720c */ /* 0x000fe20003fa6270 */
[----:B------:R-:W-:Y:S01]  /*22e0*/  IMAD.HI.U32 R10, R4, R69, RZ ;  /* 0x00000045040a7227 */ /* 0x000fe200078e00ff */
[----:B------:R-:W-:-:S03]  /*22f0*/  ISETP.GT.U32.AND P4, PT, R0, R59, PT ;  /* 0x0000003b0000720c */ /* 0x000fc60003f84070 */
[----:B------:R-:W-:Y:S02]  /*2300*/  IMAD.MOV R10, RZ, RZ, -R10 ;  /* 0x000000ffff0a7224 */ /* 0x000fe400078e0a0a */
[----:B------:R-:W-:Y:S02]  /*2310*/  IMAD.MOV R12, RZ, RZ, -R8 ;  /* 0x000000ffff0c7224 */ /* 0x000fe400078e0a08 */
[C---:B------:R-:W-:Y:S02]  /*2320*/  IMAD R69, R0.reuse, R10, R69 ;  /* 0x0000000a00457224 */ /* 0x040fe400078e0245 */
[----:B------:R-:W-:Y:S02]  /*2330*/  @!P6 IMAD.IADD R63, R63, 0x1, -R0 ;  /* 0x000000013f3fe824 */ /* 0x000fe400078e0a00 */
[C---:B------:R-:W-:Y:S02]  /*2340*/  IMAD R65, R0.reuse, R12, R65 ;  /* 0x0000000c00417224 */ /* 0x040fe400078e0241 */
[----:B------:R-:W-:Y:S01]  /*2350*/  @!P0 IMAD.MOV R63, RZ, RZ, -R63 ;  /* 0x000000ffff3f8224 */ /* 0x000fe200078e0a3f */
[----:B------:R-:W-:Y:S01]  /*2360*/  ISETP.GT.U32.AND P0, PT, R0, R69, PT ;  /* 0x000000450000720c */ /* 0x000fe20003f04070 */
[----:B------:R-:W-:-:S04]  /*2370*/  IMAD.HI.U32 R8, R4, R73, RZ ;  /* 0x0000004904087227 */ /* 0x000fc800078e00ff */
[----:B------:R-:W-:Y:S01]  /*2380*/  @!P2 IMAD.MOV R55, RZ, RZ, -R55 ;  /* 0x000000ffff37a224 */ /* 0x000fe200078e0a37 */
[----:B------:R-:W-:Y:S01]  /*2390*/  ISETP.GE.AND P2, PT, R14, RZ, PT ;  /* 0x000000ff0e00720c */ /* 0x000fe20003f46270 */
[----:B------:R-:W-:Y:S01]  /*23a0*/  @!P4 IMAD.IADD R59, R59, 0x1, -R0 ;  /* 0x000000013b3bc824 */ /* 0x000fe200078e0a00 */
[----:B------:R-:W-:Y:S01]  /*23b0*/  ISETP.GT.U32.AND P4, PT, R0, R65, PT ;  /* 0x000000410000720c */ /* 0x000fe20003f84070 */
[----:B------:R-:W-:Y:S01]  /*23c0*/  IMAD.MOV R8, RZ, RZ, -R8 ;  /* 0x000000ffff087224 */ /* 0x000fe200078e0a08 */
[----:B------:R-:W-:Y:S01]  /*23d0*/  LOP3.LUT R14, R6, 0xa8, RZ, 0xfc, !PT ;  /* 0x000000a8060e7812 */ /* 0x000fe200078efcff */
[----:B------:R-:W-:Y:S02]  /*23e0*/  @!P1 IMAD.MOV R59, RZ, RZ, -R59 ;  /* 0x000000ffff3b9224 */ /* 0x000fe400078e0a3b */
[----:B------:R-:W-:Y:S01]  /*23f0*/  IMAD R73, R0, R8, R73 ;  /* 0x0000000800497224 */ /* 0x000fe200078e0249 */
[----:B------:R-:W-:Y:S01]  /*2400*/  IABS R81, R14 ;  /* 0x0000000e00517213 */ /* 0x000fe20000000000 */
[----:B------:R-:W-:Y:S01]  /*2410*/  @!P0 IMAD.IADD R69, R69, 0x1, -R0 ;  /* 0x0000000145458824 */ /* 0x000fe200078e0a00 */
[----:B------:R-:W-:-:S02]  /*2420*/  LOP3.LUT R8, R6, 0xa4, RZ, 0xfc, !PT ;  /* 0x000000a406087812 */ /* 0x000fc400078efcff */
[----:B------:R-:W-:Y:S01]  /*2430*/  ISETP.GT.U32.AND P1, PT, R0, R73, PT ;  /* 0x000000490000720c */ /* 0x000fe20003f24070 */
[----:B------:R-:W-:Y:S01]  /*2440*/  IMAD.HI.U32 R10, R4, R81, RZ ;  /* 0x00000051040a7227 */ /* 0x000fe200078e00ff */
[----:B------:R-:W-:Y:S02]  /*2450*/  ISETP.GT.U32.AND P0, PT, R0, R69, PT ;  /* 0x000000450000720c */ /* 0x000fe40003f04070 */
[----:B------:R-:W-:Y:S01]  /*2460*/  IABS R77, R8 ;  /* 0x00000008004d7213 */ /* 0x000fe20000000000 */
[----:B------:R-:W-:Y:S01]  /*2470*/  @!P4 IMAD.IADD R65, R65, 0x1, -R0 ;  /* 0x000000014141c824 */ /* 0x000fe200078e0a00 */
[----:B------:R-:W-:Y:S01]  /*2480*/  ISETP.GE.AND P6, PT, R8, RZ, PT ;  /* 0x000000ff0800720c */ /* 0x000fe20003fc6270 */
[----:B------:R-:W-:Y:S02]  /*2490*/  IMAD.MOV R10, RZ, RZ, -R10 ;  /* 0x000000ffff0a7224 */ /* 0x000fe400078e0a0a */
[----:B------:R-:W-:Y:S01]  /*24a0*/  IMAD.HI.U32 R8, R4, R77, RZ ;  /* 0x0000004d04087227 */ /* 0x000fe200078e00ff */
[----:B------:R-:W-:-:S03]  /*24b0*/  ISETP.GT.U32.AND P4, PT, R0, R65, PT ;  /* 0x000000410000720c */ /* 0x000fc60003f84070 */
[----:B------:R-:W-:Y:S02]  /*24c0*/  IMAD R81, R0, R10, R81 ;  /* 0x0000000a00517224 */ /* 0x000fe400078e0251 */
[----:B------:R-:W-:-:S04]  /*24d0*/  IMAD.HI.U32 R10, R4, R89, RZ ;  /* 0x00000059040a7227 */ /* 0x000fc800078e00ff */
[----:B------:R-:W-:Y:S02]  /*24e0*/  IMAD.MOV R10, RZ, RZ, -R10 ;  /* 0x000000ffff0a7224 */ /* 0x000fe400078e0a0a */
[--C-:B------:R-:W-:Y:S02]  /*24f0*/  @!P1 IMAD.IADD R73, R73, 0x1, -R0.reuse ;  /* 0x0000000149499824 */ /* 0x100fe400078e0a00 */
[C---:B------:R-:W-:Y:S02]  /*2500*/  IMAD R89, R0.reuse, R10, R89 ;  /* 0x0000000a00597224 */ /* 0x040fe400078e0259 */
[----:B------:R-:W-:Y:S01]  /*2510*/  @!P0 IMAD.IADD R69, R69, 0x1, -R0 ;  /* 0x0000000145458824 */ /* 0x000fe200078e0a00 */
[----:B------:R-:W-:Y:S01]  /*2520*/  ISETP.GT.U32.AND P1, PT, R0, R73, PT ;  /* 0x000000490000720c */ /* 0x000fe20003f24070 */
[----:B------:R-:W-:Y:S02]  /*2530*/  IMAD.MOV R12, RZ, RZ, -R8 ;  /* 0x000000ffff0c7224 */ /* 0x000fe400078e0a08 */
[----:B------:R-:W-:Y:S01]  /*2540*/  @!P4 IMAD.IADD R65, R65, 0x1, -R0 ;  /* 0x000000014141c824 */ /* 0x000fe200078e0a00 */
[----:B------:R-:W-:Y:S01]  /*2550*/  ISETP.GE.AND P4, PT, R14, RZ, PT ;  /* 0x000000ff0e00720c */ /* 0x000fe20003f86270 */
[----:B------:R-:W-:Y:S01]  /*2560*/  @!P2 IMAD.MOV R69, RZ, RZ, -R69 ;  /* 0x000000ffff45a224 */ /* 0x000fe200078e0a45 */
[C---:B------:R-:W-:Y:S01]  /*2570*/  ISETP.GT.U32.AND P2, PT, R0.reuse, R89, PT ;  /* 0x000000590000720c */ /* 0x040fe20003f44070 */
[----:B------:R-:W-:Y:S01]  /*2580*/  IMAD R77, R0, R12, R77 ;  /* 0x0000000c004d7224 */ /* 0x000fe200078e024d */
[----:B------:R-:W-:Y:S01]  /*2590*/  LOP3.LUT R12, R6, 0xb4, RZ, 0xfc, !PT ;  /* 0x000000b4060c7812 */ /* 0x000fe200078efcff */
[----:B------:R-:W-:Y:S01]  /*25a0*/  IMAD.HI.U32 R8, R4, R85, RZ ;  /* 0x0000005504087227 */ /* 0x000fe200078e00ff */
[----:B------:R-:W-:-:S02]  /*25b0*/  LOP3.LUT R14, R6, 0xb8, RZ, 0xfc, !PT ;  /* 0x000000b8060e7812 */ /* 0x000fc400078efcff */
[----:B------:R-:W-:Y:S01]  /*25c0*/  IABS R93, R12 ;  /* 0x0000000c005d7213 */ /* 0x000fe20000000000 */
[----:B------:R-:W-:Y:S01]  /*25d0*/  @!P3 IMAD.MOV R65, RZ, RZ, -R65 ;  /* 0x000000ffff41b224 */ /* 0x000fe200078e0a41 */
[C---:B------:R-:W-:Y:S01]  /*25e0*/  ISETP.GT.U32.AND P3, PT, R0.reuse, R81, PT ;  /* 0x000000510000720c */ /* 0x040fe20003f64070 */
[----:B------:R-:W-:Y:S01]  /*25f0*/  IMAD.MOV R8, RZ, RZ, -R8 ;  /* 0x000000ffff087224 */ /* 0x000fe200078e0a08 */
[----:B------:R-:W-:Y:S01]  /*2600*/  IABS R97, R14 ;  /* 0x0000000e00617213 */ /* 0x000fe20000000000 */
[----:B------:R-:W-:Y:S01]  /*2610*/  @!P1 IMAD.IADD R73, R73, 0x1, -R0 ;  /* 0x0000000149499824 */ /* 0x000fe200078e0a00 */
[C---:B------:R-:W-:Y:S01]  /*2620*/  ISETP.GT.U32.AND P1, PT, R0.reuse, R77, PT ;  /* 0x0000004d0000720c */ /* 0x040fe20003f24070 */
[----:B------:R-:W-:Y:S02]  /*2630*/  IMAD R85, R0, R8, R85 ;  /* 0x0000000800557224 */ /* 0x000fe400078e0255 */
[----:B------:R-:W-:-:S03]  /*2640*/  IMAD.HI.U32 R8, R4, R93, RZ ;  /* 0x0000005d04087227 */ /* 0x000fc600078e00ff */
[C---:B------:R-:W-:Y:S01]  /*2650*/  ISETP.GT.U32.AND P0, PT, R0.reuse, R85, PT ;  /* 0x000000550000720c */ /* 0x040fe20003f04070 */
[----:B------:R-:W-:Y:S02]  /*2660*/  @!P2 IMAD.IADD R89, R89, 0x1, -R0 ;  /* 0x000000015959a824 */ /* 0x000fe400078e0a00 */
[----:B------:R-:W-:Y:S02]  /*2670*/  IMAD.MOV R8, RZ, RZ, -R8 ;  /* 0x000000ffff087224 */ /* 0x000fe400078e0a08 */
[----:B------:R-:W-:Y:S01]  /*2680*/  @!P3 IMAD.IADD R81, R81, 0x1, -R0 ;  /* 0x000000015151b824 */ /* 0x000fe200078e0a00 */
[C---:B------:R-:W-:Y:S01]  /*2690*/  ISETP.GT.U32.AND P2, PT, R0.reuse, R89, PT ;  /* 0x000000590000720c */ /* 0x040fe20003f44070 */
[----:B------:R-:W-:Y:S02]  /*26a0*/  IMAD R93, R0, R8, R93 ;  /* 0x00000008005d7224 */ /* 0x000fe400078e025d */
[----:B------:R-:W-:Y:S01]  /*26b0*/  IMAD.HI.U32 R8, R4, R97, RZ ;  /* 0x0000006104087227 */ /* 0x000fe200078e00ff */
[----:B------:R-:W-:-:S03]  /*26c0*/  ISETP.GT.U32.AND P3, PT, R0, R81, PT ;  /* 0x000000510000720c */ /* 0x000fc60003f64070 */
[----:B------:R-:W-:Y:S02]  /*26d0*/  IMAD.MOV R8, RZ, RZ, -R8 ;  /* 0x000000ffff087224 */ /* 0x000fe400078e0a08 */
[--C-:B------:R-:W-:Y:S02]  /*26e0*/  @!P1 IMAD.IADD R77, R77, 0x1, -R0.reuse ;  /* 0x000000014d4d9824 */ /* 0x100fe400078e0a00 */
[--C-:B------:R-:W-:Y:S02]  /*26f0*/  @!P0 IMAD.IADD R85, R85, 0x1, -R0.reuse ;  /* 0x0000000155558824 */ /* 0x100fe400078e0a00 */
[C---:B------:R-:W-:Y:S01]  /*2700*/  IMAD R97, R0.reuse, R8, R97 ;  /* 0x0000000800617224 */ /* 0x040fe200078e0261 */
[----:B------:R-:W-:Y:S01]  /*2710*/  ISETP.GT.U32.AND P1, PT, R0, R77, PT ;  /* 0x0000004d0000720c */ /* 0x000fe20003f24070 */
[----:B------:R-:W-:Y:S01]  /*2720*/  @!P5 IMAD.MOV R73, RZ, RZ, -R73 ;  /* 0x000000ffff49d224 */ /* 0x000fe200078e0a49 */
[----:B------:R-:W-:Y:S01]  /*2730*/  ISETP.GE.AND P5, PT, R16, RZ, PT ;  /* 0x000000ff1000720c */ /* 0x000fe20003fa6270 */
[--C-:B------:R-:W-:Y:S01]  /*2740*/  @!P2 IMAD.IADD R89, R89, 0x1, -R0.reuse ;  /* 0x000000015959a824 */ /* 0x100fe200078e0a00 */
[----:B------:R-:W-:Y:S01]  /*2750*/  LOP3.LUT R16, R6, 0xbc, RZ, 0xfc, !PT ;  /* 0x000000bc06107812 */ /* 0x000fe200078efcff */
[----:B------:R-:W-:Y:S01]  /*2760*/  @!P3 IMAD.IADD R81, R81, 0x1, -R0 ;  /* 0x000000015151b824 */ /* 0x000fe200078e0a00 */
[----:B------:R-:W-:-:S02]  /*2770*/  ISETP.GT.U32.AND P0, PT, R0, R85, PT ;  /* 0x000000550000720c */ /* 0x000fc40003f04070 */
[C---:B------:R-:W-:Y:S01]  /*2780*/  ISETP.GT.U32.AND P2, PT, R0.reuse, R97, PT ;  /* 0x000000610000720c */ /* 0x040fe20003f44070 */
[----:B------:R-:W-:Y:S01]  /*2790*/  @!P4 IMAD.MOV R81, RZ, RZ, -R81 ;  /* 0x000000ffff51c224 */ /* 0x000fe200078e0a51 */
[----:B------:R-:W-:Y:S02]  /*27a0*/  IABS R103, R16 ;  /* 0x0000001000677213 */ /* 0x000fe40000000000 */
[----:B------:R-:W-:Y:S01]  /*27b0*/  ISETP.GT.U32.AND P3, PT, R0, R93, PT ;  /* 0x0000005d0000720c */ /* 0x000fe20003f64070 */
[----:B------:R-:W-:Y:S01]  /*27c0*/  @!P1 IMAD.IADD R77, R77, 0x1, -R0 ;  /* 0x000000014d4d9824 */ /* 0x000fe200078e0a00 */
[----:B------:R-:W-:Y:S01]  /*27d0*/  LOP3.LUT R8, R6, 0xc0, RZ, 0xfc, !PT ;  /* 0x000000c006087812 */ /* 0x000fe200078efcff */
[----:B------:R-:W-:Y:S01]  /*27e0*/  IMAD.HI.U32 R10, R4, R103, RZ ;  /* 0x00000067040a7227 */ /* 0x000fe200078e00ff */
[----:B------:R-:W-:Y:S02]  /*27f0*/  ISETP.GE.AND P1, PT, R18, RZ, PT ;  /* 0x000000ff1200720c */ /* 0x000fe40003f26270 */
[----:B------:R-:W-:Y:S01]  /*2800*/  IABS R105, R8 ;  /* 0x0000000800697213 */ /* 0x000fe20000000000 */
[----:B------:R-:W-:Y:S01]  /*2810*/  IMAD.MOV R10, RZ, RZ, -R10 ;  /* 0x000000ffff0a7224 */ /* 0x000fe200078e0a0a */
[----:B------:R-:W-:Y:S01]  /*2820*/  ISETP.GE.AND P4, PT, R14, RZ, PT ;  /* 0x000000ff0e00720c */ /* 0x000fe20003f86270 */
[--C-:B------:R-:W-:Y:S01]  /*2830*/  @!P0 IMAD.IADD R85, R85, 0x1, -R0.reuse ;  /* 0x0000000155558824 */ /* 0x100fe200078e0a00 */
        /* <DEDUP_REMOVED lines=8> */
[----:B------:R-:W-:Y:S01]  /*28c0*/  ISETP.GE.AND P5, PT, R8, RZ, PT ;  /* 0x000000ff0800720c */ /* 0x000fe20003fa6270 */
[----:B------:R-:W-:Y:S01]  /*28d0*/  IMAD.HI.U32 R8, R4, R105, RZ ;  /* 0x0000006904087227 */ /* 0x000fe200078e00ff */
[----:B------:R-:W-:-:S02]  /*28e0*/  ISETP.GT.U32.AND P2, PT, R0, R97, PT ;  /* 0x000000610000720c */ /* 0x000fc40003f44070 */
[----:B------:R-:W-:Y:S01]  /*28f0*/  ISETP.GT.U32.AND P3, PT, R0, R93, PT ;  /* 0x0000005d0000720c */ /* 0x000fe20003f64070 */
[----:B------:R-:W-:Y:S01]  /*2900*/  IMAD.MOV R8, RZ, RZ, -R8 ;  /* 0x000000ffff087224 */ /* 0x000fe200078e0a08 */
[----:B------:R-:W-:Y:S01]  /*2910*/  IABS R101, R10 ;  /* 0x0000000a00657213 */ /* 0x000fe20000000000 */
[----:B------:R-:W-:Y:S01]  /*2920*/  @!P6 IMAD.MOV R77, RZ, RZ, -R77 ;  /* 0x000000ffff4de224 */ /* 0x000fe200078e0a4d */
[----:B------:R-:W-:Y:S01]  /*2930*/  ISETP.GE.AND P6, PT, R12, RZ, PT ;  /* 0x000000ff0c00720c */ /* 0x000fe20003fc6270 */
[----:B------:R-:W-:Y:S01]  /*2940*/  @!P1 IMAD.MOV R89, RZ, RZ, -R89 ;  /* 0x000000ffff599224 */ /* 0x000fe200078e0a59 */
[----:B------:R-:W-:Y:S01]  /*2950*/  ISETP.GE.AND P1, PT, R10, RZ, PT ;  /* 0x000000ff0a00720c */ /* 0x000fe20003f26270 */
[----:B------:R-:W-:Y:S01]  /*2960*/  IMAD.HI.U32 R10, R4, R101, RZ ;  /* 0x00000065040a7227 */ /* 0x000fe200078e00ff */
[C---:B------:R-:W-:Y:S02]  /*2970*/  LOP3.LUT R12, R6.reuse, 0xc8, RZ, 0xfc, !PT ;  /* 0x000000c8060c7812 */ /* 0x040fe400078efcff */
[----:B------:R-:W-:Y:S01]  /*2980*/  LOP3.LUT R16, R6, 0xd0, RZ, 0xfc, !PT ;  /* 0x000000d006107812 */ /* 0x000fe200078efcff */
[C---:B------:R-:W-:Y:S01]  /*2990*/  IMAD R105, R0.reuse, R8, R105 ;  /* 0x0000000800697224 */ /* 0x040fe200078e0269 */
[----:B------:R-:W-:Y:S01]  /*29a0*/  IABS R123, R12 ;  /* 0x0000000c007b7213 */ /* 0x000fe20000000000 */
[----:B------:R-:W-:Y:S01]  /*29b0*/  IMAD.MOV R10, RZ, RZ, -R10 ;  /* 0x000000ffff0a7224 */ /* 0x000fe200078e0a0a */
[----:B------:R-:W-:Y:S01]  /*29c0*/  IABS R111, R16 ;  /* 0x00000010006f7213 */ /* 0x000fe20000000000 */
[--C-:B------:R-:W-:Y:S01]  /*29d0*/  @!P2 IMAD.IADD R97, R97, 0x1, -R0.reuse ;  /* 0x000000016161a824 */ /* 0x100fe200078e0a00 */
[C---:B------:R-:W-:Y:S01]  /*29e0*/  ISETP.GT.U32.AND P2, PT, R0.reuse, R105, PT ;  /* 0x000000690000720c */ /* 0x040fe20003f44070 */
[----:B------:R-:W-:Y:S01]  /*29f0*/  @!P3 IMAD.IADD R93, R93, 0x1, -R0 ;  /* 0x000000015d5db824 */ /* 0x000fe200078e0a00 */
[C---:B------:R-:W-:Y:S01]  /*2a00*/  ISETP.GT.U32.AND P3, PT, R0.reuse, R103, PT ;  /* 0x000000670000720c */ /* 0x040fe20003f64070 */
[----:B------:R-:W-:Y:S01]  /*2a10*/  IMAD R101, R0, R10, R101 ;  /* 0x0000000a00657224 */ /* 0x000fe200078e0265 */
[----:B------:R-:W-:Y:S01]  /*2a20*/  LOP3.LUT R18, R6, 0xd4, RZ, 0xfc, !PT ;  /* 0x000000d406127812 */ /* 0x000fe200078efcff */
[----:B------:R-:W-:-:S02]  /*2a30*/  @!P6 IMAD.MOV R93, RZ, RZ, -R93 ;  /* 0x000000ffff5de224 */ /* 0x000fc400078e0a5d */
[----:B------:R-:W-:Y:S01]  /*2a40*/  IMAD.HI.U32 R8, R4, R123, RZ ;  /* 0x0000007b04087227 */ /* 0x000fe200078e00ff */
[----:B------:R-:W-:Y:S02]  /*2a50*/  ISETP.GT.U32.AND P6, PT, R0, R101, PT ;  /* 0x000000650000720c */ /* 0x000fe40003fc4070 */
[----:B------:R-:W-:Y:S01]  /*2a60*/  IABS R107, R18 ;  /* 0x00000012006b7213 */ /* 0x000fe20000000000 */
[----:B------:R-:W-:Y:S02]  /*2a70*/  IMAD.MOV R8, RZ, RZ, -R8 ;  /* 0x000000ffff087224 */ /* 0x000fe400078e0a08 */
[--C-:B------:R-:W-:Y:S02]  /*2a80*/  @!P2 IMAD.IADD R105, R105, 0x1, -R0.reuse ;  /* 0x000000016969a824 */ /* 0x100fe400078e0a00 */
[----:B------:R-:W-:Y:S02]  /*2a90*/  @!P3 IMAD.IADD R103, R103, 0x1, -R0 ;  /* 0x000000016767b824 */ /* 0x000fe400078e0a00 */
[----:B------:R-:W-:Y:S01]  /*2aa0*/  IMAD.HI.U32 R10, R4, R115, RZ ;  /* 0x00000073040a7227 */ /* 0x000fe200078e00ff */
[----:B------:R-:W-:-:S02]  /*2ab0*/  ISETP.GT.U32.AND P2, PT, R0, R105, PT ;  /* 0x000000690000720c */ /* 0x000fc40003f44070 */
[C---:B------:R-:W-:Y:S01]  /*2ac0*/  ISETP.GT.U32.AND P3, PT, R0.reuse, R103, PT ;  /* 0x000000670000720c */ /* 0x040fe20003f64070 */
[----:B------:R-:W-:Y:S02]  /*2ad0*/  @!P6 IMAD.IADD R101, R101, 0x1, -R0 ;  /* 0x000000016565e824 */ /* 0x000fe400078e0a00 */
[C---:B------:R-:W-:Y:S02]  /*2ae0*/  IMAD R123, R0.reuse, R8, R123 ;  /* 0x00000008007b7224 */ /* 0x040fe400078e027b */
[----:B------:R-:W-:Y:S01]  /*2af0*/  IMAD.MOV R10, RZ, RZ, -R10 ;  /* 0x000000ffff0a7224 */ /* 0x000fe200078e0a0a */
[----:B------:R-:W-:Y:S01]  /*2b00*/  ISETP.GT.U32.AND P6, PT, R0, R101, PT ;  /* 0x000000650000720c */ /* 0x000fe20003fc4070 */
[----:B------:R-:W-:-:S04]  /*2b10*/  IMAD.HI.U32 R8, R4, R111, RZ ;  /* 0x0000006f04087227 */ /* 0x000fc800078e00ff */
[----:B------:R-:W-:Y:S01]  /*2b20*/  @!P2 IMAD.IADD R105, R105, 0x1, -R0 ;  /* 0x000000016969a824 */ /* 0x000fe200078e0a00 */
[----:B------:R-:W-:Y:S01]  /*2b30*/  ISETP.GT.U32.AND P2, PT, R0, R123, PT ;  /* 0x0000007b0000720c */ /* 0x000fe20003f44070 */
[----:B------:R-:W-:Y:S01]  /*2b40*/  @!P4 IMAD.MOV R97, RZ, RZ, -R97 ;  /* 0x000000ffff61c224 */ /* 0x000fe200078e0a61 */
[----:B------:R-:W-:Y:S01]  /*2b50*/  ISETP.GE.AND P4, PT, R12, RZ, PT ;  /* 0x000000ff0c00720c */ /* 0x000fe20003f86270 */
[C---:B------:R-:W-:Y:S02]  /*2b60*/  IMAD R115, R0.reuse, R10, R115 ;  /* 0x0000000a00737224 */ /* 0x040fe400078e0273 */
[----:B------:R-:W-:Y:S02]  /*2b70*/  IMAD.MOV R12, RZ, RZ, -R8 ;  /* 0x000000ffff0c7224 */ /* 0x000fe400078e0a08 */
[----:B------:R-:W-:Y:S01]  /*2b80*/  @!P6 IMAD.IADD R101, R101, 0x1, -R0 ;  /* 0x000000016565e824 */ /* 0x000fe200078e0a00 */
[----:B------:R-:W-:Y:S01]  /*2b90*/  ISETP.GT.U32.AND P6, PT, R0, R115, PT ;  /* 0x000000730000720c */ /* 0x000fe20003fc4070 */
[----:B------:R-:W-:-:S04]  /*2ba0*/  IMAD.HI.U32 R8, R4, R107, RZ ;  /* 0x0000006b04087227 */ /* 0x000fc800078e00ff */
[----:B------:R-:W-:Y:S02]  /*2bb0*/  IMAD R111, R0, R12, R111 ;  /* 0x0000000c006f7224 */ /* 0x000fe400078e026f */
[----:B------:R-:W-:Y:S01]  /*2bc0*/  @!P3 IMAD.IADD R103, R103, 0x1, -R0 ;  /* 0x000000016767b824 */ /* 0x000fe200078e0a00 */
[----:B------:R-:W-:Y:S01]  /*2bd0*/  ISETP.GE.AND P3, PT, R14, RZ, PT ;  /* 0x000000ff0e00720c */ /* 0x000fe20003f66270 */
[----:B------:R-:W-:Y:S02]  /*2be0*/  IMAD.MOV R14, RZ, RZ, -R8 ;  /* 0x000000ffff0e7224 */ /* 0x000fe400078e0a08 */
[--C-:B------:R-:W-:Y:S01]  /*2bf0*/  @!P2 IMAD.IADD R123, R123, 0x1, -R0.reuse ;  /* 0x000000017b7ba824 */ /* 0x100fe200078e0a00 */
[C---:B------:R-:W-:Y:S01]  /*2c00*/  ISETP.GT.U32.AND P2, PT, R0.reuse, R111, PT ;  /* 0x0000006f0000720c */ /* 0x040fe20003f44070 */
[----:B------:R-:W-:Y:S01]  /*2c10*/  IMAD R107, R0, R14, R107 ;  /* 0x0000000e006b7224 */ /* 0x000fe200078e026b */
[----:B------:R-:W-:Y:S01]  /*2c20*/  LOP3.LUT R14, R6, 0xe8, RZ, 0xfc, !PT ;  /* 0x000000e8060e7812 */ /* 0x000fe200078efcff */
[----:B------:R-:W-:-:S02]  /*2c30*/  @!P6 IMAD.IADD R115, R115, 0x1, -R0 ;  /* 0x000000017373e824 */ /* 0x000fc400078e0a00 */
[----:B------:R-:W-:Y:S01]  /*2c40*/  IMAD.HI.U32 R10, R4, R119, RZ ;  /* 0x00000077040a7227 */ /* 0x000fe200078e00ff */
[C---:B------:R-:W-:Y:S02]  /*2c50*/  ISETP.GT.U32.AND P6, PT, R0.reuse, R107, PT ;  /* 0x0000006b0000720c */ /* 0x040fe40003fc4070 */
[----:B------:R-:W-:Y:S01]  /*2c60*/  IABS R135, R14 ;  /* 0x0000000e00877213 */ /* 0x000fe20000000000 */
[----:B------:R-:W-:Y:S02]  /*2c70*/  IMAD.MOV R10, RZ, RZ, -R10 ;  /* 0x000000ffff0a7224 */ /* 0x000fe400078e0a0a */
[----:B------:R-:W-:Y:S02]  /*2c80*/  @!P5 IMAD.MOV R105, RZ, RZ, -R105 ;  /* 0x000000ffff69d224 */ /* 0x000fe400078e0a69 */
[----:B------:R-:W-:Y:S01]  /*2c90*/  @!P2 IMAD.IADD R111, R111, 0x1, -R0 ;  /* 0x000000016f6fa824 */ /* 0x000fe200078e0a00 */
[C---:B------:R-:W-:Y:S01]  /*2ca0*/  ISETP.GT.U32.AND P2, PT, R0.reuse, R115, PT ;  /* 0x000000730000720c */ /* 0x040fe20003f44070 */
[----:B------:R-:W-:-:S02]  /*2cb0*/  IMAD R119, R0, R10, R119 ;  /* 0x0000000a00777224 */ /* 0x000fc400078e0277 */
[----:B------:R-:W-:Y:S01]  /*2cc0*/  IMAD.HI.U32 R12, R4, R127, RZ ;  /* 0x0000007f040c7227 */ /* 0x000fe200078e00ff */
[----:B------:R-:W-:-:S03]  /*2cd0*/  ISETP.GT.U32.AND P5, PT, R0, R111, PT ;  /* 0x0000006f0000720c */ /* 0x000fc60003fa4070 */
[----:B------:R-:W-:-:S04]  /*2ce0*/  IMAD.HI.U32 R8, R4, R139, RZ ;  /* 0x0000008b04087227 */ /* 0x000fc800078e00ff */
[----:B------:R-:W-:Y:S01]  /*2cf0*/  @!P0 IMAD.MOV R103, RZ, RZ, -R103 ;  /* 0x000000ffff678224 */ /* 0x000fe200078e0a67 */
[C---:B------:R-:W-:Y:S01]  /*2d00*/  ISETP.GT.U32.AND P0, PT, R0.reuse, R123, PT ;  /* 0x0000007b0000720c */ /* 0x040fe20003f04070 */
[----:B------:R-:W-:Y:S02]  /*2d10*/  @!P6 IMAD.IADD R107, R107, 0x1, -R0 ;  /* 0x000000016b6be824 */ /* 0x000fe400078e0a00 */
[----:B------:R-:W-:Y:S01]  /*2d20*/  @!P1 IMAD.MOV R101, RZ, RZ, -R101 ;  /* 0x000000ffff659224 */ /* 0x000fe200078e0a65 */
[C---:B------:R-:W-:Y:S01]  /*2d30*/  ISETP.GT.U32.AND P1, PT, R0.reuse, R119, PT ;  /* 0x000000770000720c */ /* 0x040fe20003f24070 */
[----:B------:R-:W-:Y:S01]  /*2d40*/  IMAD.MOV R12, RZ, RZ, -R12 ;  /* 0x000000ffff0c7224 */ /* 0x000fe200078e0a0c */
[C---:B------:R-:W-:Y:S01]  /*2d50*/  ISETP.GT.U32.AND P6, PT, R0.reuse, R107, PT ;  /* 0x0000006b0000720c */ /* 0x040fe20003fc4070 */
[----:B------:R-:W-:Y:S02]  /*2d60*/  IMAD.MOV R8, RZ, RZ, -R8 ;  /* 0x000000ffff087224 */ /* 0x000fe400078e0a08 */
[----:B------:R-:W-:Y:S01]  /*2d70*/  IMAD R127, R0, R12, R127 ;  /* 0x0000000c007f7224 */ /* 0x000fe200078e027f */
[----:B------:R-:W-:Y:S01]  /*2d80*/  LOP3.LUT R12, R6, 0xe4, RZ, 0xfc, !PT ;  /* 0x000000e4060c7812 */ /* 0x000fe200078efcff */
[----:B------:R-:W-:-:S02]  /*2d90*/  IMAD R139, R0, R8, R139 ;  /* 0x00000008008b7224 */ /* 0x000fc400078e028b */
[--C-:B------:R-:W-:Y:S01]  /*2da0*/  @!P5 IMAD.IADD R111, R111, 0x1, -R0.reuse ;  /* 0x000000016f6fd824 */ /* 0x100fe200078e0a00 */
[----:B------:R-:W-:Y:S01]  /*2db0*/  IABS R131, R12 ;  /* 0x0000000c00837213 */ /* 0x000fe20000000000 */
[--C-:B------:R-:W-:Y:S01]  /*2dc0*/  @!P0 IMAD.IADD R123, R123, 0x1, -R0.reuse ;  /* 0x000000017b7b8824 */ /* 0x100fe200078e0a00 */
[----:B------:R-:W-:Y:S01]  /*2dd0*/  ISETP.GT.U32.AND P5, PT, R0, R139, PT ;  /* 0x0000008b0000720c */ /* 0x000fe20003fa4070 */
[--C-:B------:R-:W-:Y:S01]  /*2de0*/  @!P2 IMAD.IADD R115, R115, 0x1, -R0.reuse ;  /* 0x000000017373a824 */ /* 0x100fe200078e0a00 */
[----:B------:R-:W-:Y:S01]  /*2df0*/  ISETP.GE.AND P2, PT, R16, RZ, PT ;  /* 0x000000ff1000720c */ /* 0x000fe20003f46270 */
[----:B------:R-:W-:Y:S01]  /*2e00*/  @!P1 IMAD.IADD R119, R119, 0x1, -R0 ;  /* 0x0000000177779824 */ /* 0x000fe200078e0a00 */
[----:B------:R-:W-:Y:S01]  /*2e10*/  ISETP.GT.U32.AND P0, PT, R0, R127, PT ;  /* 0x0000007f0000720c */ /* 0x000fe20003f04070 */
[----:B------:R-:W-:Y:S01]  /*2e20*/  IMAD.HI.U32 R8, R4, R131, RZ ;  /* 0x0000008304087227 */ /* 0x000fe200078e00ff */
[----:B------:R-:W-:Y:S02]  /*2e30*/  ISETP.GE.AND P1, PT, R20, RZ, PT ;  /* 0x000000ff1400720c */ /* 0x000fe40003f26270 */
[----:B------:R-:W-:Y:S01]  /*2e40*/  LOP3.LUT R16, R6, 0xf0, RZ, 0xfc, !PT ;  /* 0x000000f006107812 */ /* 0x000fe200078efcff */
[----:B------:R-:W-:Y:S01]  /*2e50*/  IMAD.HI.U32 R10, R4, R135, RZ ;  /* 0x00000087040a7227 */ /* 0x000fe200078e00ff */
[----:B------:R-:W-:-:S02]  /*2e60*/  LOP3.LUT R20, R6, 0x134, RZ, 0xfc, !PT ;  /* 0x0000013406147812 */ /* 0x000fc400078efcff */
[----:B------:R-:W-:Y:S01]  /*2e70*/  IABS R147, R16 ;  /* 0x0000001000937213 */ /* 0x000fe20000000000 */
[----:B------:R-:W-:Y:S01]  /*2e80*/  @!P6 IMAD.IADD R107, R107, 0x1, -R0 ;  /* 0x000000016b6be824 */ /* 0x000fe200078e0a00 */
[----:B------:R-:W-:Y:S01]  /*2e90*/  ISETP.GE.AND P6, PT, R18, RZ, PT ;  /* 0x000000ff1200720c */ /* 0x000fe20003fc6270 */
[----:B------:R-:W-:Y:S01]  /*2ea0*/  @!P4 IMAD.MOV R123, RZ, RZ, -R123 ;  /* 0x000000ffff7bc224 */ /* 0x000fe200078e0a7b */
[----:B------:R-:W-:Y:S01]  /*2eb0*/  ISETP.GT.U32.AND P4, PT, R0, R119, PT ;  /* 0x000000770000720c */ /* 0x000fe20003f84070 */
[----:B------:R-:W-:Y:S01]  /*2ec0*/  IMAD.MOV R8, RZ, RZ, -R8 ;  /* 0x000000ffff087224 */ /* 0x000fe200078e0a08 */
[----:B------:R-:W-:Y:S01]  /*2ed0*/  LOP3.LUT R18, R6, 0x10c, RZ, 0xfc, !PT ;  /* 0x0000010c06127812 */ /* 0x000fe200078efcff */
[----:B------:R-:W-:Y:S01]  /*2ee0*/  IMAD.MOV R10, RZ, RZ, -R10 ;  /* 0x000000ffff0a7224 */ /* 0x000fe200078e0a0a */
[----:B------:R-:W-:Y:S01]  /*2ef0*/  IABS R225, R20 ;  /* 0x0000001400e17213 */ /* 0x000fe20000000000 */
[C---:B------:R-:W-:Y:S01]  /*2f00*/  IMAD R131, R0.reuse, R8, R131 ;  /* 0x0000000800837224 */ /* 0x040fe200078e0283 */
[----:B------:R-:W-:Y:S01]  /*2f10*/  IABS R171, R18 ;  /* 0x0000001200ab7213 */ /* 0x000fe20000000000 */
[----:B------:R-:W-:Y:S01]  /*2f20*/  IMAD R135, R0, R10, R135 ;  /* 0x0000000a00877224 */ /* 0x000fe200078e0287 */
[----:B------:R-:W-:Y:S01]  /*2f30*/  LOP3.LUT R10, R6, 0xec, RZ, 0xfc, !PT ;  /* 0x000000ec060a7812 */ /* 0x000fe200078efcff */
[----:B------:R-:W-:-:S02]  /*2f40*/  @!P5 IMAD.IADD R139, R139, 0x1, -R0 ;  /* 0x000000018b8bd824 */ /* 0x000fc400078e0a00 */
[----:B------:R-:W-:Y:S01]  /*2f50*/  @!P2 IMAD.MOV R111, RZ, RZ, -R111 ;  /* 0x000000ffff6fa224 */ /* 0x000fe200078e0a6f */
[C---:B------:R-:W-:Y:S01]  /*2f60*/  ISETP.GT.U32.AND P2, PT, R0.reuse, R131, PT ;  /* 0x000000830000720c */ /* 0x040fe20003f44070 */
[--C-:B------:R-:W-:Y:S01]  /*2f70*/  @!P0 IMAD.IADD R127, R127, 0x1, -R0.reuse ;  /* 0x000000017f7f8824 */ /* 0x100fe200078e0a00 */
[----:B------:R-:W-:Y:S01]  /*2f80*/  ISETP.GT.U32.AND P5, PT, R0, R139, PT ;  /* 0x0000008b0000720c */ /* 0x000fe20003fa4070 */
[----:B------:R-:W-:Y:S01]  /*2f90*/  @!P6 IMAD.MOV R107, RZ, RZ, -R107 ;  /* 0x000000ffff6be224 */ /* 0x000fe200078e0a6b */
[----:B------:R-:W-:Y:S01]  /*2fa0*/  IABS R143, R10 ;  /* 0x0000000a008f7213 */ /* 0x000fe20000000000 */
[----:B------:R-:W-:Y:S01]  /*2fb0*/  @!P4 IMAD.IADD R119, R119, 0x1, -R0 ;  /* 0x000000017777c824 */ /* 0x000fe200078e0a00 */
[----:B------:R-:W-:Y:S01]  /*2fc0*/  ISETP.GE.AND P6, PT, R24, RZ, PT ;  /* 0x000000ff1800720c */ /* 0x000fe20003fc6270 */
[----:B------:R-:W-:Y:S01]  /*2fd0*/  @!P3 IMAD.MOV R115, RZ, RZ, -R115 ;  /* 0x000000ffff73b224 */ /* 0x000fe200078e0a73 */
[----:B------:R-:W-:Y:S01]  /*2fe0*/  ISETP.GT.U32.AND P4, PT, R0, R135, PT ;  /* 0x000000870000720c */ /* 0x000fe20003f84070 */
[----:B------:R-:W-:Y:S01]  /*2ff0*/  IMAD.HI.U32 R8, R4, R143, RZ ;  /* 0x0000008f04087227 */ /* 0x000fe200078e00ff */
[----:B------:R-:W-:-:S02]  /*3000*/  ISETP.GT.U32.AND P3, PT, R0, R127, PT ;  /* 0x0000007f0000720c */ /* 0x000fc40003f64070 */
[----:B------:R-:W-:Y:S01]  /*3010*/  ISETP.GE.AND P0, PT, R22, RZ, PT ;  /* 0x000000ff1600720c */ /* 0x000fe20003f06270 */
[----:B------:R-:W-:Y:S01]  /*3020*/  IMAD.MOV R8, RZ, RZ, -R8 ;  /* 0x000000ffff087224 */ /* 0x000fe200078e0a08 */
[----:B------:R-:W-:Y:S01]  /*3030*/  LOP3.LUT R22, R6, 0x1f0, RZ, 0xfc, !PT ;  /* 0x000001f006167812 */ /* 0x000fe200078efcff */
[--C-:B------:R-:W-:Y:S01]  /*3040*/  @!P5 IMAD.IADD R139, R139, 0x1, -R0.reuse ;  /* 0x000000018b8bd824 */ /* 0x100fe200078e0a00 */
[----:B------:R-:W-:Y:S01]  /*3050*/  ISETP.GE.AND P5, PT, R14, RZ, PT ;  /* 0x000000ff0e00720c */ /* 0x000fe20003fa6270 */
[--C-:B------:R-:W-:Y:S01]  /*3060*/  @!P2 IMAD.IADD R131, R131, 0x1, -R0.reuse ;  /* 0x000000018383a824 */ /* 0x100fe200078e0a00 */
[----:B------:R-:W-:Y:S01]  /*3070*/  ISETP.GE.AND P2, PT, R10, RZ, PT ;  /* 0x000000ff0a00720c */ /* 0x000fe20003f46270 */
[----:B------:R-:W-:Y:S01]  /*3080*/  IMAD R143, R0, R8, R143 ;  /* 0x00000008008f7224 */ /* 0x000fe200078e028f */
[C---:B------:R-:W-:Y:S01]  /*3090*/  LOP3.LUT R8, R6.reuse, 0xf4, RZ, 0xfc, !PT ;  /* 0x000000f406087812 */ /* 0x040fe200078efcff */
[--C-:B------:R-:W-:Y:S01]  /*30a0*/  @!P4 IMAD.IADD R135, R135, 0x1, -R0.reuse ;  /* 0x000000018787c824 */ /* 0x100fe200078e0a00 */
[----:B------:R-:W-:Y:S01]  /*30b0*/  LOP3.LUT R14, R6, 0xfc, RZ, 0xfc, !PT ;  /* 0x000000fc060e7812 */ /* 0x000fe200078efcff */
[----:B------:R-:W-:Y:S01]  /*30c0*/  @!P1 IMAD.MOV R119, RZ, RZ, -R119 ;  /* 0x000000ffff779224 */ /* 0x000fe200078e0a77 */
[C---:B------:R-:W-:Y:S01]  /*30d0*/  ISETP.GT.U32.AND P1, PT, R0.reuse, R131, PT ;  /* 0x000000830000720c */ /* 0x040fe20003f24070 */
[----:B------:R-:W-:Y:S01]  /*30e0*/  @!P6 IMAD.MOV R139, RZ, RZ, -R139 ;  /* 0x000000ffff8be224 */ /* 0x000fe200078e0a8b */
[----:B------:R-:W-:Y:S01]  /*30f0*/  ISETP.GT.U32.AND P6, PT, R0, R143, PT ;  /* 0x0000008f0000720c */ /* 0x000fe20003fc4070 */
[----:B------:R-:W-:Y:S01]  /*3100*/  @!P3 IMAD.IADD R127, R127, 0x1, -R0 ;  /* 0x000000017f7fb824 */ /* 0x000fe200078e0a00 */
[----:B------:R-:W-:Y:S01]  /*3110*/  ISETP.GE.AND P3, PT, R12, RZ, PT ;  /* 0x000000ff0c00720c */ /* 0x000fe20003f66270 */
[----:B------:R-:W-:Y:S01]  /*3120*/  IMAD.HI.U32 R10, R4, R147, RZ ;  /* 0x00000093040a7227 */ /* 0x000fe200078e00ff */
[----:B------:R-:W-:-:S02]  /*3130*/  ISETP.GT.U32.AND P4, PT, R0, R135, PT ;  /* 0x000000870000720c */ /* 0x000fc40003f84070 */
[----:B------:R-:W-:Y:S01]  /*3140*/  IABS R151, R8 ;  /* 0x0000000800977213 */ /* 0x000fe20000000000 */
[----:B------:R-:W-:Y:S01]  /*3150*/  IMAD.MOV R10, RZ, RZ, -R10 ;  /* 0x000000ffff0a7224 */ /* 0x000fe200078e0a0a */
[----:B------:R-:W-:Y:S01]  /*3160*/  IABS R159, R14 ;  /* 0x0000000e009f7213 */ /* 0x000fe20000000000 */
[----:B------:R-:W-:Y:S01]  /*3170*/  @!P0 IMAD.MOV R127, RZ, RZ, -R127 ;  /* 0x000000ffff7f8224 */ /* 0x000fe200078e0a7f */
[----:B------:R-:W-:Y:S01]  /*3180*/  ISETP.GE.AND P0, PT, R16, RZ, PT ;  /* 0x000000ff1000720c */ /* 0x000fe20003f06270 */
[----:B------:R-:W-:Y:S01]  /*3190*/  IMAD R147, R0, R10, R147 ;  /* 0x0000000a00937224 */ /* 0x000fe200078e0293 */
[----:B------:R-:W-:Y:S01]  /*31a0*/  LOP3.LUT R10, R6, 0xf8, RZ, 0xfc, !PT ;  /* 0x000000f8060a7812 */ /* 0x000fe200078efcff */
[--C-:B------:R-:W-:Y:S01]  /*31b0*/  @!P1 IMAD.IADD R131, R131, 0x1, -R0.reuse ;  /* 0x0000000183839824 */ /* 0x100fe200078e0a00 */
[----:B------:R-:W-:Y:S01]  /*31c0*/  ISETP.GE.AND P1, PT, R8, RZ, PT ;  /* 0x000000ff0800720c */ /* 0x000fe20003f26270 */
        /* <DEDUP_REMOVED lines=9> */
[----:B------:R-:W-:Y:S01]  /*3260*/  IMAD.HI.U32 R12, R4, R159, RZ ;  /* 0x0000009f040c7227 */ /* 0x000fe200078e00ff */
[----:B------:R-:W-:Y:S02]  /*3270*/  IABS R205, R22 ;  /* 0x0000001600cd7213 */ /* 0x000fe40000000000 */
[----:B------:R-:W-:Y:S01]  /*3280*/  IABS R175, R16 ;  /* 0x0000001000af7213 */ /* 0x000fe20000000000 */
[----:B------:R-:W-:Y:S02]  /*3290*/  IMAD.MOV R8, RZ, RZ, -R8 ;  /* 0x000000ffff087224 */ /* 0x000fe400078e0a08 */
[----:B------:R-:W-:Y:S02]  /*32a0*/  IMAD.MOV R12, RZ, RZ, -R12 ;  /* 0x000000ffff0c7224 */ /* 0x000fe400078e0a0c */
[----:B------:R-:W-:Y:S02]  /*32b0*/  @!P4 IMAD.IADD R147, R147, 0x1, -R0 ;  /* 0x000000019393c824 */ /* 0x000fe400078e0a00 */
[----:B------:R-:W-:-:S02]  /*32c0*/  IMAD R151, R0, R8, R151 ;  /* 0x0000000800977224 */ /* 0x000fc400078e0297 */
[----:B------:R-:W-:Y:S01]  /*32d0*/  @!P3 IMAD.IADD R143, R143, 0x1, -R0 ;  /* 0x000000018f8fb824 */ /* 0x000fe200078e0a00 */
[C---:B------:R-:W-:Y:S01]  /*32e0*/  ISETP.GT.U32.AND P4, PT, R0.reuse, R147, PT ;  /* 0x000000930000720c */ /* 0x040fe20003f84070 */
[C---:B------:R-:W-:Y:S01]  /*32f0*/  IMAD R159, R0.reuse, R12, R159 ;  /* 0x0000000c009f7224 */ /* 0x040fe200078e029f */
[----:B------:R-:W-:Y:S01]  /*3300*/  ISETP.GT.U32.AND P3, PT, R0, R151, PT ;  /* 0x000000970000720c */ /* 0x000fe20003f64070 */
[----:B------:R-:W-:Y:S02]  /*3310*/  @!P2 IMAD.MOV R143, RZ, RZ, -R143 ;  /* 0x000000ffff8fa224 */ /* 0x000fe400078e0a8f */
[----:B------:R-:W-:Y:S01]  /*3320*/  IMAD.HI.U32 R10, R4, R155, RZ ;  /* 0x0000009b040a7227 */ /* 0x000fe200078e00ff */
[----:B------:R-:W-:-:S03]  /*3330*/  ISETP.GT.U32.AND P2, PT, R0, R159, PT ;  /* 0x0000009f0000720c */ /* 0x000fc60003f44070 */
[----:B------:R-:W-:Y:S02]  /*3340*/  IMAD.MOV R10, RZ, RZ, -R10 ;  /* 0x000000ffff0a7224 */ /* 0x000fe400078e0a0a */
[----:B------:R-:W-:Y:S01]  /*3350*/  @!P5 IMAD.MOV R135, RZ, RZ, -R135 ;  /* 0x000000ffff87d224 */ /* 0x000fe200078e0a87 */
[----:B------:R-:W-:Y:S01]  /*3360*/  ISETP.GE.AND P5, PT, R14, RZ, PT ;  /* 0x000000ff0e00720c */ /* 0x000fe20003fa6270 */
[----:B------:R-:W-:Y:S01]  /*3370*/  IMAD R155, R0, R10, R155 ;  /* 0x0000000a009b7224 */ /* 0x000fe200078e029b */
[C---:B------:R-:W-:Y:S01]  /*3380*/  LOP3.LUT R10, R6.reuse, 0x100, RZ, 0xfc, !PT ;  /* 0x00000100060a7812 */ /* 0x040fe200078efcff */
[--C-:B------:R-:W-:Y:S01]  /*3390*/  @!P4 IMAD.IADD R147, R147, 0x1, -R0.reuse ;  /* 0x000000019393c824 */ /* 0x100fe200078e0a00 */
[----:B------:R-:W-:Y:S01]  /*33a0*/  LOP3.LUT R14, R6, 0x104, RZ, 0xfc, !PT ;  /* 0x00000104060e7812 */ /* 0x000fe200078efcff */
[--C-:B------:R-:W-:Y:S01]  /*33b0*/  @!P3 IMAD.IADD R151, R151, 0x1, -R0.reuse ;  /* 0x000000019797b824 */ /* 0x100fe200078e0a00 */
[----:B------:R-:W-:Y:S01]  /*33c0*/  IABS R163, R10 ;  /* 0x0000000a00a37213 */ /* 0x000fe20000000000 */
[----:B------:R-:W-:Y:S01]  /*33d0*/  @!P2 IMAD.IADD R159, R159, 0x1, -R0 ;  /* 0x000000019f9fa824 */ /* 0x000fe200078e0a00 */
[----:B------:R-:W-:Y:S01]  /*33e0*/  IABS R167, R14 ;  /* 0x0000000e00a77213 */ /* 0x000fe20000000000 */
[----:B------:R-:W-:Y:S01]  /*33f0*/  @!P0 IMAD.MOV R147, RZ, RZ, -R147 ;  /* 0x000000ffff938224 */ /* 0x000fe200078e0a93 */
[----:B------:R-:W-:Y:S01]  /*3400*/  ISETP.GT.U32.AND P3, PT, R0, R151, PT ;  /* 0x000000970000720c */ /* 0x000fe20003f64070 */
[----:B------:R-:W-:Y:S01]  /*3410*/  IMAD.HI.U32 R8, R4, R163, RZ ;  /* 0x000000a304087227 */ /* 0x000fe200078e00ff */
[----:B------:R-:W-:-:S02]  /*3420*/  ISETP.GE.AND P0, PT, R10, RZ, PT ;  /* 0x000000ff0a00720c */ /* 0x000fc40003f06270 */
[----:B------:R-:W-:Y:S01]  /*3430*/  ISETP.GT.U32.AND P2, PT, R0, R159, PT ;  /* 0x0000009f0000720c */ /* 0x000fe20003f44070 */
[----:B------:R-:W-:Y:S01]  /*3440*/  IMAD.HI.U32 R10, R4, R175, RZ ;  /* 0x000000af040a7227 */ /* 0x000fe200078e00ff */
[----:B------:R-:W-:-:S03]  /*3450*/  ISETP.GT.U32.AND P4, PT, R0, R155, PT ;  /* 0x0000009b0000720c */ /* 0x000fc60003f84070 */
[----:B------:R-:W-:Y:S02]  /*3460*/  IMAD.MOV R8, RZ, RZ, -R8 ;  /* 0x000000ffff087224 */ /* 0x000fe400078e0a08 */
[----:B------:R-:W-:-:S04]  /*3470*/  IMAD.HI.U32 R12, R4, R171, RZ ;  /* 0x000000ab040c7227 */ /* 0x000fc800078e00ff */
[----:B------:R-:W-:Y:S02]  /*3480*/  IMAD.MOV R10, RZ, RZ, -R10 ;  /* 0x000000ffff0a7224 */ /* 0x000fe400078e0a0a */
[C---:B------:R-:W-:Y:S02]  /*3490*/  IMAD R163, R0.reuse, R8, R163 ;  /* 0x0000000800a37224 */ /* 0x040fe400078e02a3 */
[----:B------:R-:W-:Y:S02]  /*34a0*/  IMAD.MOV R12, RZ, RZ, -R12 ;  /* 0x000000ffff0c7224 */ /* 0x000fe400078e0a0c */
[----:B------:R-:W-:Y:S01]  /*34b0*/  IMAD R175, R0, R10, R175 ;  /* 0x0000000a00af7224 */ /* 0x000fe200078e02af */
[----:B------:R-:W-:Y:S01]  /*34c0*/  LOP3.LUT R10, R6, 0x110, RZ, 0xfc, !PT ;  /* 0x00000110060a7812 */ /* 0x000fe200078efcff */
[--C-:B------:R-:W-:Y:S01]  /*34d0*/  @!P3 IMAD.IADD R151, R151, 0x1, -R0.reuse ;  /* 0x000000019797b824 */ /* 0x100fe200078e0a00 */
[C---:B------:R-:W-:Y:S01]  /*34e0*/  ISETP.GT.U32.AND P3, PT, R0.reuse, R163, PT ;  /* 0x000000a30000720c */ /* 0x040fe20003f64070 */
[C---:B------:R-:W-:Y:S01]  /*34f0*/  IMAD R171, R0.reuse, R12, R171 ;  /* 0x0000000c00ab7224 */ /* 0x040fe200078e02ab */
[----:B------:R-:W-:Y:S01]  /*3500*/  IABS R179, R10 ;  /* 0x0000000a00b37213 */ /* 0x000fe20000000000 */
[----:B------:R-:W-:Y:S01]  /*3510*/  @!P2 IMAD.IADD R159, R159, 0x1, -R0 ;  /* 0x000000019f9fa824 */ /* 0x000fe200078e0a00 */
[----:B------:R-:W-:Y:S01]  /*3520*/  ISETP.GT.U32.AND P2, PT, R0, R175, PT ;  /* 0x000000af0000720c */ /* 0x000fe20003f44070 */
[----:B------:R-:W-:Y:S01]  /*3530*/  IMAD.HI.U32 R8, R4, R167, RZ ;  /* 0x000000a704087227 */ /* 0x000fe200078e00ff */
[----:B------:R-:W-:-:S03]  /*3540*/  LOP3.LUT R12, R6, 0x114, RZ, 0xfc, !PT ;  /* 0x00000114060c7812 */ /* 0x000fc600078efcff */
[----:B------:R-:W-:Y:S01]  /*3550*/  @!P5 IMAD.MOV R159, RZ, RZ, -R159 ;  /* 0x000000ffff9fd224 */ /* 0x000fe200078e0a9f */
[C---:B------:R-:W-:Y:S01]  /*3560*/  ISETP.GT.U32.AND P5, PT, R0.reuse, R171, PT ;  /* 0x000000ab0000720c */ /* 0x040fe20003fa4070 */
[----:B------:R-:W-:Y:S01]  /*3570*/  IMAD.MOV R8, RZ, RZ, -R8 ;  /* 0x000000ffff087224 */ /* 0x000fe200078e0a08 */
[----:B------:R-:W-:Y:S01]  /*3580*/  IABS R183, R12 ;  /* 0x0000000c00b77213 */ /* 0x000fe20000000000 */
[----:B------:R-:W-:Y:S02]  /*3590*/  @!P3 IMAD.IADD R163, R163, 0x1, -R0 ;  /* 0x00000001a3a3b824 */ /* 0x000fe400078e0a00 */
[----:B------:R-:W-:Y:S02]  /*35a0*/  IMAD R167, R0, R8, R167 ;  /* 0x0000000800a77224 */ /* 0x000fe400078e02a7 */
[----:B------:R-:W-:-:S03]  /*35b0*/  IMAD.HI.U32 R8, R4, R179, RZ ;  /* 0x000000b304087227 */ /* 0x000fc600078e00ff */
[C---:B------:R-:W-:Y:S01]  /*35c0*/  ISETP.GT.U32.AND P3, PT, R0.reuse, R167, PT ;  /* 0x000000a70000720c */ /* 0x040fe20003f64070 */
[--C-:B------:R-:W-:Y:S02]  /*35d0*/  @!P2 IMAD.IADD R175, R175, 0x1, -R0.reuse ;  /* 0x00000001afafa824 */ /* 0x100fe400078e0a00 */
[----:B------:R-:W-:Y:S02]  /*35e0*/  @!P4 IMAD.IADD R155, R155, 0x1, -R0 ;  /* 0x000000019b9bc824 */ /* 0x000fe400078e0a00 */
[----:B------:R-:W-:Y:S02]  /*35f0*/  IMAD.MOV R8, RZ, RZ, -R8 ;  /* 0x000000ffff087224 */ /* 0x000fe400078e0a08 */
[----:B------:R-:W-:Y:S01]  /*3600*/  @!P1 IMAD.MOV R151, RZ, RZ, -R151 ;  /* 0x000000ffff979224 */ /* 0x000fe200078e0a97 */
[C---:B------:R-:W-:Y:S01]  /*3610*/  ISETP.GT.U32.AND P1, PT, R0.reuse, R163, PT ;  /* 0x000000a30000720c */ /* 0x040fe20003f24070 */
[----:B------:R-:W-:Y:S01]  /*3620*/  @!P5 IMAD.IADD R171, R171, 0x1, -R0 ;  /* 0x00000001ababd824 */ /* 0x000fe200078e0a00 */
[C---:B------:R-:W-:Y:S01]  /*3630*/  ISETP.GT.U32.AND P5, PT, R0.reuse, R175, PT ;  /* 0x000000af0000720c */ /* 0x040fe20003fa4070 */
[C---:B------:R-:W-:Y:S01]  /*3640*/  IMAD R179, R0.reuse, R8, R179 ;  /* 0x0000000800b37224 */ /* 0x040fe200078e02b3 */
[----:B------:R-:W-:Y:S01]  /*3650*/  ISETP.GT.U32.AND P4, PT, R0, R155, PT ;  /* 0x0000009b0000720c */ /* 0x000fe20003f84070 */
[----:B------:R-:W-:-:S04]  /*3660*/  IMAD.HI.U32 R8, R4, R183, RZ ;  /* 0x000000b704087227 */ /* 0x000fc800078e00ff */
[----:B------:R-:W-:Y:S02]  /*3670*/  IMAD.MOV R8, RZ, RZ, -R8 ;  /* 0x000000ffff087224 */ /* 0x000fe400078e0a08 */
[--C-:B------:R-:W-:Y:S01]  /*3680*/  @!P3 IMAD.IADD R167, R167, 0x1, -R0.reuse ;  /* 0x00000001a7a7b824 */ /* 0x100fe200078e0a00 */
[----:B------:R-:W-:Y:S01]  /*3690*/  ISETP.GE.AND P3, PT, R10, RZ, PT ;  /* 0x000000ff0a00720c */ /* 0x000fe20003f66270 */
[----:B------:R-:W-:Y:S02]  /*36a0*/  IMAD R183, R0, R8, R183 ;  /* 0x0000000800b77224 */ /* 0x000fe400078e02b7 */
[--C-:B------:R-:W-:Y:S01]  /*36b0*/  @!P1 IMAD.IADD R163, R163, 0x1, -R0.reuse ;  /* 0x00000001a3a39824 */ /* 0x100fe200078e0a00 */
[----:B------:R-:W-:Y:S01]  /*36c0*/  ISETP.GE.AND P1, PT, R18, RZ, PT ;  /* 0x000000ff1200720c */ /* 0x000fe20003f26270 */
[--C-:B------:R-:W-:Y:S01]  /*36d0*/  @!P5 IMAD.IADD R175, R175, 0x1, -R0.reuse ;  /* 0x00000001afafd824 */ /* 0x100fe200078e0a00 */
[C---:B------:R-:W-:Y:S01]  /*36e0*/  ISETP.GT.U32.AND P5, PT, R0.reuse, R183, PT ;  /* 0x000000b70000720c */ /* 0x040fe20003fa4070 */
[----:B------:R-:W-:Y:S01]  /*36f0*/  @!P4 IMAD.IADD R155, R155, 0x1, -R0 ;  /* 0x000000019b9bc824 */ /* 0x000fe200078e0a00 */
[C---:B------:R-:W-:Y:S01]  /*3700*/  ISETP.GT.U32.AND P2, PT, R0.reuse, R167, PT ;  /* 0x000000a70000720c */ /* 0x040fe20003f44070 */
[----:B------:R-:W-:Y:S01]  /*3710*/  @!P0 IMAD.MOV R163, RZ, RZ, -R163 ;  /* 0x000000ffffa38224 */ /* 0x000fe200078e0aa3 */
[----:B------:R-:W-:Y:S01]  /*3720*/  ISETP.GT.U32.AND P0, PT, R0, R171, PT ;  /* 0x000000ab0000720c */ /* 0x000fe20003f04070 */
[----:B------:R-:W-:Y:S01]  /*3730*/  @!P6 IMAD.MOV R155, RZ, RZ, -R155 ;  /* 0x000000ffff9be224 */ /* 0x000fe200078e0a9b */
[----:B------:R-:W-:-:S02]  /*3740*/  ISETP.GE.AND P6, PT, R16, RZ, PT ;  /* 0x000000ff1000720c */ /* 0x000fc40003fc6270 */
[C---:B------:R-:W-:Y:S02]  /*3750*/  LOP3.LUT R16, R6.reuse, 0x11c, RZ, 0xfc, !PT ;  /* 0x0000011c06107812 */ /* 0x040fe400078efcff */
[----:B------:R-:W-:Y:S02]  /*3760*/  LOP3.LUT R18, R6, 0x120, RZ, 0xfc, !PT ;  /* 0x0000012006127812 */ /* 0x000fe400078efcff */
[----:B------:R-:W-:Y:S01]  /*3770*/  IABS R211, R16 ;  /* 0x0000001000d37213 */ /* 0x000fe20000000000 */
[--C-:B------:R-:W-:Y:S01]  /*3780*/  @!P5 IMAD.IADD R183, R183, 0x1, -R0.reuse ;  /* 0x00000001b7b7d824 */ /* 0x100fe200078e0a00 */
[----:B------:R-:W-:Y:S01]  /*3790*/  ISETP.GE.AND P4, PT, R14, RZ, PT ;  /* 0x000000ff0e00720c */ /* 0x000fe20003f86270 */
[----:B------:R-:W-:Y:S01]  /*37a0*/  @!P2 IMAD.IADD R167, R167, 0x1, -R0 ;  /* 0x00000001a7a7a824 */ /* 0x000fe200078e0a00 */
[----:B------:R-:W-:Y:S01]  /*37b0*/  IABS R213, R18 ;  /* 0x0000001200d57213 */ /* 0x000fe20000000000 */
[----:B------:R-:W-:Y:S01]  /*37c0*/  IMAD.HI.U32 R10, R4, R211, RZ ;  /* 0x000000d3040a7227 */ /* 0x000fe200078e00ff */
[----:B------:R-:W-:-:S02]  /*37d0*/  LOP3.LUT R14, R6, 0x118, RZ, 0xfc, !PT ;  /* 0x00000118060e7812 */ /* 0x000fc400078efcff */
[----:B------:R-:W-:Y:S01]  /*37e0*/  ISETP.GT.U32.AND P5, PT, R0, R183, PT ;  /* 0x000000b70000720c */ /* 0x000fe20003fa4070 */
[----:B------:R-:W-:Y:S01]  /*37f0*/  @!P0 IMAD.IADD R171, R171, 0x1, -R0 ;  /* 0x00000001abab8824 */ /* 0x000fe200078e0a00 */
[----:B------:R-:W-:Y:S01]  /*3800*/  ISETP.GE.AND P0, PT, R12, RZ, PT ;  /* 0x000000ff0c00720c */ /* 0x000fe20003f06270 */
[----:B------:R-:W-:Y:S01]  /*3810*/  IMAD.HI.U32 R12, R4, R213, RZ ;  /* 0x000000d5040c7227 */ /* 0x000fe200078e00ff */
[----:B------:R-:W-:Y:S02]  /*3820*/  IABS R215, R14 ;  /* 0x0000000e00d77213 */ /* 0x000fe40000000000 */
[C---:B------:R-:W-:Y:S01]  /*3830*/  ISETP.GT.U32.AND P2, PT, R0.reuse, R179, PT ;  /* 0x000000b30000720c */ /* 0x040fe20003f44070 */
[----:B------:R-:W-:Y:S02]  /*3840*/  IMAD.MOV R10, RZ, RZ, -R10 ;  /* 0x000000ffff0a7224 */ /* 0x000fe400078e0a0a */
[----:B------:R-:W-:Y:S02]  /*3850*/  IMAD.MOV R12, RZ, RZ, -R12 ;  /* 0x000000ffff0c7224 */ /* 0x000fe400078e0a0c */
[----:B------:R-:W-:-:S02]  /*3860*/  IMAD R211, R0, R10, R211 ;  /* 0x0000000a00d37224 */ /* 0x000fc400078e02d3 */
[----:B------:R-:W-:-:S04]  /*3870*/  IMAD.HI.U32 R8, R4, R215, RZ ;  /* 0x000000d704087227 */ /* 0x000fc800078e00ff */
[----:B------:R-:W-:Y:S01]  /*3880*/  IMAD R213, R0, R12, R213 ;  /* 0x0000000c00d57224 */ /* 0x000fe200078e02d5 */
[----:B------:R-:W-:Y:S01]  /*3890*/  LOP3.LUT R12, R6, 0x124, RZ, 0xfc, !PT ;  /* 0x00000124060c7812 */ /* 0x000fe200078efcff */
[----:B------:R-:W-:Y:S01]  /*38a0*/  @!P1 IMAD.MOV R171, RZ, RZ, -R171 ;  /* 0x000000ffffab9224 */ /* 0x000fe200078e0aab */
[C---:B------:R-:W-:Y:S01]  /*38b0*/  ISETP.GT.U32.AND P1, PT, R0.reuse, R211, PT ;  /* 0x000000d30000720c */ /* 0x040fe20003f24070 */
[----:B------:R-:W-:Y:S01]  /*38c0*/  IMAD.MOV R8, RZ, RZ, -R8 ;  /* 0x000000ffff087224 */ /* 0x000fe200078e0a08 */
[----:B------:R-:W-:Y:S01]  /*38d0*/  IABS R217, R12 ;  /* 0x0000000c00d97213 */ /* 0x000fe20000000000 */
[--C-:B------:R-:W-:Y:S01]  /*38e0*/  @!P5 IMAD.IADD R183, R183, 0x1, -R0.reuse ;  /* 0x00000001b7b7d824 */ /* 0x100fe200078e0a00 */
[C---:B------:R-:W-:Y:S01]  /*38f0*/  ISETP.GT.U32.AND P5, PT, R0.reuse, R213, PT ;  /* 0x000000d50000720c */ /* 0x040fe20003fa4070 */
[----:B------:R-:W-:Y:S02]  /*3900*/  IMAD R215, R0, R8, R215 ;  /* 0x0000000800d77224 */ /* 0x000fe400078e02d7 */
[----:B------:R-:W-:Y:S01]  /*3910*/  @!P2 IMAD.IADD R179, R179, 0x1, -R0 ;  /* 0x00000001b3b3a824 */ /* 0x000fe200078e0a00 */
[----:B------:R-:W-:Y:S01]  /*3920*/  ISETP.GE.AND P2, PT, R14, RZ, PT ;  /* 0x000000ff0e00720c */ /* 0x000fe20003f46270 */
[----:B------:R-:W-:Y:S01]  /*3930*/  @!P6 IMAD.MOV R175, RZ, RZ, -R175 ;  /* 0x000000ffffafe224 */ /* 0x000fe200078e0aaf */
[----:B------:R-:W-:Y:S01]  /*3940*/  ISETP.GT.U32.AND P6, PT, R0, R215, PT ;  /* 0x000000d70000720c */ /* 0x000fe20003fc4070 */
[----:B------:R-:W-:Y:S01]  /*3950*/  IMAD.HI.U32 R8, R4, R217, RZ ;  /* 0x000000d904087227 */ /* 0x000fe200078e00ff */
[----:B------:R-:W-:-:S03]  /*3960*/  LOP3.LUT R14, R6, 0x128, RZ, 0xfc, !PT ;  /* 0x00000128060e7812 */ /* 0x000fc600078efcff */
[--C-:B------:R-:W-:Y:S01]  /*3970*/  @!P1 IMAD.IADD R211, R211, 0x1, -R0.reuse ;  /* 0x00000001d3d39824 */ /* 0x100fe200078e0a00 */
[----:B------:R-:W-:Y:S01]  /*3980*/  IABS R219, R14 ;  /* 0x0000000e00db7213 */ /* 0x000fe20000000000 */
[----:B------:R-:W-:Y:S02]  /*3990*/  @!P5 IMAD.IADD R213, R213, 0x1, -R0 ;  /* 0x00000001d5d5d824 */ /* 0x000fe400078e0a00 */
[----:B------:R-:W-:Y:S01]  /*39a0*/  IMAD.MOV R10, RZ, RZ, -R8 ;  /* 0x000000ffff0a7224 */ /* 0x000fe200078e0a08 */
[----:B------:R-:W-:Y:S01]  /*39b0*/  ISETP.GT.U32.AND P5, PT, R0, R211, PT ;  /* 0x000000d30000720c */ /* 0x000fe20003fa4070 */
[----:B------:R-:W-:-:S04]  /*39c0*/  IMAD.HI.U32 R8, R4, R219, RZ ;  /* 0x000000db04087227 */ /* 0x000fc800078e00ff */
[----:B------:R-:W-:Y:S01]  /*39d0*/  @!P4 IMAD.MOV R167, RZ, RZ, -R167 ;  /* 0x000000ffffa7c224 */ /* 0x000fe200078e0aa7 */
[----:B------:R-:W-:Y:S01]  /*39e0*/  ISETP.GT.U32.AND P4, PT, R0, R179, PT ;  /* 0x000000b30000720c */ /* 0x000fe20003f84070 */
[----:B------:R-:W-:Y:S01]  /*39f0*/  @!P6 IMAD.IADD R215, R215, 0x1, -R0 ;  /* 0x00000001d7d7e824 */ /* 0x000fe200078e0a00 */
[----:B------:R-:W-:Y:S01]  /*3a00*/  ISETP.GE.AND P6, PT, R18, RZ, PT ;  /* 0x000000ff1200720c */ /* 0x000fe20003fc6270 */
[----:B------:R-:W-:Y:S01]  /*3a10*/  IMAD.MOV R8, RZ, RZ, -R8 ;  /* 0x000000ffff087224 */ /* 0x000fe200078e0a08 */
[----:B------:R-:W-:Y:S01]  /*3a20*/  LOP3.LUT R18, R6, 0x130, RZ, 0xfc, !PT ;  /* 0x0000013006127812 */ /* 0x000fe200078efcff */
[C---:B------:R-:W-:Y:S01]  /*3a30*/  IMAD R217, R0.reuse, R10, R217 ;  /* 0x0000000a00d97224 */ /* 0x040fe200078e02d9 */
[C---:B------:R-:W-:Y:S01]  /*3a40*/  ISETP.GT.U32.AND P1, PT, R0.reuse, R215, PT ;  /* 0x000000d70000720c */ /* 0x040fe20003f24070 */
[----:B------:R-:W-:Y:S01]  /*3a50*/  IMAD R219, R0, R8, R219 ;  /* 0x0000000800db7224 */ /* 0x000fe200078e02db */
[----:B------:R-:W-:Y:S01]  /*3a60*/  IABS R223, R18 ;  /* 0x0000001200df7213 */ /* 0x000fe20000000000 */
[----:B------:R-:W-:-:S02]  /*3a70*/  @!P5 IMAD.IADD R211, R211, 0x1, -R0 ;  /* 0x00000001d3d3d824 */ /* 0x000fc400078e0a00 */
[----:B------:R-:W-:Y:S01]  /*3a80*/  @!P0 IMAD.MOV R183, RZ, RZ, -R183 ;  /* 0x000000ffffb78224 */ /* 0x000fe200078e0ab7 */
[----:B------:R-:W-:Y:S01]  /*3a90*/  ISETP.GT.U32.AND P5, PT, R0, R219, PT ;  /* 0x000000db0000720c */ /* 0x000fe20003fa4070 */
[--C-:B------:R-:W-:Y:S01]  /*3aa0*/  @!P4 IMAD.IADD R179, R179, 0x1, -R0.reuse ;  /* 0x00000001b3b3c824 */ /* 0x100fe200078e0a00 */
[----:B------:R-:W-:Y:S02]  /*3ab0*/  ISETP.GE.AND P4, PT, R16, RZ, PT ;  /* 0x000000ff1000720c */ /* 0x000fe40003f86270 */
[----:B------:R-:W-:Y:S01]  /*3ac0*/  LOP3.LUT R16, R6, 0x12c, RZ, 0xfc, !PT ;  /* 0x0000012c06107812 */ /* 0x000fe200078efcff */
[----:B------:R-:W-:Y:S01]  /*3ad0*/  @!P3 IMAD.MOV R179, RZ, RZ, -R179 ;  /* 0x000000ffffb3b224 */ /* 0x000fe200078e0ab3 */
[C---:B------:R-:W-:Y:S01]  /*3ae0*/  ISETP.GT.U32.AND P3, PT, R0.reuse, R213, PT ;  /* 0x000000d50000720c */ /* 0x040fe20003f64070 */
[----:B------:R-:W-:Y:S01]  /*3af0*/  @!P1 IMAD.IADD R215, R215, 0x1, -R0 ;  /* 0x00000001d7d79824 */ /* 0x000fe200078e0a00 */
[----:B------:R-:W-:Y:S02]  /*3b00*/  IABS R221, R16 ;  /* 0x0000001000dd7213 */ /* 0x000fe40000000000 */
[----:B------:R-:W-:Y:S01]  /*3b10*/  ISETP.GT.U32.AND P1, PT, R0, R217, PT ;  /* 0x000000d90000720c */ /* 0x000fe20003f24070 */
[----:B------:R-:W-:-:S02]  /*3b20*/  @!P2 IMAD.MOV R215, RZ, RZ, -R215 ;  /* 0x000000ffffd7a224 */ /* 0x000fc400078e0ad7 */
[----:B------:R-:W-:-:S04]  /*3b30*/  IMAD.HI.U32 R8, R4, R221, RZ ;  /* 0x000000dd04087227 */ /* 0x000fc800078e00ff */
[----:B------:R-:W-:Y:S02]  /*3b40*/  @!P5 IMAD.IADD R219, R219, 0x1, -R0 ;  /* 0x00000001dbdbd824 */ /* 0x000fe400078e0a00 */
[----:B------:R-:W-:Y:S02]  /*3b50*/  IMAD.MOV R10, RZ, RZ, -R8 ;  /* 0x000000ffff0a7224 */ /* 0x000fe400078e0a08 */
[----:B------:R-:W-:Y:S01]  /*3b60*/  IMAD.HI.U32 R8, R4, R223, RZ ;  /* 0x000000df04087227 */ /* 0x000fe200078e00ff */
[----:B------:R-:W-:-:S03]  /*3b70*/  ISETP.GT.U32.AND P5, PT, R0, R219, PT ;  /* 0x000000db0000720c */ /* 0x000fc60003fa4070 */
[----:B------:R-:W-:Y:S02]  /*3b80*/  IMAD R221, R0, R10, R221 ;  /* 0x0000000a00dd7224 */ /* 0x000fe400078e02dd */
[----:B------:R-:W-:Y:S01]  /*3b90*/  @!P1 IMAD.IADD R217, R217, 0x1, -R0 ;  /* 0x00000001d9d99824 */ /* 0x000fe200078e0a00 */
[----:B------:R-:W-:Y:S01]  /*3ba0*/  ISETP.GE.AND P1, PT, R14, RZ, PT ;  /* 0x000000ff0e00720c */ /* 0x000fe20003f26270 */
[----:B------:R-:W-:Y:S01]  /*3bb0*/  IMAD.MOV R10, RZ, RZ, -R8 ;  /* 0x000000ffff0a7224 */ /* 0x000fe200078e0a08 */
[C---:B------:R-:W-:Y:S01]  /*3bc0*/  ISETP.GT.U32.AND P2, PT, R0.reuse, R221, PT ;  /* 0x000000dd0000720c */ /* 0x040fe20003f44070 */
[--C-:B------:R-:W-:Y:S01]  /*3bd0*/  @!P3 IMAD.IADD R213, R213, 0x1, -R0.reuse ;  /* 0x00000001d5d5b824 */ /* 0x100fe200078e0a00 */
        /* <DEDUP_REMOVED lines=8> */
[----:B------:R-:W-:Y:S01]  /*3c60*/  IMAD.MOV R8, RZ, RZ, -R8 ;  /* 0x000000ffff087224 */ /* 0x000fe200078e0a08 */
[C---:B------:R-:W-:Y:S01]  /*3c70*/  LOP3.LUT R12, R6.reuse, 0x140, RZ, 0xfc, !PT ;  /* 0x00000140060c7812 */ /* 0x040fe200078efcff */
[--C-:B------:R-:W-:Y:S01]  /*3c80*/  @!P2 IMAD.IADD R221, R221, 0x1, -R0.reuse ;  /* 0x00000001dddda824 */ /* 0x100fe200078e0a00 */
[----:B------:R-:W-:Y:S01]  /*3c90*/  LOP3.LUT R14, R6, 0x144, RZ, 0xfc, !PT ;  /* 0x00000144060e7812 */ /* 0x000fe200078efcff */
[--C-:B------:R-:W-:Y:S01]  /*3ca0*/  @!P0 IMAD.IADD R217, R217, 0x1, -R0.reuse ;  /* 0x00000001d9d98824 */ /* 0x100fe200078e0a00 */
[----:B------:R-:W-:Y:S01]  /*3cb0*/  IABS R231, R12 ;  /* 0x0000000c00e77213 */ /* 0x000fe20000000000 */
[C---:B------:R-:W-:Y:S01]  /*3cc0*/  IMAD R225, R0.reuse, R8, R225 ;  /* 0x0000000800e17224 */ /* 0x040fe200078e02e1 */
[----:B------:R-:W-:Y:S01]  /*3cd0*/  ISETP.GT.U32.AND P2, PT, R0, R221, PT ;  /* 0x000000dd0000720c */ /* 0x000fe20003f44070 */
[----:B------:R-:W-:Y:S01]  /*3ce0*/  @!P3 IMAD.MOV R217, RZ, RZ, -R217 ;  /* 0x000000ffffd9b224 */ /* 0x000fe200078e0ad9 */
[----:B------:R-:W-:Y:S01]  /*3cf0*/  ISETP.GE.AND P3, PT, R10, RZ, PT ;  /* 0x000000ff0a00720c */ /* 0x000fe20003f66270 */
[----:B------:R-:W-:Y:S01]  /*3d00*/  @!P5 IMAD.IADD R223, R223, 0x1, -R0 ;  /* 0x00000001dfdfd824 */ /* 0x000fe200078e0a00 */
[----:B------:R-:W-:Y:S01]  /*3d10*/  LOP3.LUT R10, R6, 0x13c, RZ, 0xfc, !PT ;  /* 0x0000013c060a7812 */ /* 0x000fe200078efcff */
[----:B------:R-:W-:Y:S01]  /*3d20*/  IMAD.HI.U32 R8, R4, R227, RZ ;  /* 0x000000e304087227 */ /* 0x000fe200078e00ff */
[----:B------:R-:W-:-:S02]  /*3d30*/  IABS R233, R14 ;  /* 0x0000000e00e97213 */ /* 0x000fc40000000000 */
[----:B------:R-:W-:Y:S01]  /*3d40*/  IABS R229, R10 ;  /* 0x0000000a00e57213 */ /* 0x000fe20000000000 */
[----:B------:R-:W-:Y:S01]  /*3d50*/  IMAD.MOV R8, RZ, RZ, -R8 ;  /* 0x000000ffff087224 */ /* 0x000fe200078e0a08 */
[----:B------:R-:W-:Y:S01]  /*3d60*/  ISETP.GT.U32.AND P5, PT, R0, R223, PT ;  /* 0x000000df0000720c */ /* 0x000fe20003fa4070 */
[----:B------:R-:W-:Y:S01]  /*3d70*/  @!P6 IMAD.MOV R213, RZ, RZ, -R213 ;  /* 0x000000ffffd5e224 */ /* 0x000fe200078e0ad5 */
[----:B------:R-:W-:Y:S01]  /*3d80*/  ISETP.GE.AND P6, PT, R18, RZ, PT ;  /* 0x000000ff1200720c */ /* 0x000fe20003fc6270 */
[----:B------:R-:W-:Y:S01]  /*3d90*/  IMAD R227, R0, R8, R227 ;  /* 0x0000000800e37224 */ /* 0x000fe200078e02e3 */
[----:B------:R-:W-:Y:S01]  /*3da0*/  ISETP.GE.AND P0, PT, R20, RZ, PT ;  /* 0x000000ff1400720c */ /* 0x000fe20003f06270 */
[----:B------:R-:W-:Y:S01]  /*3db0*/  IMAD.HI.U32 R8, R4, R229, RZ ;  /* 0x000000e504087227 */ /* 0x000fe200078e00ff */
[C---:B------:R-:W-:Y:S02]  /*3dc0*/  LOP3.LUT R18, R6.reuse, 0x154, RZ, 0xfc, !PT ;  /* 0x0000015406127812 */ /* 0x040fe400078efcff */
[----:B------:R-:W-:Y:S01]  /*3dd0*/  LOP3.LUT R20, R6, 0x170, RZ, 0xfc, !PT ;  /* 0x0000017006147812 */ /* 0x000fe200078efcff */
[----:B------:R-:W-:Y:S01]  /*3de0*/  @!P2 IMAD.IADD R221, R221, 0x1, -R0 ;  /* 0x00000001dddda824 */ /* 0x000fe200078e0a00 */
[----:B------:R-:W-:Y:S01]  /*3df0*/  ISETP.GE.AND P2, PT, R10, RZ, PT ;  /* 0x000000ff0a00720c */ /* 0x000fe20003f46270 */
[----:B------:R-:W-:Y:S01]  /*3e00*/  IMAD.MOV R10, RZ, RZ, -R8 ;  /* 0x000000ffff0a7224 */ /* 0x000fe200078e0a08 */
[----:B------:R-:W-:Y:S01]  /*3e10*/  IABS R241, R18 ;  /* 0x0000001200f17213 */ /* 0x000fe20000000000 */
[----:B------:R-:W-:Y:S01]  /*3e20*/  @!P5 IMAD.IADD R223, R223, 0x1, -R0 ;  /* 0x00000001dfdfd824 */ /* 0x000fe200078e0a00 */
[----:B------:R-:W-:Y:S01]  /*3e30*/  ISETP.GE.AND P5, PT, R12, RZ, PT ;  /* 0x000000ff0c00720c */ /* 0x000fe20003fa6270 */
[----:B------:R-:W-:Y:S01]  /*3e40*/  IMAD R229, R0, R10, R229 ;  /* 0x0000000a00e57224 */ /* 0x000fe200078e02e5 */
[----:B------:R-:W-:Y:S01]  /*3e50*/  LOP3.LUT R12, R6, 0x148, RZ, 0xfc, !PT ;  /* 0x00000148060c7812 */ /* 0x000fe200078efcff */
[----:B------:R-:W-:Y:S01]  /*3e60*/  @!P1 IMAD.MOV R219, RZ, RZ, -R219 ;  /* 0x000000ffffdb9224 */ /* 0x000fe200078e0adb */
[C---:B------:R-:W-:Y:S01]  /*3e70*/  ISETP.GT.U32.AND P1, PT, R0.reuse, R225, PT ;  /* 0x000000e10000720c */ /* 0x040fe20003f24070 */
[----:B------:R-:W-:Y:S01]  /*3e80*/  @!P6 IMAD.MOV R223, RZ, RZ, -R223 ;  /* 0x000000ffffdfe224 */ /* 0x000fe200078e0adf */
[----:B------:R-:W-:Y:S01]  /*3e90*/  ISETP.GT.U32.AND P6, PT, R0, R229, PT ;  /* 0x000000e50000720c */ /* 0x000fe20003fc4070 */
[----:B------:R-:W-:Y:S01]  /*3ea0*/  IMAD.HI.U32 R8, R4, R231, RZ ;  /* 0x000000e704087227 */ /* 0x000fe200078e00ff */
[----:B------:R-:W-:-:S02]  /*3eb0*/  IABS R235, R12 ;  /* 0x0000000c00eb7213 */ /* 0x000fc40000000000 */
[----:B------:R-:W-:Y:S01]  /*3ec0*/  IABS R109, R20 ;  /* 0x00000014006d7213 */ /* 0x000fe20000000000 */
[----:B------:R-:W-:Y:S02]  /*3ed0*/  IMAD.MOV R8, RZ, RZ, -R8 ;  /* 0x000000ffff087224 */ /* 0x000fe400078e0a08 */
[----:B------:R-:W-:Y:S01]  /*3ee0*/  @!P4 IMAD.MOV R211, RZ, RZ, -R211 ;  /* 0x000000ffffd3c224 */ /* 0x000fe200078e0ad3 */
[----:B------:R-:W-:Y:S01]  /*3ef0*/  ISETP.GE.AND P4, PT, R16, RZ, PT ;  /* 0x000000ff1000720c */ /* 0x000fe20003f86270 */
[----:B------:R-:W-:Y:S01]  /*3f00*/  IMAD R231, R0, R8, R231 ;  /* 0x0000000800e77224 */ /* 0x000fe200078e02e7 */
[----:B------:R-:W-:Y:S01]  /*3f10*/  LOP3.LUT R16, R6, 0x150, RZ, 0xfc, !PT ;  /* 0x0000015006107812 */ /* 0x000fe200078efcff */
[--C-:B------:R-:W-:Y:S02]  /*3f20*/  @!P1 IMAD.IADD R225, R225, 0x1, -R0.reuse ;  /* 0x00000001e1e19824 */ /* 0x100fe400078e0a00 */
[----:B------:R-:W-:Y:S01]  /*3f30*/  @!P6 IMAD.IADD R229, R229, 0x1, -R0 ;  /* 0x00000001e5e5e824 */ /* 0x000fe200078e0a00 */
[----:B------:R-:W-:Y:S01]  /*3f40*/  IABS R239, R16 ;  /* 0x0000001000ef7213 */ /* 0x000fe20000000000 */
[----:B------:R-:W-:Y:S01]  /*3f50*/  IMAD.HI.U32 R8, R4, R233, RZ ;  /* 0x000000e904087227 */ /* 0x000fe200078e00ff */
[----:B------:R-:W-:-:S02]  /*3f60*/  ISETP.GT.U32.AND P1, PT, R0, R225, PT ;  /* 0x000000e10000720c */ /* 0x000fc40003f24070 */
[----:B------:R-:W-:Y:S01]  /*3f70*/  ISETP.GT.U32.AND P6, PT, R0, R229, PT ;  /* 0x000000e50000720c */ /* 0x000fe20003fc4070 */
[----:B------:R-:W-:Y:S02]  /*3f80*/  IMAD.MOV R10, RZ, RZ, -R8 ;  /* 0x000000ffff0a7224 */ /* 0x000fe400078e0a08 */
[----:B------:R-:W-:-:S04]  /*3f90*/  IMAD.HI.U32 R8, R4, R235, RZ ;  /* 0x000000eb04087227 */ /* 0x000fc800078e00ff */
[----:B------:R-:W-:Y:S02]  /*3fa0*/  IMAD.MOV R8, RZ, RZ, -R8 ;  /* 0x000000ffff087224 */ /* 0x000fe400078e0a08 */
[----:B------:R-:W-:Y:S01]  /*3fb0*/  @!P4 IMAD.MOV R221, RZ, RZ, -R221 ;  /* 0x000000ffffddc224 */ /* 0x000fe200078e0add */
[C---:B------:R-:W-:Y:S01]  /*3fc0*/  ISETP.GT.U32.AND P4, PT, R0.reuse, R227, PT ;  /* 0x000000e30000720c */ /* 0x040fe20003f84070 */
[----:B------:R-:W-:Y:S02]  /*3fd0*/  IMAD R235, R0, R8, R235 ;  /* 0x0000000800eb7224 */ /* 0x000fe400078e02eb */
[--C-:B------:R-:W-:Y:S01]  /*3fe0*/  @!P1 IMAD.IADD R225, R225, 0x1, -R0.reuse ;  /* 0x00000001e1e19824 */ /* 0x100fe200078e0a00 */
[----:B------:R-:W-:Y:S01]  /*3ff0*/  ISETP.GE.AND P1, PT, R14, RZ, PT ;  /* 0x000000ff0e00720c */ /* 0x000fe20003f26270 */
[----:B------:R-:W-:Y:S01]  /*4000*/  @!P6 IMAD.IADD R229, R229, 0x1, -R0 ;  /* 0x00000001e5e5e824 */ /* 0x000fe200078e0a00 */
[----:B------:R-:W-:Y:S01]  /*4010*/  ISETP.GT.U32.AND P6, PT, R0, R235, PT ;  /* 0x000000eb0000720c */ /* 0x000fe20003fc4070 */
[----:B------:R-:W-:Y:S01]  /*4020*/  @!P0 IMAD.MOV R225, RZ, RZ, -R225 ;  /* 0x000000ffffe18224 */ /* 0x000fe200078e0ae1 */
[----:B------:R-:W-:Y:S01]  /*4030*/  LOP3.LUT R14, R6, 0x14c, RZ, 0xfc, !PT ;  /* 0x0000014c060e7812 */ /* 0x000fe200078efcff */
[C---:B------:R-:W-:Y:S01]  /*4040*/  IMAD R233, R0.reuse, R10, R233 ;  /* 0x0000000a00e97224 */ /* 0x040fe200078e02e9 */
[----:B------:R-:W-:Y:S01]  /*4050*/  ISETP.GT.U32.AND P0, PT, R0, R231, PT ;  /* 0x000000e70000720c */ /* 0x000fe20003f04070 */
[----:B------:R-:W-:Y:S01]  /*4060*/  IMAD.HI.U32 R10, R4, R241, RZ ;  /* 0x000000f1040a7227 */ /* 0x000fe200078e00ff */
[----:B------:R-:W-:-:S03]  /*4070*/  IABS R237, R14 ;  /* 0x0000000e00ed7213 */ /* 0x000fc60000000000 */
[----:B------:R-:W-:Y:S02]  /*4080*/  @!P4 IMAD.IADD R227, R227, 0x1, -R0 ;  /* 0x00000001e3e3c824 */ /* 0x000fe400078e0a00 */
        /* <DEDUP_REMOVED lines=10> */
[--C-:B------:R-:W-:Y:S01]  /*4130*/  @!P4 IMAD.IADD R227, R227, 0x1, -R0.reuse ;  /* 0x00000001e3e3c824 */ /* 0x100fe200078e0a00 */
[C---:B------:R-:W-:Y:S01]  /*4140*/  ISETP.GT.U32.AND P4, PT, R0.reuse, R233, PT ;  /* 0x000000e90000720c */ /* 0x040fe20003f84070 */
[C---:B------:R-:W-:Y:S02]  /*4150*/  IMAD R239, R0.reuse, R8, R239 ;  /* 0x0000000800ef7224 */ /* 0x040fe400078e02ef */
[----:B------:R-:W-:Y:S02]  /*4160*/  @!P6 IMAD.IADD R235, R235, 0x1, -R0 ;  /* 0x00000001ebebe824 */ /* 0x000fe400078e0a00 */
[----:B------:R-:W-:Y:S01]  /*4170*/  IMAD.MOV R10, RZ, RZ, -R10 ;  /* 0x000000ffff0a7224 */ /* 0x000fe200078e0a0a */
[C---:B------:R-:W-:Y:S01]  /*4180*/  ISETP.GT.U32.AND P6, PT, R0.reuse, R239, PT ;  /* 0x000000ef0000720c */ /* 0x040fe20003fc4070 */
[----:B------:R-:W-:Y:S01]  /*4190*/  @!P0 IMAD.IADD R231, R231, 0x1, -R0 ;  /* 0x00000001e7e78824 */ /* 0x000fe200078e0a00 */
[C---:B------:R-:W-:Y:S01]  /*41a0*/  ISETP.GT.U32.AND P0, PT, R0.reuse, R237, PT ;  /* 0x000000ed0000720c */ /* 0x040fe20003f04070 */
[----:B------:R-:W-:-:S02]  /*41b0*/  IMAD R241, R0, R10, R241 ;  /* 0x0000000a00f17224 */ /* 0x000fc400078e02f1 */
[----:B------:R-:W-:Y:S02]  /*41c0*/  @!P5 IMAD.MOV R231, RZ, RZ, -R231 ;  /* 0x000000ffffe7d224 */ /* 0x000fe400078e0ae7 */
[--C-:B------:R-:W-:Y:S01]  /*41d0*/  @!P4 IMAD.IADD R233, R233, 0x1, -R0.reuse ;  /* 0x00000001e9e9c824 */ /* 0x100fe200078e0a00 */
[----:B------:R-:W-:Y:S01]  /*41e0*/  ISETP.GE.AND P4, PT, R12, RZ, PT ;  /* 0x000000ff0c00720c */ /* 0x000fe20003f86270 */
[----:B------:R-:W-:Y:S01]  /*41f0*/  @!P2 IMAD.MOV R229, RZ, RZ, -R229 ;  /* 0x000000ffffe5a224 */ /* 0x000fe200078e0ae5 */
[----:B------:R-:W-:Y:S01]  /*4200*/  LOP3.LUT R12, R6, 0x158, RZ, 0xfc, !PT ;  /* 0x00000158060c7812 */ /* 0x000fe200078efcff */
[----:B------:R-:W-:Y:S01]  /*4210*/  @!P3 IMAD.MOV R227, RZ, RZ, -R227 ;  /* 0x000000ffffe3b224 */ /* 0x000fe200078e0ae3 */
[----:B------:R-:W-:Y:S01]  /*4220*/  ISETP.GT.U32.AND P5, PT, R0, R241, PT ;  /* 0x000000f10000720c */ /* 0x000fe20003fa4070 */
[--C-:B------:R-:W-:Y:S01]  /*4230*/  @!P6 IMAD.IADD R239, R239, 0x1, -R0.reuse ;  /* 0x00000001efefe824 */ /* 0x100fe200078e0a00 */
[----:B------:R-:W-:Y:S01]  /*4240*/  IABS R243, R12 ;  /* 0x0000000c00f37213 */ /* 0x000fe20000000000 */
[----:B------:R-:W-:Y:S01]  /*4250*/  @!P0 IMAD.IADD R237, R237, 0x1, -R0 ;  /* 0x00000001eded8824 */ /* 0x000fe200078e0a00 */
[----:B------:R-:W-:-:S02]  /*4260*/  ISETP.GE.AND P2, PT, R14, RZ, PT ;  /* 0x000000ff0e00720c */ /* 0x000fc40003f46270 */
[----:B------:R-:W-:Y:S01]  /*4270*/  ISETP.GT.U32.AND P6, PT, R0, R239, PT ;  /* 0x000000ef0000720c */ /* 0x000fe20003fc4070 */
[----:B------:R-:W-:Y:S01]  /*4280*/  IMAD.HI.U32 R8, R4, R243, RZ ;  /* 0x000000f304087227 */ /* 0x000fe200078e00ff */
[----:B------:R-:W-:Y:S02]  /*4290*/  LOP3.LUT R14, R6, 0x15c, RZ, 0xfc, !PT ;  /* 0x0000015c060e7812 */ /* 0x000fe400078efcff */
[----:B------:R-:W-:Y:S01]  /*42a0*/  ISETP.GT.U32.AND P0, PT, R0, R237, PT ;  /* 0x000000ed0000720c */ /* 0x000fe20003f04070 */
[----:B------:R-:W-:Y:S01]  /*42b0*/  @!P4 IMAD.MOV R235, RZ, RZ, -R235 ;  /* 0x000000ffffebc224 */ /* 0x000fe200078e0aeb */
[----:B------:R-:W-:Y:S01]  /*42c0*/  ISETP.GE.AND P4, PT, R12, RZ, PT ;  /* 0x000000ff0c00720c */ /* 0x000fe20003f86270 */
[----:B------:R-:W-:Y:S01]  /*42d0*/  IMAD.MOV R8, RZ, RZ, -R8 ;  /* 0x000000ffff087224 */ /* 0x000fe200078e0a08 */
[----:B------:R-:W-:Y:S01]  /*42e0*/  IABS R247, R14 ;  /* 0x0000000e00f77213 */ /* 0x000fe20000000000 */
[----:B------:R-:W-:Y:S01]  /*42f0*/  @!P5 IMAD.IADD R241, R241, 0x1, -R0 ;  /* 0x00000001f1f1d824 */ /* 0x000fe200078e0a00 */
[----:B------:R-:W-:Y:S01]  /*4300*/  LOP3.LUT R12, R6, 0x160, RZ, 0xfc, !PT ;  /* 0x00000160060c7812 */ /* 0x000fe200078efcff */
[C---:B------:R-:W-:Y:S01]  /*4310*/  IMAD R243, R0.reuse, R8, R243 ;  /* 0x0000000800f37224 */ /* 0x040fe200078e02f3 */
[----:B------:R-:W-:Y:S01]  /*4320*/  ISETP.GT.U32.AND P3, PT, R0, R233, PT ;  /* 0x000000e90000720c */ /* 0x000fe20003f64070 */
[----:B------:R-:W-:Y:S01]  /*4330*/  IMAD.HI.U32 R10, R4, R247, RZ ;  /* 0x000000f7040a7227 */ /* 0x000fe200078e00ff */
[----:B------:R-:W-:-:S02]  /*4340*/  IABS R245, R12 ;  /* 0x0000000c00f57213 */ /* 0x000fc40000000000 */
[C---:B------:R-:W-:Y:S01]  /*4350*/  ISETP.GT.U32.AND P5, PT, R0.reuse, R241, PT ;  /* 0x000000f10000720c */ /* 0x040fe20003fa4070 */
[----:B------:R-:W-:Y:S01]  /*4360*/  @!P6 IMAD.IADD R239, R239, 0x1, -R0 ;  /* 0x00000001efefe824 */ /* 0x000fe200078e0a00 */
[----:B------:R-:W-:Y:S01]  /*4370*/  ISETP.GT.U32.AND P6, PT, R0, R243, PT ;  /* 0x000000f30000720c */ /* 0x000fe20003fc4070 */
[----:B------:R-:W-:Y:S02]  /*4380*/  IMAD.MOV R10, RZ, RZ, -R10 ;  /* 0x000000ffff0a7224 */ /* 0x000fe400078e0a0a */
[----:B------:R-:W-:-:S04]  /*4390*/  IMAD.HI.U32 R8, R4, R245, RZ ;  /* 0x000000f504087227 */ /* 0x000fc800078e00ff */
[----:B------:R-:W-:Y:S02]  /*43a0*/  IMAD R247, R0, R10, R247 ;  /* 0x0000000a00f77224 */ /* 0x000fe400078e02f7 */
[----:B------:R-:W-:Y:S02]  /*43b0*/  IMAD.MOV R8, RZ, RZ, -R8 ;  /* 0x000000ffff087224 */ /* 0x000fe400078e0a08 */
[--C-:B------:R-:W-:Y:S01]  /*43c0*/  @!P0 IMAD.IADD R237, R237, 0x1, -R0.reuse ;  /* 0x00000001eded8824 */ /* 0x100fe200078e0a00 */
[----:B------:R-:W-:Y:S01]  /*43d0*/  ISETP.GE.AND P0, PT, R14, RZ, PT ;  /* 0x000000ff0e00720c */ /* 0x000fe20003f06270 */
[--C-:B------:R-:W-:Y:S01]  /*43e0*/  @!P5 IMAD.IADD R241, R241, 0x1, -R0.reuse ;  /* 0x00000001f1f1d824 */ /* 0x100fe200078e0a00 */
[C---:B------:R-:W-:Y:S01]  /*43f0*/  ISETP.GT.U32.AND P5, PT, R0.reuse, R247, PT ;  /* 0x000000f70000720c */ /* 0x040fe20003fa4070 */
[----:B------:R-:W-:Y:S01]  /*4400*/  IMAD R245, R0, R8, R245 ;  /* 0x0000000800f57224 */ /* 0x000fe200078e02f5 */
[----:B------:R-:W-:Y:S01]  /*4410*/  LOP3.LUT R14, R6, 0x164, RZ, 0xfc, !PT ;  /* 0x00000164060e7812 */ /* 0x000fe200078efcff */
[----:B------:R-:W-:-:S02]  /*4420*/  @!P6 IMAD.IADD R243, R243, 0x1, -R0 ;  /* 0x00000001f3f3e824 */ /* 0x000fc400078e0a00 */
[--C-:B------:R-:W-:Y:S01]  /*4430*/  @!P3 IMAD.IADD R233, R233, 0x1, -R0.reuse ;  /* 0x00000001e9e9b824 */ /* 0x100fe200078e0a00 */
[----:B------:R-:W-:Y:S01]  /*4440*/  ISETP.GT.U32.AND P6, PT, R0, R245, PT ;  /* 0x000000f50000720c */ /* 0x000fe20003fc4070 */
[----:B------:R-:W-:Y:S01]  /*4450*/  @!P2 IMAD.MOV R237, RZ, RZ, -R237 ;  /* 0x000000ffffeda224 */ /* 0x000fe200078e0aed */
[----:B------:R-:W-:Y:S01]  /*4460*/  IABS R249, R14 ;  /* 0x0000000e00f97213 */ /* 0x000fe20000000000 */
[----:B------:R-:W-:Y:S01]  /*4470*/  @!P1 IMAD.MOV R233, RZ, RZ, -R233 ;  /* 0x000000ffffe99224 */ /* 0x000fe200078e0ae9 */
[----:B------:R-:W-:Y:S02]  /*4480*/  ISETP.GE.AND P1, PT, R18, RZ, PT ;  /* 0x000000ff1200720c */ /* 0x000fe40003f26270 */
[----:B------:R-:W-:Y:S01]  /*4490*/  LOP3.LUT R18, R6, 0x16c, RZ, 0xfc, !PT ;  /* 0x0000016c06127812 */ /* 0x000fe200078efcff */
[----:B------:R-:W-:Y:S01]  /*44a0*/  IMAD.HI.U32 R8, R4, R249, RZ ;  /* 0x000000f904087227 */ /* 0x000fe200078e00ff */
[----:B------:R-:W-:Y:S02]  /*44b0*/  ISETP.GE.AND P3, PT, R16, RZ, PT ;  /* 0x000000ff1000720c */ /* 0x000fe40003f66270 */
[----:B------:R-:W-:Y:S01]  /*44c0*/  IABS R99, R18 ;  /* 0x0000001200637213 */ /* 0x000fe20000000000 */
[----:B------:R-:W-:Y:S01]  /*44d0*/  @!P5 IMAD.IADD R247, R247, 0x1, -R0 ;  /* 0x00000001f7f7d824 */ /* 0x000fe200078e0a00 */
[----:B------:R-:W-:Y:S01]  /*44e0*/  LOP3.LUT R16, R6, 0x168, RZ, 0xfc, !PT ;  /* 0x0000016806107812 */ /* 0x000fe200078efcff */
[----:B------:R-:W-:Y:S01]  /*44f0*/  IMAD.MOV R8, RZ, RZ, -R8 ;  /* 0x000000ffff087224 */ /* 0x000fe200078e0a08 */
[C---:B------:R-:W-:Y:S01]  /*4500*/  ISETP.GT.U32.AND P2, PT, R0.reuse, R243, PT ;  /* 0x000000f30000720c */ /* 0x040fe20003f44070 */
[----:B------:R-:W-:Y:S01]  /*4510*/  @!P6 IMAD.IADD R245, R245, 0x1, -R0 ;  /* 0x00000001f5f5e824 */ /* 0x000fe200078e0a00 */
[C---:B------:R-:W-:Y:S01]  /*4520*/  ISETP.GT.U32.AND P6, PT, R0.reuse, R247, PT ;  /* 0x000000f70000720c */ /* 0x040fe20003fc4070 */
[----:B------:R-:W-:Y:S01]  /*4530*/  IMAD R249, R0, R8, R249 ;  /* 0x0000000800f97224 */ /* 0x000fe200078e02f9 */
[----:B------:R-:W-:Y:S01]  /*4540*/  IABS R251, R16 ;  /* 0x0000001000fb7213 */ /* 0x000fe20000000000 */
[----:B------:R-:W-:Y:S01]  /*4550*/  IMAD.HI.U32 R8, R4, R99, RZ ;  /* 0x0000006304087227 */ /* 0x000fe200078e00ff */
[----:B------:R-:W-:-:S02]  /*4560*/  ISETP.GE.AND P5, PT, R12, RZ, PT ;  /* 0x000000ff0c00720c */ /* 0x000fc40003fa6270 */
[----:B------:R-:W-:Y:S01]  /*4570*/  LOP3.LUT R12, R6, 0x178, RZ, 0xfc, !PT ;  /* 0x00000178060c7812 */ /* 0x000fe200078efcff */
[----:B------:R-:W-:Y:S02]  /*4580*/  IMAD.MOV R8, RZ, RZ, -R8 ;  /* 0x000000ffff087224 */ /* 0x000fe400078e0a08 */
[----:B------:R-:W-:-:S04]  /*4590*/  IMAD.HI.U32 R10, R4, R251, RZ ;  /* 0x000000fb040a7227 */ /* 0x000fc800078e00ff */
[C---:B------:R-:W-:Y:S02]  /*45a0*/  IMAD R100, R0.reuse, R8, R99 ;  /* 0x0000000800647224 */ /* 0x040fe400078e0263 */
[----:B------:R-:W-:Y:S02]  /*45b0*/  IMAD.MOV R10, RZ, RZ, -R10 ;  /* 0x000000ffff0a7224 */ /* 0x000fe400078e0a0a */
[----:B------:R-:W-:Y:S01]  /*45c0*/  @!P6 IMAD.IADD R247, R247, 0x1, -R0 ;  /* 0x00000001f7f7e824 */ /* 0x000fe200078e0a00 */
[C---:B------:R-:W-:Y:S01]  /*45d0*/  ISETP.GT.U32.AND P6, PT, R0.reuse, R100, PT ;  /* 0x000000640000720c */ /* 0x040fe20003fc4070 */
[----:B------:R-:W-:Y:S01]  /*45e0*/  IMAD R251, R0, R10, R251 ;  /* 0x0000000a00fb7224 */ /* 0x000fe200078e02fb */
[----:B------:R-:W-:Y:S01]  /*45f0*/  LOP3.LUT R10, R6, 0x174, RZ, 0xfc, !PT ;  /* 0x00000174060a7812 */ /* 0x000fe200078efcff */
[----:B------:R-:W-:Y:S02]  /*4600*/  @!P1 IMAD.MOV R241, RZ, RZ, -R241 ;  /* 0x000000fffff19224 */ /* 0x000fe400078e0af1 */
[----:B------:R-:W-:Y:S01]  /*4610*/  IMAD.HI.U32 R8, R4, R109, RZ ;  /* 0x0000006d04087227 */ /* 0x000fe200078e00ff */
[----:B------:R-:W-:-:S02]  /*4620*/  ISETP.GT.U32.AND P1, PT, R0, R251, PT ;  /* 0x000000fb0000720c */ /* 0x000fc40003f24070 */
[----:B------:R-:W-:Y:S01]  /*4630*/  IABS R99, R10 ;  /* 0x0000000a00637213 */ /* 0x000fe20000000000 */
[--C-:B------:R-:W-:Y:S01]  /*4640*/  @!P2 IMAD.IADD R243, R243, 0x1, -R0.reuse ;  /* 0x00000001f3f3a824 */ /* 0x100fe200078e0a00 */
[C---:B------:R-:W-:Y:S01]  /*4650*/  ISETP.GT.U32.AND P2, PT, R0.reuse, R249, PT ;  /* 0x000000f90000720c */ /* 0x040fe20003f44070 */
[----:B------:R-:W-:Y:S01]  /*4660*/  @!P3 IMAD.MOV R239, RZ, RZ, -R239 ;  /* 0x000000ffffefb224 */ /* 0x000fe200078e0aef */
[----:B------:R-:W-:Y:S01]  /*4670*/  ISETP.GT.U32.AND P3, PT, R0, R245, PT ;  /* 0x000000f50000720c */ /* 0x000fe20003f64070 */
[----:B------:R-:W-:Y:S02]  /*4680*/  @!P6 IMAD.IADD R100, R100, 0x1, -R0 ;  /* 0x000000016464e824 */ /* 0x000fe400078e0a00 */
[----:B------:R-:W-:Y:S02]  /*4690*/  IMAD.MOV R8, RZ, RZ, -R8 ;  /* 0x000000ffff087224 */ /* 0x000fe400078e0a08 */
[----:B------:R-:W-:Y:S01]  /*46a0*/  @!P0 IMAD.MOV R247, RZ, RZ, -R247 ;  /* 0x000000fffff78224 */ /* 0x000fe200078e0af7 */
[C---:B------:R-:W-:Y:S01]  /*46b0*/  ISETP.GT.U32.AND P6, PT, R0.reuse, R100, PT ;  /* 0x000000640000720c */ /* 0x040fe20003fc4070 */
[----:B------:R-:W-:Y:S01]  /*46c0*/  IMAD R102, R0, R8, R109 ;  /* 0x0000000800667224 */ /* 0x000fe200078e026d */
[----:B------:R-:W-:Y:S01]  /*46d0*/  IABS R109, R12 ;  /* 0x0000000c006d7213 */ /* 0x000fe20000000000 */
[----:B------:R-:W-:-:S04]  /*46e0*/  IMAD.HI.U32 R8, R4, R99, RZ ;  /* 0x0000006304087227 */ /* 0x000fc800078e00ff */
[----:B------:R-:W-:Y:S02]  /*46f0*/  @!P1 IMAD.IADD R251, R251, 0x1, -R0 ;  /* 0x00000001fbfb9824 */ /* 0x000fe400078e0a00 */
[----:B------:R-:W-:Y:S02]  /*4700*/  IMAD.MOV R104, RZ, RZ, -R8 ;  /* 0x000000ffff687224 */ /* 0x000fe400078e0a08 */
[--C-:B------:R-:W-:Y:S01]  /*4710*/  @!P2 IMAD.IADD R249, R249, 0x1, -R0.reuse ;  /* 0x00000001f9f9a824 */ /* 0x100fe200078e0a00 */
[C---:B------:R-:W-:Y:S01]  /*4720*/  ISETP.GT.U32.AND P0, PT, R0.reuse, R251, PT ;  /* 0x000000fb0000720c */ /* 0x040fe20003f04070 */
[----:B------:R-:W-:Y:S01]  /*4730*/  IMAD R104, R0, R104, R99 ;  /* 0x0000006800687224 */ /* 0x000fe200078e0263 */
[----:B------:R-:W-:Y:S01]  /*4740*/  ISETP.GE.AND P2, PT, R18, RZ, PT ;  /* 0x000000ff1200720c */ /* 0x000fe20003f46270 */
[----:B------:R-:W-:Y:S01]  /*4750*/  @!P3 IMAD.IADD R245, R245, 0x1, -R0 ;  /* 0x00000001f5f5b824 */ /* 0x000fe200078e0a00 */
[----:B------:R-:W-:Y:S01]  /*4760*/  ISETP.GE.AND P3, PT, R16, RZ, PT ;  /* 0x000000ff1000720c */ /* 0x000fe20003f66270 */
[----:B------:R-:W-:Y:S01]  /*4770*/  IMAD.HI.U32 R8, R4, R109, RZ ;  /* 0x0000006d04087227 */ /* 0x000fe200078e00ff */
[----:B------:R-:W-:-:S02]  /*4780*/  ISETP.GT.U32.AND P1, PT, R0, R249, PT ;  /* 0x000000f90000720c */ /* 0x000fc40003f24070 */
[----:B------:R-:W-:Y:S01]  /*4790*/  LOP3.LUT R16, R6, 0x184, RZ, 0xfc, !PT ;  /* 0x0000018406107812 */ /* 0x000fe200078efcff */
[----:B------:R-:W-:Y:S01]  /*47a0*/  @!P6 IMAD.IADD R100, R100, 0x1, -R0 ;  /* 0x000000016464e824 */ /* 0x000fe200078e0a00 */
[----:B------:R-:W-:Y:S01]  /*47b0*/  ISETP.GT.U32.AND P6, PT, R0, R104, PT ;  /* 0x000000680000720c */ /* 0x000fe20003fc4070 */
[----:B------:R-:W-:Y:S01]  /*47c0*/  IMAD.MOV R8, RZ, RZ, -R8 ;  /* 0x000000ffff087224 */ /* 0x000fe200078e0a08 */
[----:B------:R-:W-:Y:S01]  /*47d0*/  LOP3.LUT R18, R6, 0x188, RZ, 0xfc, !PT ;  /* 0x0000018806127812 */ /* 0x000fe200078efcff */
[----:B------:R-:W-:Y:S01]  /*47e0*/  @!P4 IMAD.MOV R243, RZ, RZ, -R243 ;  /* 0x000000fffff3c224 */ /* 0x000fe200078e0af3 */
[----:B------:R-:W-:Y:S01]  /*47f0*/  ISETP.GE.AND P4, PT, R14, RZ, PT ;  /* 0x000000ff0e00720c */ /* 0x000fe20003f86270 */
[----:B------:R-:W-:Y:S01]  /*4800*/  @!P5 IMAD.MOV R245, RZ, RZ, -R245 ;  /* 0x000000fffff5d224 */ /* 0x000fe200078e0af5 */
[----:B------:R-:W-:Y:S01]  /*4810*/  ISETP.GT.U32.AND P5, PT, R0, R102, PT ;  /* 0x000000660000720c */ /* 0x000fe20003fa4070 */
[--C-:B------:R-:W-:Y:S01]  /*4820*/  @!P0 IMAD.IADD R251, R251, 0x1, -R0.reuse ;  /* 0x00000001fbfb8824 */ /* 0x100fe200078e0a00 */
[----:B------:R-:W-:Y:S01]  /*4830*/  LOP3.LUT R14, R6, 0x17c, RZ, 0xfc, !PT ;  /* 0x0000017c060e7812 */ /* 0x000fe200078efcff */
[C---:B------:R-:W-:Y:S01]  /*4840*/  IMAD R106, R0.reuse, R8, R109 ;  /* 0x00000008006a7224 */ /* 0x040fe200078e026d */
[----:B------:R-:W-:Y:S01]  /*4850*/  IABS R117, R16 ;  /* 0x0000001000757213 */ /* 0x000fe20000000000 */
[----:B------:R-:W-:Y:S01]  /*4860*/  @!P3 IMAD.MOV R251, RZ, RZ, -R251 ;  /* 0x000000fffffbb224 */ /* 0x000fe200078e0afb */
[----:B------:R-:W-:Y:S01]  /*4870*/  IABS R99, R14 ;  /* 0x0000000e00637213 */ /* 0x000fe20000000000 */
[--C-:B------:R-:W-:Y:S01]  /*4880*/  @!P1 IMAD.IADD R249, R249, 0x1, -R0.reuse ;  /* 0x00000001f9f99824 */ /* 0x100fe200078e0a00 */
[----:B------:R-:W-:Y:S01]  /*4890*/  ISETP.GT.U32.AND P3, PT, R0, R106, PT ;  /* 0x0000006a0000720c */ /* 0x000fe20003f64070 */
[--C-:B------:R-:W-:Y:S01]  /*48a0*/  @!P6 IMAD.IADD R104, R104, 0x1, -R0.reuse ;  /* 0x000000016868e824 */ /* 0x100fe200078e0a00 */
[----:B------:R-:W-:Y:S01]  /*48b0*/  ISETP.GE.AND P0, PT, R10, RZ, PT ;  /* 0x000000ff0a00720c */ /* 0x000fe20003f06270 */
[----:B------:R-:W-:Y:S01]  /*48c0*/  @!P4 IMAD.MOV R249, RZ, RZ, -R249 ;  /* 0x000000fffff9c224 */ /* 0x000fe200078e0af9 */
[----:B------:R-:W-:Y:S01]  /*48d0*/  IABS R121, R18 ;  /* 0x0000001200797213 */ /* 0x000fe20000000000 */
[----:B------:R-:W-:Y:S01]  /*48e0*/  @!P5 IMAD.IADD R102, R102, 0x1, -R0 ;  /* 0x000000016666d824 */ /* 0x000fe200078e0a00 */
[----:B------:R-:W-:Y:S01]  /*48f0*/  ISETP.GT.U32.AND P4, PT, R0, R104, PT ;  /* 0x000000680000720c */ /* 0x000fe20003f84070 */
[----:B------:R-:W-:Y:S01]  /*4900*/  IMAD.HI.U32 R8, R4, R99, RZ ;  /* 0x0000006304087227 */ /* 0x000fe200078e00ff */
[----:B------:R-:W-:-:S02]  /*4910*/  ISETP.GE.AND P5, PT, R12, RZ, PT ;  /* 0x000000ff0c00720c */ /* 0x000fc40003fa6270 */
[----:B------:R-:W-:Y:S01]  /*4920*/  LOP3.LUT R12, R6, 0x180, RZ, 0xfc, !PT ;  /* 0x00000180060c7812 */ /* 0x000fe200078efcff */
[----:B------:R-:W-:Y:S01]  /*4930*/  IMAD.MOV R8, RZ, RZ, -R8 ;  /* 0x000000ffff087224 */ /* 0x000fe200078e0a08 */
[----:B------:R-:W-:Y:S01]  /*4940*/  ISETP.GT.U32.AND P6, PT, R0, R102, PT ;  /* 0x000000660000720c */ /* 0x000fe20003fc4070 */
[----:B------:R-:W-:Y:S01]  /*4950*/  @!P3 IMAD.IADD R106, R106, 0x1, -R0 ;  /* 0x000000016a6ab824 */ /* 0x000fe200078e0a00 */
[----:B------:R-:W-:Y:S01]  /*4960*/  IABS R113, R12 ;  /* 0x0000000c00717213 */ /* 0x000fe20000000000 */
[----:B------:R-:W-:Y:S01]  /*4970*/  IMAD R109, R0, R8, R99 ;  /* 0x00000008006d7224 */ /* 0x000fe200078e0263 */
[----:B------:R-:W-:Y:S01]  /*4980*/  ISETP.GE.AND P1, PT, R20, RZ, PT ;  /* 0x000000ff1400720c */ /* 0x000fe20003f26270 */
[----:B------:R-:W-:Y:S01]  /*4990*/  IMAD.HI.U32 R10, R4, R117, RZ ;  /* 0x00000075040a7227 */ /* 0x000fe200078e00ff */
[----:B------:R-:W-:Y:S02]  /*49a0*/  ISETP.GT.U32.AND P3, PT, R0, R106, PT ;  /* 0x0000006a0000720c */ /* 0x000fe40003f64070 */
[----:B------:R-:W-:Y:S01]  /*49b0*/  LOP3.LUT R20, R6, 0x1b4, RZ, 0xfc, !PT ;  /* 0x000001b406147812 */ /* 0x000fe200078efcff */
[----:B------:R-:W-:-:S03]  /*49c0*/  IMAD.HI.U32 R8, R4, R113, RZ ;  /* 0x0000007104087227 */ /* 0x000fc600078e00ff */
[----:B------:R-:W-:Y:S01]  /*49d0*/  IABS R165, R20 ;  /* 0x0000001400a57213 */ /* 0x000fe20000000000 */
[----:B------:R-:W-:Y:S01]  /*49e0*/  @!P4 IMAD.IADD R104, R104, 0x1, -R0 ;  /* 0x000000016868c824 */ /* 0x000fe200078e0a00 */
[----:B------:R-:W-:Y:S01]  /*49f0*/  ISETP.GE.AND P4, PT, R12, RZ, PT ;  /* 0x000000ff0c00720c */ /* 0x000fe20003f86270 */
[----:B------:R-:W-:Y:S02]  /*4a00*/  IMAD.MOV R12, RZ, RZ, -R8 ;  /* 0x000000ffff0c7224 */ /* 0x000fe400078e0a08 */
[----:B------:R-:W-:-:S04]  /*4a10*/  IMAD.HI.U32 R8, R4, R121, RZ ;  /* 0x0000007904087227 */ /* 0x000fc800078e00ff */
[----:B------:R-:W-:Y:S02]  /*4a20*/  IMAD.MOV R10, RZ, RZ, -R10 ;  /* 0x000000ffff0a7224 */ /* 0x000fe400078e0a0a */
[----:B------:R-:W-:Y:S01]  /*4a30*/  @!P6 IMAD.IADD R102, R102, 0x1, -R0 ;  /* 0x000000016666e824 */ /* 0x000fe200078e0a00 */
[C---:B------:R-:W-:Y:S01]  /*4a40*/  ISETP.GT.U32.AND P6, PT, R0.reuse, R109, PT ;  /* 0x0000006d0000720c */ /* 0x040fe20003fc4070 */
[----:B------:R-:W-:Y:S02]  /*4a50*/  IMAD.MOV R8, RZ, RZ, -R8 ;  /* 0x000000ffff087224 */ /* 0x000fe400078e0a08 */
[----:B------:R-:W-:Y:S01]  /*4a60*/  IMAD R117, R0, R10, R117 ;  /* 0x0000000a00757224 */ /* 0x000fe200078e0275 */
[----:B------:R-:W-:Y:S01]  /*4a70*/  LOP3.LUT R10, R6, 0x190, RZ, 0xfc, !PT ;  /* 0x00000190060a7812 */ /* 0x000fe200078efcff */
[----:B------:R-:W-:Y:S01]  /*4a80*/  @!P2 IMAD.MOV R100, RZ, RZ, -R100 ;  /* 0x000000ffff64a224 */ /* 0x000fe200078e0a64 */
[----:B------:R-:W-:Y:S01]  /*4a90*/  ISETP.GE.AND P2, PT, R14, RZ, PT ;  /* 0x000000ff0e00720c */ /* 0x000fe20003f46270 */
[----:B------:R-:W-:Y:S01]  /*4aa0*/  IMAD R121, R0, R8, R121 ;  /* 0x0000000800797224 */ /* 0x000fe200078e0279 */
[----:B------:R-:W-:Y:S01]  /*4ab0*/  LOP3.LUT R14, R6, 0x18c, RZ, 0xfc, !PT ;  /* 0x0000018c060e7812 */ /* 0x000fe200078efcff */
[----:B------:R-:W-:Y:S01]  /*4ac0*/  @!P3 IMAD.IADD R106, R106, 0x1, -R0 ;  /* 0x000000016a6ab824 */ /* 0x000fe200078e0a00 */
[C---:B------:R-:W-:Y:S01]  /*4ad0*/  ISETP.GT.U32.AND P3, PT, R0.reuse, R117, PT ;  /* 0x000000750000720c */ /* 0x040fe20003f64070 */
[C---:B------:R-:W-:Y:S01]  /*4ae0*/  IMAD R113, R0.reuse, R12, R113 ;  /* 0x0000000c00717224 */ /* 0x040fe200078e0271 */
[----:B------:R-:W-:Y:S01]  /*4af0*/  IABS R125, R14 ;  /* 0x0000000e007d7213 */ /* 0x000fe20000000000 */
[----:B------:R-:W-:Y:S01]  /*4b00*/  @!P5 IMAD.MOV R106, RZ, RZ, -R106 ;  /* 0x000000ffff6ad224 */ /* 0x000fe200078e0a6a */
[----:B------:R-:W-:Y:S01]  /*4b10*/  ISETP.GT.U32.AND P5, PT, R0, R121, PT ;  /* 0x000000790000720c */ /* 0x000fe20003fa4070 */
[----:B------:R-:W-:Y:S01]  /*4b20*/  @!P6 IMAD.IADD R109, R109, 0x1, -R0 ;  /* 0x000000016d6de824 */ /* 0x000fe200078e0a00 */
[----:B------:R-:W-:Y:S01]  /*4b30*/  IABS R129, R10 ;  /* 0x0000000a00817213 */ /* 0x000fe20000000000 */
[----:B------:R-:W-:Y:S01]  /*4b40*/  IMAD.HI.U32 R8, R4, R125, RZ ;  /* 0x0000007d04087227 */ /* 0x000fe200078e00ff */
[----:B------:R-:W-:-:S02]  /*4b50*/  LOP3.LUT R12, R6, 0x194, RZ, 0xfc, !PT ;  /* 0x00000194060c7812 */ /* 0x000fc400078efcff */
[C---:B------:R-:W-:Y:S01]  /*4b60*/  ISETP.GT.U32.AND P6, PT, R0.reuse, R109, PT ;  /* 0x0000006d0000720c */ /* 0x040fe20003fc4070 */
[----:B------:R-:W-:Y:S01]  /*4b70*/  @!P1 IMAD.MOV R102, RZ, RZ, -R102 ;  /* 0x000000ffff669224 */ /* 0x000fe200078e0a66 */
[C---:B------:R-:W-:Y:S01]  /*4b80*/  ISETP.GT.U32.AND P1, PT, R0.reuse, R113, PT ;  /* 0x000000710000720c */ /* 0x040fe20003f24070 */
[----:B------:R-:W-:Y:S01]  /*4b90*/  @!P3 IMAD.IADD R117, R117, 0x1, -R0 ;  /* 0x000000017575b824 */ /* 0x000fe200078e0a00 */
[----:B------:R-:W-:Y:S01]  /*4ba0*/  IABS R133, R12 ;  /* 0x0000000c00857213 */ /* 0x000fe20000000000 */
[----:B------:R-:W-:Y:S02]  /*4bb0*/  IMAD.MOV R8, RZ, RZ, -R8 ;  /* 0x000000ffff087224 */ /* 0x000fe400078e0a08 */
[----:B------:R-:W-:Y:S01]  /*4bc0*/  @!P5 IMAD.IADD R121, R121, 0x1, -R0 ;  /* 0x000000017979d824 */ /* 0x000fe200078e0a00 */
[C---:B------:R-:W-:Y:S01]  /*4bd0*/  ISETP.GT.U32.AND P5, PT, R0.reuse, R117, PT ;  /* 0x000000750000720c */ /* 0x040fe20003fa4070 */
[----:B------:R-:W-:Y:S02]  /*4be0*/  IMAD R125, R0, R8, R125 ;  /* 0x00000008007d7224 */ /* 0x000fe400078e027d */
[----:B------:R-:W-:-:S04]  /*4bf0*/  IMAD.HI.U32 R8, R4, R129, RZ ;  /* 0x0000008104087227 */ /* 0x000fc800078e00ff */
[----:B------:R-:W-:Y:S02]  /*4c00*/  IMAD.MOV R8, RZ, RZ, -R8 ;  /* 0x000000ffff087224 */ /* 0x000fe400078e0a08 */
[--C-:B------:R-:W-:Y:S01]  /*4c10*/  @!P6 IMAD.IADD R109, R109, 0x1, -R0.reuse ;  /* 0x000000016d6de824 */ /* 0x100fe200078e0a00 */
[----:B------:R-:W-:Y:S01]  /*4c20*/  ISETP.GE.AND P6, PT, R18, RZ, PT ;  /* 0x000000ff1200720c */ /* 0x000fe20003fc6270 */
        /* <DEDUP_REMOVED lines=11> */
[----:B------:R-:W-:-:S02]  /*4ce0*/  ISETP.GE.AND P0, PT, R16, RZ, PT ;  /* 0x000000ff1000720c */ /* 0x000fc40003f06270 */
[----:B------:R-:W-:Y:S02]  /*4cf0*/  IABS R137, R14 ;  /* 0x0000000e00897213 */ /* 0x000fe40000000000 */
[C---:B------:R-:W-:Y:S02]  /*4d00*/  LOP3.LUT R16, R6.reuse, 0x19c, RZ, 0xfc, !PT ;  /* 0x0000019c06107812 */ /* 0x040fe400078efcff */
[----:B------:R-:W-:Y:S01]  /*4d10*/  LOP3.LUT R18, R6, 0x1a4, RZ, 0xfc, !PT ;  /* 0x000001a406127812 */ /* 0x000fe200078efcff */
[--C-:B------:R-:W-:Y:S01]  /*4d20*/  @!P2 IMAD.IADD R121, R121, 0x1, -R0.reuse ;  /* 0x000000017979a824 */ /* 0x100fe200078e0a00 */
[----:B------:R-:W-:Y:S01]  /*4d30*/  ISETP.GE.AND P2, PT, R10, RZ, PT ;  /* 0x000000ff0a00720c */ /* 0x000fe20003f46270 */
[----:B------:R-:W-:Y:S01]  /*4d40*/  @!P3 IMAD.IADD R113, R113, 0x1, -R0 ;  /* 0x000000017171b824 */ /* 0x000fe200078e0a00 */
[----:B------:R-:W-:Y:S01]  /*4d50*/  ISETP.GT.U32.AND P3, PT, R0, R125, PT ;  /* 0x0000007d0000720c */ /* 0x000fe20003f64070 */
[----:B------:R-:W-:Y:S01]  /*4d60*/  IMAD.MOV R10, RZ, RZ, -R8 ;  /* 0x000000ffff0a7224 */ /* 0x000fe200078e0a08 */
[----:B------:R-:W-:Y:S01]  /*4d70*/  IABS R141, R16 ;  /* 0x00000010008d7213 */ /* 0x000fe20000000000 */
[----:B------:R-:W-:Y:S01]  /*4d80*/  @!P5 IMAD.IADD R129, R129, 0x1, -R0 ;  /* 0x000000018181d824 */ /* 0x000fe200078e0a00 */
[----:B------:R-:W-:Y:S01]  /*4d90*/  IABS R149, R18 ;  /* 0x0000001200957213 */ /* 0x000fe20000000000 */
[----:B------:R-:W-:-:S03]  /*4da0*/  IMAD.HI.U32 R8, R4, R137, RZ ;  /* 0x0000008904087227 */ /* 0x000fc600078e00ff */
[C---:B------:R-:W-:Y:S01]  /*4db0*/  ISETP.GT.U32.AND P5, PT, R0.reuse, R129, PT ;  /* 0x000000810000720c */ /* 0x040fe20003fa4070 */
[----:B------:R-:W-:Y:S02]  /*4dc0*/  IMAD R133, R0, R10, R133 ;  /* 0x0000000a00857224 */ /* 0x000fe400078e0285 */
[----:B------:R-:W-:Y:S02]  /*4dd0*/  IMAD.MOV R8, RZ, RZ, -R8 ;  /* 0x000000ffff087224 */ /* 0x000fe400078e0a08 */
[----:B------:R-:W-:-:S04]  /*4de0*/  IMAD.HI.U32 R10, R4, R141, RZ ;  /* 0x0000008d040a7227 */ /* 0x000fc800078e00ff */
[----:B------:R-:W-:Y:S02]  /*4df0*/  IMAD R137, R0, R8, R137 ;  /* 0x0000000800897224 */ /* 0x000fe400078e0289 */
[----:B------:R-:W-:Y:S02]  /*4e00*/  IMAD.MOV R10, RZ, RZ, -R10 ;  /* 0x000000ffff0a7224 */ /* 0x000fe400078e0a0a */
[--C-:B------:R-:W-:Y:S01]  /*4e10*/  @!P3 IMAD.IADD R125, R125, 0x1, -R0.reuse ;  /* 0x000000017d7db824 */ /* 0x100fe200078e0a00 */
[----:B------:R-:W-:Y:S01]  /*4e20*/  ISETP.GE.AND P3, PT, R12, RZ, PT ;  /* 0x000000ff0c00720c */ /* 0x000fe20003f66270 */
[----:B------:R-:W-:Y:S01]  /*4e30*/  @!P6 IMAD.MOV R121, RZ, RZ, -R121 ;  /* 0x000000ffff79e224 */ /* 0x000fe200078e0a79 */
[C---:B------:R-:W-:Y:S01]  /*4e40*/  ISETP.GT.U32.AND P6, PT, R0.reuse, R137, PT ;  /* 0x000000890000720c */ /* 0x040fe20003fc4070 */
[----:B------:R-:W-:Y:S01]  /*4e50*/  IMAD R141, R0, R10, R141 ;  /* 0x0000000a008d7224 */ /* 0x000fe200078e028d */
[----:B------:R-:W-:Y:S01]  /*4e60*/  LOP3.LUT R12, R6, 0x1a0, RZ, 0xfc, !PT ;  /* 0x000001a0060c7812 */ /* 0x000fe200078efcff */
[----:B------:R-:W-:Y:S01]  /*4e70*/  @!P4 IMAD.MOV R113, RZ, RZ, -R113 ;  /* 0x000000ffff71c224 */ /* 0x000fe200078e0a71 */
[C---:B------:R-:W-:Y:S01]  /*4e80*/  ISETP.GT.U32.AND P4, PT, R0.reuse, R125, PT ;  /* 0x0000007d0000720c */ /* 0x040fe20003f84070 */
[----:B------:R-:W-:Y:S01]  /*4e90*/  @!P0 IMAD.MOV R117, RZ, RZ, -R117 ;  /* 0x000000ffff758224 */ /* 0x000fe200078e0a75 */
[C---:B------:R-:W-:Y:S01]  /*4ea0*/  ISETP.GT.U32.AND P0, PT, R0.reuse, R133, PT ;  /* 0x000000850000720c */ /* 0x040fe20003f04070 */
[----:B------:R-:W-:Y:S01]  /*4eb0*/  @!P5 IMAD.IADD R129, R129, 0x1, -R0 ;  /* 0x000000018181d824 */ /* 0x000fe200078e0a00 */
[----:B------:R-:W-:-:S02]  /*4ec0*/  ISETP.GT.U32.AND P5, PT, R0, R141, PT ;  /* 0x0000008d0000720c */ /* 0x000fc40003fa4070 */
[----:B------:R-:W-:Y:S01]  /*4ed0*/  IABS R145, R12 ;  /* 0x0000000c00917213 */ /* 0x000fe20000000000 */
[----:B------:R-:W-:Y:S01]  /*4ee0*/  @!P2 IMAD.MOV R129, RZ, RZ, -R129 ;  /* 0x000000ffff81a224 */ /* 0x000fe200078e0a81 */
[----:B------:R-:W-:Y:S01]  /*4ef0*/  ISETP.GE.AND P2, PT, R12, RZ, PT ;  /* 0x000000ff0c00720c */ /* 0x000fe20003f46270 */
[----:B------:R-:W-:Y:S02]  /*4f00*/  @!P6 IMAD.IADD R137, R137, 0x1, -R0 ;  /* 0x000000018989e824 */ /* 0x000fe400078e0a00 */
[----:B------:R-:W-:-:S03]  /*4f10*/  IMAD.HI.U32 R8, R4, R145, RZ ;  /* 0x0000009104087227 */ /* 0x000fc600078e00ff */
[----:B------:R-:W-:Y:S01]  /*4f20*/  ISETP.GT.U32.AND P6, PT, R0, R137, PT ;  /* 0x000000890000720c */ /* 0x000fe20003fc4070 */
[--C-:B------:R-:W-:Y:S01]  /*4f30*/  @!P4 IMAD.IADD R125, R125, 0x1, -R0.reuse ;  /* 0x000000017d7dc824 */ /* 0x100fe200078e0a00 */
[----:B------:R-:W-:Y:S01]  /*4f40*/  ISETP.GE.AND P4, PT, R14, RZ, PT ;  /* 0x000000ff0e00720c */ /* 0x000fe20003f86270 */
[----:B------:R-:W-:Y:S01]  /*4f50*/  @!P0 IMAD.IADD R133, R133, 0x1, -R0 ;  /* 0x0000000185858824 */ /* 0x000fe200078e0a00 */
[----:B------:R-:W-:Y:S01]  /*4f60*/  LOP3.LUT R14, R6, 0x1a8, RZ, 0xfc, !PT ;  /* 0x000001a8060e7812 */ /* 0x000fe200078efcff */
[----:B------:R-:W-:Y:S01]  /*4f70*/  IMAD.MOV R10, RZ, RZ, -R8 ;  /* 0x000000ffff0a7224 */ /* 0x000fe200078e0a08 */
[----:B------:R-:W-:Y:S01]  /*4f80*/  ISETP.GE.AND P0, PT, R16, RZ, PT ;  /* 0x000000ff1000720c */ /* 0x000fe20003f06270 */
[----:B------:R-:W-:Y:S01]  /*4f90*/  @!P5 IMAD.IADD R141, R141, 0x1, -R0 ;  /* 0x000000018d8dd824 */ /* 0x000fe200078e0a00 */
[----:B------:R-:W-:Y:S01]  /*4fa0*/  IABS R153, R14 ;  /* 0x0000000e00997213 */ /* 0x000fe20000000000 */
[----:B------:R-:W-:Y:S01]  /*4fb0*/  IMAD.HI.U32 R8, R4, R149, RZ ;  /* 0x0000009504087227 */ /* 0x000fe200078e00ff */
[----:B------:R-:W-:-:S02]  /*4fc0*/  LOP3.LUT R16, R6, 0x1ac, RZ, 0xfc, !PT ;  /* 0x000001ac06107812 */ /* 0x000fc400078efcff */
[C---:B------:R-:W-:Y:S01]  /*4fd0*/  ISETP.GT.U32.AND P5, PT, R0.reuse, R141, PT ;  /* 0x0000008d0000720c */ /* 0x040fe20003fa4070 */
[----:B------:R-:W-:Y:S01]  /*4fe0*/  @!P1 IMAD.MOV R125, RZ, RZ, -R125 ;  /* 0x000000ffff7d9224 */ /* 0x000fe200078e0a7d */
[----:B------:R-:W-:Y:S01]  /*4ff0*/  ISETP.GT.U32.AND P1, PT, R0, R133, PT ;  /* 0x000000850000720c */ /* 0x000fe20003f24070 */
[----:B------:R-:W-:Y:S01]  /*5000*/  IMAD.MOV R8, RZ, RZ, -R8 ;  /* 0x000000ffff087224 */ /* 0x000fe200078e0a08 */
[----:B------:R-:W-:Y:S01]  /*5010*/  IABS R157, R16 ;  /* 0x00000010009d7213 */ /* 0x000fe20000000000 */
[----:B------:R-:W-:Y:S01]  /*5020*/  @!P6 IMAD.IADD R137, R137, 0x1, -R0 ;  /* 0x000000018989e824 */ /* 0x000fe200078e0a00 */
[----:B------:R-:W-:Y:S01]  /*5030*/  ISETP.GE.AND P6, PT, R18, RZ, PT ;  /* 0x000000ff1200720c */ /* 0x000fe20003fc6270 */
[----:B------:R-:W-:Y:S01]  /*5040*/  IMAD R149, R0, R8, R149 ;  /* 0x0000000800957224 */ /* 0x000fe200078e0295 */
[----:B------:R-:W-:Y:S01]  /*5050*/  LOP3.LUT R18, R6, 0x1b0, RZ, 0xfc, !PT ;  /* 0x000001b006127812 */ /* 0x000fe200078efcff */
[----:B------:R-:W-:-:S03]  /*5060*/  IMAD.HI.U32 R8, R4, R153, RZ ;  /* 0x0000009904087227 */ /* 0x000fc600078e00ff */
[----:B------:R-:W-:Y:S01]  /*5070*/  IABS R161, R18 ;  /* 0x0000001200a17213 */ /* 0x000fe20000000000 */
[C---:B------:R-:W-:Y:S02]  /*5080*/  IMAD R145, R0.reuse, R10, R145 ;  /* 0x0000000a00917224 */ /* 0x040fe400078e0291 */
[----:B------:R-:W-:Y:S02]  /*5090*/  IMAD.MOV R8, RZ, RZ, -R8 ;  /* 0x000000ffff087224 */ /* 0x000fe400078e0a08 */
[--C-:B------:R-:W-:Y:S01]  /*50a0*/  @!P1 IMAD.IADD R133, R133, 0x1, -R0.reuse ;  /* 0x0000000185859824 */ /* 0x100fe200078e0a00 */
[C---:B------:R-:W-:Y:S01]  /*50b0*/  ISETP.GT.U32.AND P1, PT, R0.reuse, R145, PT ;  /* 0x000000910000720c */ /* 0x040fe20003f24070 */
[----:B------:R-:W-:Y:S01]  /*50c0*/  @!P5 IMAD.IADD R141, R141, 0x1, -R0 ;  /* 0x000000018d8dd824 */ /* 0x000fe200078e0a00 */
[C---:B------:R-:W-:Y:S01]  /*50d0*/  ISETP.GT.U32.AND P5, PT, R0.reuse, R149, PT ;  /* 0x000000950000720c */ /* 0x040fe20003fa4070 */
[----:B------:R-:W-:Y:S02]  /*50e0*/  IMAD R153, R0, R8, R153 ;  /* 0x0000000800997224 */ /* 0x000fe400078e0299 */
[----:B------:R-:W-:-:S02]  /*50f0*/  @!P4 IMAD.MOV R137, RZ, RZ, -R137 ;  /* 0x000000ffff89c224 */ /* 0x000fc400078e0a89 */
[----:B------:R-:W-:Y:S01]  /*5100*/  IMAD.HI.U32 R10, R4, R161, RZ ;  /* 0x000000a1040a7227 */ /* 0x000fe200078e00ff */
[----:B------:R-:W-:-:S03]  /*5110*/  ISETP.GT.U32.AND P4, PT, R0, R153, PT ;  /* 0x000000990000720c */ /* 0x000fc60003f84070 */
[----:B------:R-:W-:Y:S02]  /*5120*/  IMAD.MOV R10, RZ, RZ, -R10 ;  /* 0x000000ffff0a7224 */ /* 0x000fe400078e0a0a */
[--C-:B------:R-:W-:Y:S01]  /*5130*/  @!P1 IMAD.IADD R145, R145, 0x1, -R0.reuse ;  /* 0x0000000191919824 */ /* 0x100fe200078e0a00 */
[----:B------:R-:W-:Y:S01]  /*5140*/  ISETP.GE.AND P1, PT, R14, RZ, PT ;  /* 0x000000ff0e00720c */ /* 0x000fe20003f26270 */
[--C-:B------:R-:W-:Y:S01]  /*5150*/  @!P5 IMAD.IADD R149, R149, 0x1, -R0.reuse ;  /* 0x000000019595d824 */ /* 0x100fe200078e0a00 */
[----:B------:R-:W-:Y:S01]  /*5160*/  LOP3.LUT R14, R6, 0x1bc, RZ, 0xfc, !PT ;  /* 0x000001bc060e7812 */ /* 0x000fe200078efcff */
[C---:B------:R-:W-:Y:S01]  /*5170*/  IMAD R161, R0.reuse, R10, R161 ;  /* 0x0000000a00a17224 */ /* 0x040fe200078e02a1 */
[C---:B------:R-:W-:Y:S01]  /*5180*/  ISETP.GT.U32.AND P5, PT, R0.reuse, R145, PT ;  /* 0x000000910000720c */ /* 0x040fe20003fa4070 */
[----:B------:R-:W-:Y:S01]  /*5190*/  @!P3 IMAD.MOV R133, RZ, RZ, -R133 ;  /* 0x000000ffff85b224 */ /* 0x000fe200078e0a85 */
[C---:B------:R-:W-:Y:S01]  /*51a0*/  ISETP.GT.U32.AND P3, PT, R0.reuse, R149, PT ;  /* 0x000000950000720c */ /* 0x040fe20003f64070 */
[----:B------:R-:W-:Y:S01]  /*51b0*/  @!P4 IMAD.IADD R153, R153, 0x1, -R0 ;  /* 0x000000019999c824 */ /* 0x000fe200078e0a00 */
[----:B------:R-:W-:Y:S01]  /*51c0*/  ISETP.GT.U32.AND P4, PT, R0, R161, PT ;  /* 0x000000a10000720c */ /* 0x000fe20003f84070 */
[----:B------:R-:W-:Y:S01]  /*51d0*/  IMAD.HI.U32 R8, R4, R157, RZ ;  /* 0x0000009d04087227 */ /* 0x000fe200078e00ff */
[----:B------:R-:W-:-:S03]  /*51e0*/  IABS R173, R14 ;  /* 0x0000000e00ad7213 */ /* 0x000fc60000000000 */
[----:B------:R-:W-:Y:S02]  /*51f0*/  IMAD.MOV R8, RZ, RZ, -R8 ;  /* 0x000000ffff087224 */ /* 0x000fe400078e0a08 */
[----:B------:R-:W-:-:S04]  /*5200*/  IMAD.HI.U32 R12, R4, R165, RZ ;  /* 0x000000a5040c7227 */ /* 0x000fc800078e00ff */
[----:B------:R-:W-:Y:S02]  /*5210*/  IMAD R157, R0, R8, R157 ;  /* 0x00000008009d7224 */ /* 0x000fe400078e029d */
[----:B------:R-:W-:Y:S02]  /*5220*/  IMAD.MOV R12, RZ, RZ, -R12 ;  /* 0x000000ffff0c7224 */ /* 0x000fe400078e0a0c */
[--C-:B------:R-:W-:Y:S01]  /*5230*/  @!P5 IMAD.IADD R145, R145, 0x1, -R0.reuse ;  /* 0x000000019191d824 */ /* 0x100fe200078e0a00 */
[----:B------:R-:W-:Y:S01]  /*5240*/  ISETP.GE.AND P5, PT, R18, RZ, PT ;  /* 0x000000ff1200720c */ /* 0x000fe20003fa6270 */
[--C-:B------:R-:W-:Y:S01]  /*5250*/  @!P3 IMAD.IADD R149, R149, 0x1, -R0.reuse ;  /* 0x000000019595b824 */ /* 0x100fe200078e0a00 */
[----:B------:R-:W-:Y:S01]  /*5260*/  ISETP.GT.U32.AND P3, PT, R0, R157, PT ;  /* 0x0000009d0000720c */ /* 0x000fe20003f64070 */
[----:B------:R-:W-:Y:S01]  /*5270*/  @!P4 IMAD.IADD R161, R161, 0x1, -R0 ;  /* 0x00000001a1a1c824 */ /* 0x000fe200078e0a00 */
[----:B------:R-:W-:Y:S01]  /*5280*/  LOP3.LUT R18, R6, 0x1c4, RZ, 0xfc, !PT ;  /* 0x000001c406127812 */ /* 0x000fe200078efcff */
        /* <DEDUP_REMOVED lines=12> */
[----:B------:R-:W-:Y:S01]  /*5350*/  @!P3 IMAD.IADD R157, R157, 0x1, -R0 ;  /* 0x000000019d9db824 */ /* 0x000fe200078e0a00 */
[----:B------:R-:W-:Y:S01]  /*5360*/  LOP3.LUT R16, R6, 0x1c0, RZ, 0xfc, !PT ;  /* 0x000001c006107812 */ /* 0x000fe200078efcff */
[C---:B------:R-:W-:Y:S01]  /*5370*/  IMAD R173, R0.reuse, R10, R173 ;  /* 0x0000000a00ad7224 */ /* 0x040fe200078e02ad */
[----:B------:R-:W-:Y:S01]  /*5380*/  ISETP.GT.U32.AND P3, PT, R0, R153, PT ;  /* 0x000000990000720c */ /* 0x000fe20003f64070 */
[----:B------:R-:W-:Y:S01]  /*5390*/  IMAD.HI.U32 R8, R4, R169, RZ ;  /* 0x000000a904087227 */ /* 0x000fe200078e00ff */
[----:B------:R-:W-:-:S02]  /*53a0*/  ISETP.GT.U32.AND P4, PT, R0, R157, PT ;  /* 0x0000009d0000720c */ /* 0x000fc40003f84070 */
[----:B------:R-:W-:Y:S01]  /*53b0*/  IABS R177, R16 ;  /* 0x0000001000b17213 */ /* 0x000fe20000000000 */
[--C-:B------:R-:W-:Y:S01]  /*53c0*/  @!P2 IMAD.IADD R161, R161, 0x1, -R0.reuse ;  /* 0x00000001a1a1a824 */ /* 0x100fe200078e0a00 */
[----:B------:R-:W-:Y:S01]  /*53d0*/  ISETP.GT.U32.AND P2, PT, R0, R173, PT ;  /* 0x000000ad0000720c */ /* 0x000fe20003f44070 */
[----:B------:R-:W-:Y:S02]  /*53e0*/  @!P6 IMAD.IADD R165, R165, 0x1, -R0 ;  /* 0x00000001a5a5e824 */ /* 0x000fe400078e0a00 */
[----:B------:R-:W-:Y:S02]  /*53f0*/  IMAD.MOV R8, RZ, RZ, -R8 ;  /* 0x000000ffff087224 */ /* 0x000fe400078e0a08 */
[----:B------:R-:W-:Y:S01]  /*5400*/  IMAD.HI.U32 R10, R4, R181, RZ ;  /* 0x000000b5040a7227 */ /* 0x000fe200078e00ff */
[----:B------:R-:W-:-:S03]  /*5410*/  ISETP.GT.U32.AND P6, PT, R0, R165, PT ;  /* 0x000000a50000720c */ /* 0x000fc60003fc4070 */
[----:B------:R-:W-:Y:S02]  /*5420*/  IMAD R169, R0, R8, R169 ;  /* 0x0000000800a97224 */ /* 0x000fe400078e02a9 */
[----:B------:R-:W-:-:S04]  /*5430*/  IMAD.HI.U32 R8, R4, R177, RZ ;  /* 0x000000b104087227 */ /* 0x000fc800078e00ff */
[----:B------:R-:W-:Y:S02]  /*5440*/  IMAD.MOV R8, RZ, RZ, -R8 ;  /* 0x000000ffff087224 */ /* 0x000fe400078e0a08 */
[--C-:B------:R-:W-:Y:S01]  /*5450*/  @!P4 IMAD.IADD R157, R157, 0x1, -R0.reuse ;  /* 0x000000019d9dc824 */ /* 0x100fe200078e0a00 */
[C---:B------:R-:W-:Y:S01]  /*5460*/  ISETP.GT.U32.AND P4, PT, R0.reuse, R169, PT ;  /* 0x000000a90000720c */ /* 0x040fe20003f84070 */
[--C-:B------:R-:W-:Y:S02]  /*5470*/  @!P2 IMAD.IADD R173, R173, 0x1, -R0.reuse ;  /* 0x00000001adada824 */ /* 0x100fe400078e0a00 */
[C---:B------:R-:W-:Y:S02]  /*5480*/  IMAD R177, R0.reuse, R8, R177 ;  /* 0x0000000800b17224 */ /* 0x040fe400078e02b1 */
[----:B------:R-:W-:Y:S01]  /*5490*/  @!P6 IMAD.IADD R165, R165, 0x1, -R0 ;  /* 0x00000001a5a5e824 */ /* 0x000fe200078e0a00 */
[C---:B------:R-:W-:Y:S01]  /*54a0*/  ISETP.GT.U32.AND P2, PT, R0.reuse, R173, PT ;  /* 0x000000ad0000720c */ /* 0x040fe20003f44070 */
[----:B------:R-:W-:Y:S01]  /*54b0*/  IMAD.MOV R10, RZ, RZ, -R10 ;  /* 0x000000ffff0a7224 */ /* 0x000fe200078e0a0a */
[----:B------:R-:W-:Y:S01]  /*54c0*/  ISETP.GT.U32.AND P6, PT, R0, R177, PT ;  /* 0x000000b10000720c */ /* 0x000fe20003fc4070 */
[--C-:B------:R-:W-:Y:S01]  /*54d0*/  @!P3 IMAD.IADD R153, R153, 0x1, -R0.reuse ;  /* 0x000000019999b824 */ /* 0x100fe200078e0a00 */
[----:B------:R-:W-:Y:S01]  /*54e0*/  ISETP.GE.AND P3, PT, R20, RZ, PT ;  /* 0x000000ff1400720c */ /* 0x000fe20003f66270 */
[----:B------:R-:W-:Y:S01]  /*54f0*/  IMAD R181, R0, R10, R181 ;  /* 0x0000000a00b57224 */ /* 0x000fe200078e02b5 */
[----:B------:R-:W-:Y:S01]  /*5500*/  LOP3.LUT R10, R6, 0x1c8, RZ, 0xfc, !PT ;  /* 0x000001c8060a7812 */ /* 0x000fe200078efcff */
[--C-:B------:R-:W-:Y:S01]  /*5510*/  @!P4 IMAD.IADD R169, R169, 0x1, -R0.reuse ;  /* 0x00000001a9a9c824 */ /* 0x100fe200078e0a00 */
[----:B------:R-:W-:Y:S01]  /*5520*/  ISETP.GE.AND P4, PT, R14, RZ, PT ;  /* 0x000000ff0e00720c */ /* 0x000fe20003f86270 */
[----:B------:R-:W-:Y:S01]  /*5530*/  @!P0 IMAD.MOV R157, RZ, RZ, -R157 ;  /* 0x000000ffff9d8224 */ /* 0x000fe200078e0a9d */
[----:B------:R-:W-:Y:S01]  /*5540*/  IABS R185, R10 ;  /* 0x0000000a00b97213 */ /* 0x000fe20000000000 */
[----:B------:R-:W-:Y:S01]  /*5550*/  @!P1 IMAD.MOV R153, RZ, RZ, -R153 ;  /* 0x000000ffff999224 */ /* 0x000fe200078e0a99 */
[----:B------:R-:W-:Y:S01]  /*5560*/  ISETP.GT.U32.AND P0, PT, R0, R169, PT ;  /* 0x000000a90000720c */ /* 0x000fe20003f04070 */
[--C-:B------:R-:W-:Y:S01]  /*5570*/  @!P2 IMAD.IADD R173, R173, 0x1, -R0.reuse ;  /* 0x00000001adada824 */ /* 0x100fe200078e0a00 */
[----:B------:R-:W-:Y:S01]  /*5580*/  ISETP.GE.AND P2, PT, R10, RZ, PT ;  /* 0x000000ff0a00720c */ /* 0x000fe20003f46270 */
[----:B------:R-:W-:Y:S01]  /*5590*/  @!P6 IMAD.IADD R177, R177, 0x1, -R0 ;  /* 0x00000001b1b1e824 */ /* 0x000fe200078e0a00 */
[----:B------:R-:W-:Y:S01]  /*55a0*/  LOP3.LUT R10, R6, 0x1cc, RZ, 0xfc, !PT ;  /* 0x000001cc060a7812 */ /* 0x000fe200078efcff */
[----:B------:R-:W-:Y:S01]  /*55b0*/  IMAD.HI.U32 R8, R4, R185, RZ ;  /* 0x000000b904087227 */ /* 0x000fe200078e00ff */
[----:B------:R-:W-:-:S02]  /*55c0*/  ISETP.GE.AND P1, PT, R12, RZ, PT ;  /* 0x000000ff0c00720c */ /* 0x000fc40003f26270 */
[----:B------:R-:W-:Y:S01]  /*55d0*/  ISETP.GT.U32.AND P6, PT, R0, R177, PT ;  /* 0x000000b10000720c */ /* 0x000fe20003fc4070 */
[----:B------:R-:W-:Y:S01]  /*55e0*/  IMAD.MOV R8, RZ, RZ, -R8 ;  /* 0x000000ffff087224 */ /* 0x000fe200078e0a08 */
[----:B------:R-:W-:Y:S01]  /*55f0*/  IABS R187, R10 ;  /* 0x0000000a00bb7213 */ /* 0x000fe20000000000 */
[----:B------:R-:W-:Y:S01]  /*5600*/  @!P5 IMAD.MOV R161, RZ, RZ, -R161 ;  /* 0x000000ffffa1d224 */ /* 0x000fe200078e0aa1 */
        /* <DEDUP_REMOVED lines=8> */
[----:B------:R-:W-:Y:S01]  /*5690*/  @!P0 IMAD.IADD R169, R169, 0x1, -R0 ;  /* 0x00000001a9a98824 */ /* 0x000fe200078e0a00 */
[----:B------:R-:W-:Y:S01]  /*56a0*/  ISETP.GE.AND P0, PT, R18, RZ, PT ;  /* 0x000000ff1200720c */ /* 0x000fe20003f06270 */
[----:B------:R-:W-:Y:S01]  /*56b0*/  IMAD.MOV R8, RZ, RZ, -R8 ;  /* 0x000000ffff087224 */ /* 0x000fe200078e0a08 */
[----:B------:R-:W-:Y:S01]  /*56c0*/  IABS R193, R14 ;  /* 0x0000000e00c17213 */ /* 0x000fe20000000000 */
[----:B------:R-:W-:Y:S01]  /*56d0*/  @!P1 IMAD.MOV R169, RZ, RZ, -R169 ;  /* 0x000000ffffa99224 */ /* 0x000fe200078e0aa9 */
[----:B------:R-:W-:Y:S01]  /*56e0*/  ISETP.GE.AND P1, PT, R10, RZ, PT ;  /* 0x000000ff0a00720c */ /* 0x000fe20003f26270 */
[----:B------:R-:W-:Y:S01]  /*56f0*/  @!P4 IMAD.MOV R173, RZ, RZ, -R173 ;  /* 0x000000ffffadc224 */ /* 0x000fe200078e0aad */
[----:B------:R-:W-:Y:S01]  /*5700*/  LOP3.LUT R10, R6, 0x1d0, RZ, 0xfc, !PT ;  /* 0x000001d0060a7812 */ /* 0x000fe200078efcff */
[--C-:B------:R-:W-:Y:S01]  /*5710*/  @!P6 IMAD.IADD R177, R177, 0x1, -R0.reuse ;  /* 0x00000001b1b1e824 */ /* 0x100fe200078e0a00 */
[C---:B------:R-:W-:Y:S01]  /*5720*/  ISETP.GT.U32.AND P4, PT, R0.reuse, R185, PT ;  /* 0x000000b90000720c */ /* 0x040fe20003f84070 */
[----:B------:R-:W-:Y:S01]  /*5730*/  IMAD R187, R0, R8, R187 ;  /* 0x0000000800bb7224 */ /* 0x000fe200078e02bb */
[----:B------:R-:W-:Y:S01]  /*5740*/  ISETP.GE.AND P6, PT, R10, RZ, PT ;  /* 0x000000ff0a00720c */ /* 0x000fe20003fc6270 */
[----:B------:R-:W-:Y:S01]  /*5750*/  @!P5 IMAD.MOV R177, RZ, RZ, -R177 ;  /* 0x000000ffffb1d224 */ /* 0x000fe200078e0ab1 */
[----:B------:R-:W-:Y:S01]  /*5760*/  IABS R189, R10 ;  /* 0x0000000a00bd7213 */ /* 0x000fe20000000000 */
[----:B------:R-:W-:Y:S01]  /*5770*/  @!P3 IMAD.IADD R181, R181, 0x1, -R0 ;  /* 0x00000001b5b5b824 */ /* 0x000fe200078e0a00 */
[----:B------:R-:W-:Y:S01]  /*5780*/  ISETP.GT.U32.AND P5, PT, R0, R187, PT ;  /* 0x000000bb0000720c */ /* 0x000fe20003fa4070 */
[----:B------:R-:W-:Y:S01]  /*5790*/  IMAD.HI.U32 R10, R4, R191, RZ ;  /* 0x000000bf040a7227 */ /* 0x000fe200078e00ff */
[----:B------:R-:W-:-:S02]  /*57a0*/  LOP3.LUT R16, R6, 0x1e4, RZ, 0xfc, !PT ;  /* 0x000001e406107812 */ /* 0x000fc400078efcff */
[----:B------:R-:W-:Y:S01]  /*57b0*/  ISETP.GT.U32.AND P3, PT, R0, R181, PT ;  /* 0x000000b50000720c */ /* 0x000fe20003f64070 */
[----:B------:R-:W-:Y:S01]  /*57c0*/  IMAD.MOV R10, RZ, RZ, -R10 ;  /* 0x000000ffff0a7224 */ /* 0x000fe200078e0a0a */
[----:B------:R-:W-:Y:S01]  /*57d0*/  IABS R199, R16 ;  /* 0x0000001000c77213 */ /* 0x000fe20000000000 */
[--C-:B------:R-:W-:Y:S01]  /*57e0*/  @!P4 IMAD.IADD R185, R185, 0x1, -R0.reuse ;  /* 0x00000001b9b9c824 */ /* 0x100fe200078e0a00 */
[----:B------:R-:W-:Y:S01]  /*57f0*/  LOP3.LUT R20, R6, 0x1ec, RZ, 0xfc, !PT ;  /* 0x000001ec06147812 */ /* 0x000fe200078efcff */
[----:B------:R-:W-:Y:S01]  /*5800*/  IMAD R191, R0, R10, R191 ;  /* 0x0000000a00bf7224 */ /* 0x000fe200078e02bf */
[----:B------:R-:W-:Y:S01]  /*5810*/  LOP3.LUT R18, R6, 0x1e8, RZ, 0xfc, !PT ;  /* 0x000001e806127812 */ /* 0x000fe200078efcff */
[----:B------:R-:W-:Y:S01]  /*5820*/  IMAD.HI.U32 R8, R4, R189, RZ ;  /* 0x000000bd04087227 */ /* 0x000fe200078e00ff */
[C---:B------:R-:W-:Y:S02]  /*5830*/  ISETP.GT.U32.AND P4, PT, R0.reuse, R185, PT ;  /* 0x000000b90000720c */ /* 0x040fe40003f84070 */
[----:B------:R-:W-:Y:S01]  /*5840*/  IABS R203, R20 ;  /* 0x0000001400cb7213 */ /* 0x000fe20000000000 */
[--C-:B------:R-:W-:Y:S01]  /*5850*/  @!P5 IMAD.IADD R187, R187, 0x1, -R0.reuse ;  /* 0x00000001bbbbd824 */ /* 0x100fe200078e0a00 */
[----:B------:R-:W-:Y:S01]  /*5860*/  ISETP.GT.U32.AND P5, PT, R0, R191, PT ;  /* 0x000000bf0000720c */ /* 0x000fe20003fa4070 */
[----:B------:R-:W-:Y:S01]  /*5870*/  @!P3 IMAD.IADD R181, R181, 0x1, -R0 ;  /* 0x00000001b5b5b824 */ /* 0x000fe200078e0a00 */
[----:B------:R-:W-:Y:S01]  /*5880*/  ISETP.GE.AND P3, PT, R12, RZ, PT ;  /* 0x000000ff0c00720c */ /* 0x000fe20003f66270 */
[----:B------:R-:W-:Y:S01]  /*5890*/  IMAD.MOV R8, RZ, RZ, -R8 ;  /* 0x000000ffff087224 */ /* 0x000fe200078e0a08 */
[----:B------:R-:W-:Y:S01]  /*58a0*/  IABS R201, R18 ;  /* 0x0000001200c97213 */ /* 0x000fe20000000000 */
[----:B------:R-:W-:Y:S01]  /*58b0*/  @!P0 IMAD.MOV R181, RZ, RZ, -R181 ;  /* 0x000000ffffb58224 */ /* 0x000fe200078e0ab5 */
[----:B------:R-:W-:Y:S01]  /*58c0*/  ISETP.GE.AND P0, PT, R14, RZ, PT ;  /* 0x000000ff0e00720c */ /* 0x000fe20003f06270 */
[----:B------:R-:W-:Y:S01]  /*58d0*/  IMAD R189, R0, R8, R189 ;  /* 0x0000000800bd7224 */ /* 0x000fe200078e02bd */
[----:B------:R-:W-:Y:S01]  /*58e0*/  LOP3.LUT R14, R6, 0x1e0, RZ, 0xfc, !PT ;  /* 0x000001e0060e7812 */ /* 0x000fe200078efcff */
[----:B------:R-:W-:-:S02]  /*58f0*/  @!P4 IMAD.IADD R185, R185, 0x1, -R0 ;  /* 0x00000001b9b9c824 */ /* 0x000fc400078e0a00 */
[----:B------:R-:W-:Y:S01]  /*5900*/  IMAD.HI.U32 R12, R4, R193, RZ ;  /* 0x000000c1040c7227 */ /* 0x000fe200078e00ff */
[----:B------:R-:W-:Y:S02]  /*5910*/  IABS R197, R14 ;  /* 0x0000000e00c57213 */ /* 0x000fe40000000000 */
[C---:B------:R-:W-:Y:S01]  /*5920*/  ISETP.GT.U32.AND P4, PT, R0.reuse, R189, PT ;  /* 0x000000bd0000720c */ /* 0x040fe20003f84070 */
[----:B------:R-:W-:Y:S02]  /*5930*/  @!P5 IMAD.IADD R191, R191, 0x1, -R0 ;  /* 0x00000001bfbfd824 */ /* 0x000fe400078e0a00 */
[----:B------:R-:W-:Y:S02]  /*5940*/  @!P2 IMAD.MOV R185, RZ, RZ, -R185 ;  /* 0x000000ffffb9a224 */ /* 0x000fe400078e0ab9 */
[----:B------:R-:W-:Y:S01]  /*5950*/  IMAD.MOV R12, RZ, RZ, -R12 ;  /* 0x000000ffff0c7224 */ /* 0x000fe200078e0a0c */
[----:B------:R-:W-:Y:S01]  /*5960*/  ISETP.GT.U32.AND P2, PT, R0, R191, PT ;  /* 0x000000bf0000720c */ /* 0x000fe20003f44070 */
[----:B------:R-:W-:-:S04]  /*5970*/  IMAD.HI.U32 R10, R4, R197, RZ ;  /* 0x000000c5040a7227 */ /* 0x000fc800078e00ff */
[----:B------:R-:W-:Y:S01]  /*5980*/  IMAD R193, R0, R12, R193 ;  /* 0x0000000c00c17224 */ /* 0x000fe200078e02c1 */
[----:B------:R-:W-:Y:S01]  /*5990*/  LOP3.LUT R12, R6, 0x1dc, RZ, 0xfc, !PT ;  /* 0x000001dc060c7812 */ /* 0x000fe200078efcff */
[----:B------:R-:W-:Y:S02]  /*59a0*/  IMAD.MOV R10, RZ, RZ, -R10 ;  /* 0x000000ffff0a7224 */ /* 0x000fe400078e0a0a */
[--C-:B------:R-:W-:Y:S01]  /*59b0*/  @!P4 IMAD.IADD R189, R189, 0x1, -R0.reuse ;  /* 0x00000001bdbdc824 */ /* 0x100fe200078e0a00 */
[----:B------:R-:W-:Y:S01]  /*59c0*/  IABS R195, R12 ;  /* 0x0000000c00c37213 */ /* 0x000fe20000000000 */
[C---:B------:R-:W-:Y:S01]  /*59d0*/  IMAD R197, R0.reuse, R10, R197 ;  /* 0x0000000a00c57224 */ /* 0x040fe200078e02c5 */
[C---:B------:R-:W-:Y:S01]  /*59e0*/  ISETP.GT.U32.AND P4, PT, R0.reuse, R187, PT ;  /* 0x000000bb0000720c */ /* 0x040fe20003f84070 */
[----:B------:R-:W-:Y:S01]  /*59f0*/  @!P2 IMAD.IADD R191, R191, 0x1, -R0 ;  /* 0x00000001bfbfa824 */ /* 0x000fe200078e0a00 */
[----:B------:R-:W-:Y:S01]  /*5a00*/  ISETP.GT.U32.AND P5, PT, R0, R189, PT ;  /* 0x000000bd0000720c */ /* 0x000fe20003fa4070 */
[----:B------:R-:W-:Y:S01]  /*5a10*/  IMAD.HI.U32 R8, R4, R195, RZ ;  /* 0x000000c304087227 */ /* 0x000fe200078e00ff */
[----:B------:R-:W-:-:S03]  /*5a20*/  ISETP.GT.U32.AND P2, PT, R0, R197, PT ;  /* 0x000000c50000720c */ /* 0x000fc60003f44070 */
[----:B------:R-:W-:Y:S02]  /*5a30*/  IMAD.MOV R8, RZ, RZ, -R8 ;  /* 0x000000ffff087224 */ /* 0x000fe400078e0a08 */
[----:B------:R-:W-:-:S04]  /*5a40*/  IMAD.HI.U32 R10, R4, R201, RZ ;  /* 0x000000c9040a7227 */ /* 0x000fc800078e00ff */
[----:B------:R-:W-:Y:S02]  /*5a50*/  IMAD R195, R0, R8, R195 ;  /* 0x0000000800c37224 */ /* 0x000fe400078e02c3 */
[----:B------:R-:W-:-:S04]  /*5a60*/  IMAD.HI.U32 R8, R4, R199, RZ ;  /* 0x000000c704087227 */ /* 0x000fc800078e00ff */
[----:B------:R-:W-:Y:S02]  /*5a70*/  IMAD.MOV R8, RZ, RZ, -R8 ;  /* 0x000000ffff087224 */ /* 0x000fe400078e0a08 */
[--C-:B------:R-:W-:Y:S02]  /*5a80*/  @!P2 IMAD.IADD R197, R197, 0x1, -R0.reuse ;  /* 0x00000001c5c5a824 */ /* 0x100fe400078e0a00 */
[--C-:B------:R-:W-:Y:S01]  /*5a90*/  @!P4 IMAD.IADD R187, R187, 0x1, -R0.reuse ;  /* 0x00000001bbbbc824 */ /* 0x100fe200078e0a00 */
[C---:B------:R-:W-:Y:S01]  /*5aa0*/  ISETP.GT.U32.AND P4, PT, R0.reuse, R193, PT ;  /* 0x000000c10000720c */ /* 0x040fe20003f84070 */
[----:B------:R-:W-:Y:S01]  /*5ab0*/  @!P5 IMAD.IADD R189, R189, 0x1, -R0 ;  /* 0x00000001bdbdd824 */ /* 0x000fe200078e0a00 */
[C---:B------:R-:W-:Y:S01]  /*5ac0*/  ISETP.GT.U32.AND P2, PT, R0.reuse, R197, PT ;  /* 0x000000c50000720c */ /* 0x040fe20003f44070 */
[C---:B------:R-:W-:Y:S01]  /*5ad0*/  IMAD R199, R0.reuse, R8, R199 ;  /* 0x0000000800c77224 */ /* 0x040fe200078e02c7 */
[----:B------:R-:W-:Y:S01]  /*5ae0*/  ISETP.GT.U32.AND P5, PT, R0, R195, PT ;  /* 0x000000c30000720c */ /* 0x000fe20003fa4070 */
[----:B------:R-:W-:-:S04]  /*5af0*/  IMAD.HI.U32 R8, R4, R203, RZ ;  /* 0x000000cb04087227 */ /* 0x000fc800078e00ff */
[----:B------:R-:W-:Y:S01]  /*5b00*/  @!P6 IMAD.MOV R189, RZ, RZ, -R189 ;  /* 0x000000ffffbde224 */ /* 0x000fe200078e0abd */
[----:B------:R-:W-:Y:S01]  /*5b10*/  ISETP.GT.U32.AND P6, PT, R0, R199, PT ;  /* 0x000000c70000720c */ /* 0x000fe20003fc4070 */
[----:B------:R-:W-:Y:S02]  /*5b20*/  IMAD.MOV R8, RZ, RZ, -R8 ;  /* 0x000000ffff087224 */ /* 0x000fe400078e0a08 */
[----:B------:R-:W-:Y:S01]  /*5b30*/  @!P4 IMAD.IADD R193, R193, 0x1, -R0 ;  /* 0x00000001c1c1c824 */ /* 0x000fe200078e0a00 */
[----:B------:R-:W-:Y:S01]  /*5b40*/  ISETP.GE.AND P4, PT, R12, RZ, PT ;  /* 0x000000ff0c00720c */ /* 0x000fe20003f86270 */
[C---:B------:R-:W-:Y:S01]  /*5b50*/  IMAD R203, R0.reuse, R8, R203 ;  /* 0x0000000800cb7224 */ /* 0x040fe200078e02cb */
[----:B------:R-:W-:Y:S01]  /*5b60*/  SHF.R.U32.HI R12, RZ, 0x6, R30 ;  /* 0x00000006ff0c7819 */ /* 0x000fe2000001161e */
[----:B------:R-:W-:Y:S02]  /*5b70*/  @!P2 IMAD.IADD R197, R197, 0x1, -R0 ;  /* 0x00000001c5c5a824 */ /* 0x000fe400078e0a00 */
[----:B------:R-:W-:Y:S01]  /*5b80*/  IMAD.MOV R10, RZ, RZ, -R10 ;  /* 0x000000ffff0a7224 */ /* 0x000fe200078e0a0a */
[C---:B------:R-:W-:Y:S01]  /*5b90*/  ISETP.GT.U32.AND P2, PT, R0.reuse, R203, PT ;  /* 0x000000cb0000720c */ /* 0x040fe20003f44070 */
[--C-:B------:R-:W-:Y:S01]  /*5ba0*/  @!P5 IMAD.IADD R195, R195, 0x1, -R0.reuse ;  /* 0x00000001c3c3d824 */ /* 0x100fe200078e0a00 */
[----:B------:R-:W-:Y:S01]  /*5bb0*/  ISETP.GT.U32.AND P5, PT, R0, R193, PT ;  /* 0x000000c10000720c */ /* 0x000fe20003fa4070 */
[----:B------:R-:W-:Y:S01]  /*5bc0*/  @!P6 IMAD.IADD R199, R199, 0x1, -R0 ;  /* 0x00000001c7c7e824 */ /* 0x000fe200078e0a00 */
[----:B------:R-:W-:Y:S01]  /*5bd0*/  SGXT.U32 R28, R12, 0x1 ;  /* 0x000000010c1c781a */ /* 0x000fe20000000000 */
[----:B------:R-:W-:Y:S01]  /*5be0*/  @!P3 IMAD.MOV R191, RZ, RZ, -R191 ;  /* 0x000000ffffbfb224 */ /* 0x000fe200078e0abf */
[----:B------:R-:W-:Y:S01]  /*5bf0*/  ISETP.GE.AND P3, PT, R14, RZ, PT ;  /* 0x000000ff0e00720c */ /* 0x000fe20003f66270 */
[----:B------:R-:W-:Y:S01]  /*5c00*/  IMAD R201, R0, R10, R201 ;  /* 0x0000000a00c97224 */ /* 0x000fe200078e02c9 */
[C---:B------:R-:W-:Y:S01]  /*5c10*/  LOP3.LUT R14, R6.reuse, 0x1f4, RZ, 0xfc, !PT ;  /* 0x000001f4060e7812 */ /* 0x040fe200078efcff */
[----:B------:R-:W-:Y:S01]  /*5c20*/  IMAD.MOV.U32 R8, RZ, RZ, 0x1f ;  /* 0x0000001fff087424 */ /* 0x000fe200078e00ff */
[----:B------:R-:W-:Y:S01]  /*5c30*/  LOP3.LUT R10, R6, 0x1f8, RZ, 0xfc, !PT ;  /* 0x000001f8060a7812 */ /* 0x000fe200078efcff */
[----:B------:R-:W-:Y:S01]  /*5c40*/  IMAD.HI.U32 R6, R4, R205, RZ ;  /* 0x000000cd04067227 */ /* 0x000fe200078e00ff */
[----:B------:R-:W-:-:S02]  /*5c50*/  ISETP.GT.U32.AND P6, PT, R0, R199, PT ;  /* 0x000000c70000720c */ /* 0x000fc40003fc4070 */
[----:B------:R-:W-:Y:S01]  /*5c60*/  IABS R207, R14 ;  /* 0x0000000e00cf7213 */ /* 0x000fe20000000000 */
[----:B------:R-:W-:Y:S01]  /*5c70*/  IMAD.MOV R6, RZ, RZ, -R6 ;  /* 0x000000ffff067224 */ /* 0x000fe200078e0a06 */
[----:B------:R-:W-:Y:S01]  /*5c80*/  IABS R209, R10 ;  /* 0x0000000a00d17213 */ /* 0x000fe20000000000 */
[--C-:B------:R-:W-:Y:S01]  /*5c90*/  @!P2 IMAD.IADD R203, R203, 0x1, -R0.reuse ;  /* 0x00000001cbcba824 */ /* 0x100fe200078e0a00 */
[----:B------:R-:W-:Y:S01]  /*5ca0*/  IADD3 R32, R8, c[0x0][0x180], RZ ;  /* 0x0000600008207a10 */ /* 0x000fe20007ffe0ff */
[----:B------:R-:W-:Y:S01]  /*5cb0*/  @!P5 IMAD.IADD R193, R193, 0x1, -R0 ;  /* 0x00000001c1c1d824 */ /* 0x000fe200078e0a00 */
[C---:B------:R-:W-:Y:S01]  /*5cc0*/  ISETP.GT.U32.AND P5, PT, R0.reuse, R201, PT ;  /* 0x000000c90000720c */ /* 0x040fe20003fa4070 */
[C---:B------:R-:W-:Y:S01]  /*5cd0*/  IMAD R205, R0.reuse, R6, R205 ;  /* 0x0000000600cd7224 */ /* 0x040fe200078e02cd */
[----:B------:R-:W-:Y:S01]  /*5ce0*/  ISETP.GT.U32.AND P2, PT, R0, R203, PT ;  /* 0x000000cb0000720c */ /* 0x000fe20003f44070 */
[----:B------:R-:W-:Y:S01]  /*5cf0*/  IMAD.HI.U32 R6, R4, R207, RZ ;  /* 0x000000cf04067227 */ /* 0x000fe200078e00ff */
[----:B------:R-:W-:-:S03]  /*5d00*/  LOP3.LUT R12, R30, 0x1f, RZ, 0xc0, !PT ;  /* 0x0000001f1e0c7812 */ /* 0x000fc600078ec0ff */
[----:B------:R-:W-:Y:S01]  /*5d10*/  @!P6 IMAD.IADD R199, R199, 0x1, -R0 ;  /* 0x00000001c7c7e824 */ /* 0x000fe200078e0a00 */
[----:B------:R-:W-:Y:S01]  /*5d20*/  ISETP.GT.U32.AND P6, PT, R0, R205, PT ;  /* 0x000000cd0000720c */ /* 0x000fe20003fc4070 */
[----:B------:R-:W-:-:S04]  /*5d30*/  IMAD.HI.U32 R4, R4, R209, RZ ;  /* 0x000000d104047227 */ /* 0x000fc800078e00ff */
[----:B------:R-:W-:Y:S02]  /*5d40*/  IMAD.MOV R4, RZ, RZ, -R4 ;  /* 0x000000ffff047224 */ /* 0x000fe400078e0a04 */
[--C-:B------:R-:W-:Y:S02]  /*5d50*/  @!P5 IMAD.IADD R201, R201, 0x1, -R0.reuse ;  /* 0x00000001c9c9d824 */ /* 0x100fe400078e0a00 */
[----:B------:R-:W-:Y:S01]  /*5d60*/  @!P2 IMAD.IADD R203, R203, 0x1, -R0 ;  /* 0x00000001cbcba824 */ /* 0x000fe200078e0a00 */
[----:B------:R-:W-:Y:S01]  /*5d70*/  ISETP.GT.AND P2, PT, R32, 0x1f, PT ;  /* 0x0000001f2000780c */ /* 0x000fe20003f44270 */
[----:B------:R-:W-:Y:S01]  /*5d80*/  IMAD.MOV R6, RZ, RZ, -R6 ;  /* 0x000000ffff067224 */ /* 0x000fe200078e0a06 */
[C---:B------:R-:W-:Y:S01]  /*5d90*/  ISETP.GT.U32.AND P5, PT, R0.reuse, R201, PT ;  /* 0x000000c90000720c */ /* 0x040fe20003fa4070 */
[----:B------:R-:W-:Y:S01]  /*5da0*/  IMAD R209, R0, R4, R209 ;  /* 0x0000000400d17224 */ /* 0x000fe200078e02d1 */
[C---:B------:R-:W-:Y:S01]  /*5db0*/  LOP3.LUT R4, R28.reuse, 0x4, RZ, 0xfc, !PT ;  /* 0x000000041c047812 */ /* 0x040fe200078efcff */
[--C-:B------:R-:W-:Y:S01]  /*5dc0*/  @!P6 IMAD.IADD R205, R205, 0x1, -R0.reuse ;  /* 0x00000001cdcde824 */ /* 0x100fe200078e0a00 */
[----:B------:R-:W-:Y:S01]  /*5dd0*/  ISETP.GE.AND P6, PT, R28, c[0x0][0x180], PT ;  /* 0x000060001c007a0c */ /* 0x000fe20003fc6270 */
[----:B------:R-:W-:Y:S01]  /*5de0*/  IMAD R207, R0, R6, R207 ;  /* 0x0000000600cf7224 */ /* 0x000fe200078e02cf */
[----:B------:R-:W-:Y:S01]  /*5df0*/  SEL R99, RZ, 0x4, !P2 ;  /* 0x00000004ff637807 */ /* 0x000fe20005000000 */
[----:B------:R-:W-:Y:S01]  /*5e00*/  @!P0 IMAD.MOV R193, RZ, RZ, -R193 ;  /* 0x000000ffffc18224 */ /* 0x000fe200078e0ac1 */
[----:B------:R-:W-:Y:S01]  /*5e10*/  ISETP.GE.AND P2, PT, R4, c[0x0][0x180], PT ;  /* 0x0000600004007a0c */ /* 0x000fe20003f46270 */
[----:B------:R-:W-:Y:S01]  /*5e20*/  @!P1 IMAD.MOV R187, RZ, RZ, -R187 ;  /* 0x000000ffffbb9224 */ /* 0x000fe200078e0abb */
[----:B------:R-:W-:Y:S01]  /*5e30*/  SEL R4, R99, RZ, !P6 ;  /* 0x000000ff63047207 */ /* 0x000fe20007000000 */
[----:B------:R-:W-:Y:S01]  /*5e40*/  IMAD R138, R28, c[0x0][0x188], RZ ;  /* 0x000062001c8a7a24 */ /* 0x000fe200078e02ff */
[----:B------:R-:W-:Y:S01]  /*5e50*/  ISETP.GE.AND P6, PT, R12, c[0x0][0x180], PT ;  /* 0x000060000c007a0c */ /* 0x000fe20003fc6270 */
[----:B------:R-:W-:Y:S01]  /*5e60*/  @!P5 IMAD.IADD R201, R201, 0x1, -R0 ;  /* 0x00000001c9c9d824 */ /* 0x000fe200078e0a00 */
[----:B------:R-:W-:Y:S01]  /*5e70*/  ISETP.GT.U32.AND P0, PT, R0, R207, PT ;  /* 0x000000cf0000720c */ /* 0x000fe20003f04070 */
[----:B------:R-:W-:Y:S01]  /*5e80*/  IMAD R134, R252, 0x2, R138 ;  /* 0x00000002fc867824 */ /* 0x000fe200078e028a */
[C---:B------:R-:W-:Y:S01]  /*5e90*/  SEL R6, R99.reuse, RZ, !P2 ;  /* 0x000000ff63067207 */ /* 0x040fe20005000000 */
[----:B------:R-:W-:Y:S01]  /*5ea0*/  @!P3 IMAD.MOV R197, RZ, RZ, -R197 ;  /* 0x000000ffffc5b224 */ /* 0x000fe200078e0ac5 */
[----:B------:R-:W-:Y:S01]  /*5eb0*/  ISETP.GT.U32.AND P2, PT, R0, R205, PT ;  /* 0x000000cd0000720c */ /* 0x000fe20003f44070 */
[----:B------:R-:W-:Y:S01]  /*5ec0*/  IMAD R130, R252, 0x2, R134 ;  /* 0x00000002fc827824 */ /* 0x000fe200078e0286 */
[----:B------:R-:W-:Y:S01]  /*5ed0*/  SEL R8, R99, RZ, !P6 ;  /* 0x000000ff63087207 */ /* 0x000fe20007000000 */
[----:B------:R-:W-:Y:S01]  /*5ee0*/  IMAD R112, R12, c[0x0][0x18c], RZ ;  /* 0x000063000c707a24 */ /* 0x000fe200078e02ff */
[----:B------:R-:W-:Y:S01]  /*5ef0*/  ISETP.GT.U32.AND P6, PT, R0, R209, PT ;  /* 0x000000d10000720c */ /* 0x000fe20003fc4070 */
[----:B------:R-:W-:Y:S01]  /*5f00*/  IMAD R128, R252, 0x2, R130 ;  /* 0x00000002fc807824 */ /* 0x000fe200078e0282 */
[----:B------:R-:W-:Y:S01]  /*5f10*/  ISETP.GE.AND P5, PT, R18, RZ, PT ;  /* 0x000000ff1200720c */ /* 0x000fe20003fa6270 */
[----:B------:R-:W-:Y:S01]  /*5f20*/  IMAD.SHL.U32 R140, R134, 0x4, RZ ;  /* 0x00000004868c7824 */ /* 0x000fe200078e00ff */
[----:B------:R-:W-:Y:S01]  /*5f30*/  ISETP.GT.U32.AND P1, PT, R0, R195, PT ;  /* 0x000000c30000720c */ /* 0x000fe20003f24070 */
[----:B------:R-:W-:Y:S01]  /*5f40*/  @!P0 IMAD.IADD R207, R207, 0x1, -R0 ;  /* 0x00000001cfcf8824 */ /* 0x000fe200078e0a00 */
[----:B------:R-:W-:Y:S01]  /*5f50*/  ISETP.GE.AND P0, PT, R22, RZ, PT ;  /* 0x000000ff1600720c */ /* 0x000fe20003f06270 */
[----:B------:R-:W-:Y:S01]  /*5f60*/  IMAD R126, R252, 0x2, R128 ;  /* 0x00000002fc7e7824 */ /* 0x000fe200078e0280 */
[----:B------:R-:W-:Y:S01]  /*5f70*/  ISETP.NE.U32.AND P3, PT, R6, RZ, PT ;  /* 0x000000ff0600720c */ /* 0x000fe20003f65070 */
[----:B------:R-:W-:Y:S01]  /*5f80*/  @!P2 IMAD.IADD R205, R205, 0x1, -R0 ;  /* 0x00000001cdcda824 */ /* 0x000fe200078e0a00 */
[----:B------:R-:W-:Y:S01]  /*5f90*/  ISETP.GE.AND P2, PT, R20, RZ, PT ;  /* 0x000000ff1400720c */ /* 0x000fe20003f46270 */
[----:B------:R-:W-:Y:S01]  /*5fa0*/  IMAD R124, R252, 0x2, R126 ;  /* 0x00000002fc7c7824 */ /* 0x000fe200078e027e */
[----:B------:R-:W-:Y:S01]  /*5fb0*/  STL [R1+0x174], R134 ;  /* 0x0001748601007387 */ /* 0x000fe20000100800 */
[--C-:B------:R-:W-:Y:S01]  /*5fc0*/  @!P6 IMAD.IADD R209, R209, 0x1, -R0.reuse ;  /* 0x00000001d1d1e824 */ /* 0x100fe200078e0a00 */
[C---:B------:R-:W-:Y:S01]  /*5fd0*/  ISETP.GT.U32.AND P6, PT, R0.reuse, R207, PT ;  /* 0x000000cf0000720c */ /* 0x040fe20003fc4070 */
[----:B------:R-:W-:Y:S01]  /*5fe0*/  @!P5 IMAD.MOV R201, RZ, RZ, -R201 ;  /* 0x000000ffffc9d224 */ /* 0x000fe200078e0ac9 */
[----:B------:R-:W-:Y:S01]  /*5ff0*/  STL [R1+0x170], R130 ;  /* 0x0001708201007387 */ /* 0x000fe20000100800 */
[----:B------:R-:W-:Y:S01]  /*6000*/  @!P1 IMAD.IADD R195, R195, 0x1, -R0 ;  /* 0x00000001c3c39824 */ /* 0x000fe200078e0a00 */
[----:B------:R-:W-:Y:S01]  /*6010*/  ISETP.GT.U32.AND P5, PT, R0, R209, PT ;  /* 0x000000d10000720c */ /* 0x000fe20003fa4070 */
[----:B------:R-:W-:Y:S01]  /*6020*/  IMAD R122, R252, 0x2, R124 ;  /* 0x00000002fc7a7824 */ /* 0x000fe200078e027c */
[----:B------:R-:W-:Y:S01]  /*6030*/  ISETP.GE.AND P1, PT, R16, RZ, PT ;  /* 0x000000ff1000720c */ /* 0x000fe20003f26270 */
[----:B------:R-:W-:Y:S01]  /*6040*/  @!P0 IMAD.MOV R205, RZ, RZ, -R205 ;  /* 0x000000ffffcd8224 */ /* 0x000fe200078e0acd */
[----:B------:R-:W-:Y:S01]  /*6050*/  LOP3.LUT R16, R28, 0x8, RZ, 0xfc, !PT ;  /* 0x000000081c107812 */ /* 0x000fe200078efcff */
[----:B------:R-:W-:Y:S01]  /*6060*/  @!P2 IMAD.MOV R203, RZ, RZ, -R203 ;  /* 0x000000ffffcba224 */ /* 0x000fe200078e0acb */
[----:B------:R-:W-:Y:S01]  /*6070*/  ISETP.GE.AND P2, PT, R14, RZ, PT ;  /* 0x000000ff0e00720c */ /* 0x000fe20003f46270 */
[----:B------:R-:W-:Y:S01]  /*6080*/  IMAD R120, R252, 0x2, R122 ;  /* 0x00000002fc787824 */ /* 0x000fe200078e027a */
[----:B------:R-:W-:Y:S01]  /*6090*/  ISETP.GE.AND P0, PT, R10, RZ, PT ;  /* 0x000000ff0a00720c */ /* 0x000fe20003f06270 */
[----:B------:R-:W-:Y:S01]  /*60a0*/  @!P6 IMAD.IADD R207, R207, 0x1, -R0 ;  /* 0x00000001cfcfe824 */ /* 0x000fe200078e0a00 */
[----:B------:R-:W-:Y:S01]  /*60b0*/  ISETP.GE.AND P6, PT, R16, c[0x0][0x180], PT ;  /* 0x0000600010007a0c */ /* 0x000fe20003fc6270 */
[----:B------:R-:W-:Y:S01]  /*60c0*/  IMAD R118, R252, 0x2, R120 ;  /* 0x00000002fc767824 */ /* 0x000fe200078e0278 */
[----:B------:R-:W-:Y:S01]  /*60d0*/  STL [R1+0x16c], R128 ;  /* 0x00016c8001007387 */ /* 0x000fe20000100800 */
[----:B------:R-:W-:Y:S01]  /*60e0*/  @!P5 IMAD.IADD R209, R209, 0x1, -R0 ;  /* 0x00000001d1d1d824 */ /* 0x000fe200078e0a00 */
[C---:B------:R-:W-:Y:S01]  /*60f0*/  SEL R0, R99.reuse, RZ, !P6 ;  /* 0x000000ff63007207 */ /* 0x040fe20007000000 */
[----:B------:R-:W-:Y:S01]  /*6100*/  @!P4 IMAD.MOV R195, RZ, RZ, -R195 ;  /* 0x000000ffffc3c224 */ /* 0x000fe200078e0ac3 */
[----:B------:R-:W-:Y:S01]  /*6110*/  ISETP.GE.AND P6, PT, R26, RZ, PT ;  /* 0x000000ff1a00720c */ /* 0x000fe20003fc6270 */
[----:B------:R-:W-:Y:S01]  /*6120*/  IMAD R116, R252, 0x2, R118 ;  /* 0x00000002fc747824 */ /* 0x000fe200078e0276 */
[----:B------:R-:W-:Y:S01]  /*6130*/  ISETP.NE.U32.AND P4, PT, R4, RZ, PT ;  /* 0x000000ff0400720c */ /* 0x000fe20003f85070 */
[----:B------:R-:W-:Y:S01]  /*6140*/  @!P2 IMAD.MOV R207, RZ, RZ, -R207 ;  /* 0x000000ffffcfa224 */ /* 0x000fe200078e0acf */
[----:B------:R-:W-:Y:S01]  /*6150*/  ISETP.NE.U32.AND P2, PT, R0, RZ, PT ;  /* 0x000000ff0000720c */ /* 0x000fe20003f45070 */
[----:B------:R-:W-:Y:S01]  /*6160*/  IMAD.MOV.U32 R0, RZ, RZ, R2 ;  /* 0x000000ffff007224 */ /* 0x000fe200078e0002 */
[----:B------:R-:W-:Y:S01]  /*6170*/  LOP3.LUT R4, R28, 0xc, RZ, 0xfc, !PT ;  /* 0x0000000c1c047812 */ /* 0x000fe200078efcff */
[----:B------:R-:W-:Y:S01]  /*6180*/  IMAD R114, R252, 0x2, R116 ;  /* 0x00000002fc727824 */ /* 0x000fe200078e0274 */
[----:B------:R-:W-:Y:S01]  /*6190*/  STL [R1+0x168], R126 ;  /* 0x0001687e01007387 */ /* 0x000fe20000100800 */
[----:B------:R-:W-:Y:S01]  /*61a0*/  @!P0 IMAD.MOV R209, RZ, RZ, -R209 ;  /* 0x000000ffffd18224 */ /* 0x000fe200078e0ad1 */
[----:B------:R-:W-:Y:S01]  /*61b0*/  ISETP.GE.AND P5, PT, R4, c[0x0][0x180], PT ;  /* 0x0000600004007a0c */ /* 0x000fe20003fa6270 */
[----:B------:R-:W-:Y:S01]  /*61c0*/  IMAD R110, R252, 0x2, R114 ;  /* 0x00000002fc6e7824 */ /* 0x000fe200078e0272 */
[----:B------:R-:W-:Y:S01]  /*61d0*/  ISETP.NE.AND P0, PT, RZ, c[0x0][0x17c], PT ;  /* 0x00005f00ff007a0c */ /* 0x000fe20003f05270 */
[----:B------:R-:W-:Y:S01]  /*61e0*/  @!P6 IMAD.MOV R0, RZ, RZ, -R0 ;  /* 0x000000ffff00e224 */ /* 0x000fe200078e0a00 */
[----:B------:R-:W-:Y:S01]  /*61f0*/  ISETP.NE.AND P6, PT, RZ, c[0x0][0x178], PT ;  /* 0x00005e00ff007a0c */ /* 0x000fe20003fc5270 */
[----:B------:R-:W-:Y:S01]  /*6200*/  @!P1 IMAD.MOV R199, RZ, RZ, -R199 ;  /* 0x000000ffffc79224 */ /* 0x000fe200078e0ac7 */
[----:B------:R-:W-:Y:S01]  /*6210*/  SEL R4, R99, RZ, !P5 ;  /* 0x000000ff63047207 */ /* 0x000fe20006800000 */
[----:B------:R-:W-:Y:S01]  /*6220*/  IMAD.SHL.U32 R142, R138, 0x4, RZ ;  /* 0x000000048a8e7824 */ /* 0x000fe200078e00ff */
[----:B------:R-:W-:Y:S01]  /*6230*/  SEL R2, R64, R3, !P0 ;  /* 0x0000000340027207 */ /* 0x000fe20004000000 */
[----:B------:R-:W-:Y:S01]  /*6240*/  IMAD R3, R252, 0x2, R110 ;  /* 0x00000002fc037824 */ /* 0x000fe200078e026e */
[----:B------:R-:W-:Y:S01]  /*6250*/  SEL R66, R64, R37, !P0 ;  /* 0x0000002540427207 */ /* 0x000fe20004000000 */
[----:B------:R-:W-:Y:S01]  /*6260*/  IMAD.SHL.U32 R132, R128, 0x4, RZ ;  /* 0x0000000480847824 */ /* 0x000fe200078e00ff */
[C---:B------:R-:W-:Y:S01]  /*6270*/  SEL R60, R64.reuse, R41, !P0 ;  /* 0x00000029403c7207 */ /* 0x040fe20004000000 */
[----:B------:R-:W-:Y:S01]  /*6280*/  STL [R1+0x20c], R124 ;  /* 0x00020c7c01007387 */ /* 0x000fe20000100800 */
[----:B------:R-:W-:Y:S01]  /*6290*/  SEL R52, R64, R49, !P0 ;  /* 0x0000003140347207 */ /* 0x000fe20004000000 */
[----:B------:R-:W-:Y:S01]  /*62a0*/  IMAD.SHL.U32 R136, R130, 0x4, RZ ;  /* 0x0000000482887824 */ /* 0x000fe200078e00ff */
[----:B------:R-:W-:Y:S01]  /*62b0*/  ISETP.NE.U32.AND P1, PT, R8, RZ, PT ;  /* 0x000000ff0800720c */ /* 0x000fe20003f25070 */
[----:B------:R-:W-:Y:S01]  /*62c0*/  STL [R1+0x164], R122 ;  /* 0x0001647a01007387 */ /* 0x000fe20000100800 */
[----:B------:R-:W-:-:S02]  /*62d0*/  @!P6 LOP3.LUT R0, RZ, c[0x0][0x178], RZ, 0x33, !PT ;  /* 0x00005e00ff00ea12 */ /* 0x000fc400078e33ff */
[----:B------:R-:W-:Y:S01]  /*62e0*/  ISETP.NE.U32.AND P5, PT, R4, RZ, PT ;  /* 0x000000ff0400720c */ /* 0x000fe20003fa5070 */
[----:B------:R-:W-:Y:S01]  /*62f0*/  STL [R1+0x160], R120 ;  /* 0x0001607801007387 */ /* 0x000fe20000100800 */
[----:B------:R-:W-:Y:S01]  /*6300*/  SEL R98, R64, R5, !P0 ;  /* 0x0000000540627207 */ /* 0x000fe20004000000 */
[----:B------:R-:W-:Y:S01]  /*6310*/  IMAD R144, R0, c[0x0][0x184], RZ ;  /* 0x0000610000907a24 */ /* 0x000fe200078e02ff */
[C---:B------:R-:W-:Y:S01]  /*6320*/  SEL R96, R64.reuse, R7, !P0 ;  /* 0x0000000740607207 */ /* 0x040fe20004000000 */
[----:B------:R-:W-:Y:S01]  /*6330*/  STL [R1+0x12c], R118 ;  /* 0x00012c7601007387 */ /* 0x000fe20000100800 */
[----:B------:R-:W-:Y:S01]  /*6340*/  SEL R94, R64, R9, !P0 ;  /* 0x00000009405e7207 */ /* 0x000fe20004000000 */
[----:B------:R-:W-:Y:S01]  /*6350*/  IMAD.SHL.U32 R146, R144, 0x4, RZ ;  /* 0x0000000490927824 */ /* 0x000fe200078e00ff */
[C---:B------:R-:W-:Y:S01]  /*6360*/  SEL R92, R64.reuse, R11, !P0 ;  /* 0x0000000b405c7207 */ /* 0x040fe20004000000 */
[----:B------:R-:W-:Y:S01]  /*6370*/  STL [R1+0x128], R116 ;  /* 0x0001287401007387 */ /* 0x000fe20000100800 */
[----:B------:R-:W-:Y:S01]  /*6380*/  SEL R90, R64, R13, !P0 ;  /* 0x0000000d405a7207 */ /* 0x000fe20004000000 */
[----:B------:R-:W-:Y:S01]  /*6390*/  IMAD.SHL.U32 R0, R112, 0x4, RZ ;  /* 0x0000000470007824 */ /* 0x000fe200078e00ff */
[C---:B------:R-:W-:Y:S01]  /*63a0*/  SEL R88, R64.reuse, R15, !P0 ;  /* 0x0000000f40587207 */ /* 0x040fe20004000000 */
[----:B------:R-:W-:Y:S01]  /*63b0*/  STL [R1+0x124], R114 ;  /* 0x0001247201007387 */ /* 0x000fe20000100800 */
[----:B------:R-:W-:-:S02]  /*63c0*/  SEL R86, R64, R17, !P0 ;  /* 0x0000001140567207 */ /* 0x000fc40004000000 */
[C---:B------:R-:W-:Y:S01]  /*63d0*/  SEL R84, R64.reuse, R19, !P0 ;  /* 0x0000001340547207 */ /* 0x040fe20004000000 */
[----:B------:R-:W-:Y:S01]  /*63e0*/  STL [R1+0x178], R144 ;  /* 0x0001789001007387 */ /* 0x000fe20000100800 */
[C---:B------:R-:W-:Y:S02]  /*63f0*/  SEL R82, R64.reuse, R21, !P0 ;  /* 0x0000001540527207 */ /* 0x040fe40004000000 */
[C---:B------:R-:W-:Y:S01]  /*6400*/  SEL R80, R64.reuse, R23, !P0 ;  /* 0x0000001740507207 */ /* 0x040fe20004000000 */
[----:B------:R-:W-:Y:S01]  /*6410*/  STL [R1+0x120], R110 ;  /* 0x0001206e01007387 */ /* 0x000fe20000100800 */
[C---:B------:R-:W-:Y:S02]  /*6420*/  SEL R78, R64.reuse, R25, !P0 ;  /* 0x00000019404e7207 */ /* 0x040fe40004000000 */
        /* <DEDUP_REMOVED lines=9> */
[C---:B------:R-:W-:Y:S02]  /*64c0*/  SEL R58, R64.reuse, R43, !P0 ;  /* 0x0000002b403a7207 */ /* 0x040fe40004000000 */
[----:B------:R-:W-:-:S02]  /*64d0*/  SEL R56, R64, R45, !P0 ;  /* 0x0000002d40387207 */ /* 0x000fc40004000000 */
[C---:B------:R-:W-:Y:S02]  /*64e0*/  SEL R54, R64.reuse, R47, !P0 ;  /* 0x0000002f40367207 */ /* 0x040fe40004000000 */
[C---:B------:R-:W-:Y:S02]  /*64f0*/  SEL R50, R64.reuse, R51, !P0 ;  /* 0x0000003340327207 */ /* 0x040fe40004000000 */
[C---:B------:R-:W-:Y:S02]  /*6500*/  SEL R49, R64.reuse, R55, !P0 ;  /* 0x0000003740317207 */ /* 0x040fe40004000000 */
        /* <DEDUP_REMOVED lines=23> */
[----:B------:R-:W-:Y:S01]  /*6680*/  SEL R45, R64, R65, !P0 ;  /* 0x00000041402d7207 */ /* 0x000fe20004000000 */
[----:B------:R-:W-:Y:S01]  /*6690*/  IMAD R65, R252, 0x2, R3 ;  /* 0x00000002fc417824 */ /* 0x000fe200078e0203 */
[C---:B------:R-:W-:Y:S02]  /*66a0*/  SEL R33, R64.reuse, R103, !P0 ;  /* 0x0000006740217207 */ /* 0x040fe40004000000 */
[----:B------:R-:W-:Y:S01]  /*66b0*/  SEL R29, R64, R123, !P0 ;  /* 0x0000007b401d7207 */ /* 0x000fe20004000000 */
[----:B------:R-:W-:Y:S01]  /*66c0*/  IMAD R103, R252, 0x2, R65 ;  /* 0x00000002fc677824 */ /* 0x000fe200078e0241 */
[----:B------:R-:W-:-:S02]  /*66d0*/  SEL R28, R64, R115, !P0 ;  /* 0x00000073401c7207 */ /* 0x000fc40004000000 */
[C---:B-1----:R-:W-:Y:S02]  /*66e0*/  SEL R26, R64.reuse, R111, !P0 ;  /* 0x0000006f401a7207 */ /* 0x042fe40004000000 */
        /* <DEDUP_REMOVED lines=39> */
[----:B------:R-:W-:Y:S01]  /*6960*/  SEL R97, R64, R102, !P0 ;  /* 0x0000006640617207 */ /* 0x000fe20004000000 */
[----:B------:R-:W-:Y:S01]  /*6970*/  IMAD.SHL.U32 R102, R120, 0x4, RZ ;  /* 0x0000000478667824 */ /* 0x000fe200078e00ff */
[----:B------:R-:W-:Y:S01]  /*6980*/  SEL R101, R64, R104, !P0 ;  /* 0x0000006840657207 */ /* 0x000fe20004000000 */
[----:B------:R-:W-:Y:S01]  /*6990*/  IMAD.SHL.U32 R104, R122, 0x4, RZ ;  /* 0x000000047a687824 */ /* 0x000fe200078e00ff */
[----:B------:R-:W-:Y:S01]  /*69a0*/  SEL R105, R64, R106, !P0 ;  /* 0x0000006a40697207 */ /* 0x000fe20004000000 */
[----:B------:R-:W-:Y:S01]  /*69b0*/  IMAD.SHL.U32 R106, R124, 0x4, RZ ;  /* 0x000000047c6a7824 */ /* 0x000fe200078e00ff */
        /* <DEDUP_REMOVED lines=31> */
[----:B------:R-:W-:Y:S01]  /*6bb0*/  SEL R209, R64, R209, !P0 ;  /* 0x000000d140d17207 */ /* 0x000fe20004000000 */
[----:B------:R-:W-:Y:S01]  /*6bc0*/  IMAD.SHL.U32 R64, R126, 0x4, RZ ;  /* 0x000000047e407824 */ /* 0x000fe200078e00ff */
[----:B------:R-:W-:-:S04]  /*6bd0*/  IADD3 R216, P0, R146, c[0x0][0x160], RZ ;  /* 0x0000580092d87a10 */ /* 0x000fc80007f1e0ff */
[----:B------:R-:W-:Y:S01]  /*6be0*/  LEA.HI.X.SX32 R100, R144, c[0x0][0x164], 0x2, P0 ;  /* 0x0000590090647a11 */ /* 0x000fe200000f16ff */
[----:B------:R1:W-:Y:S01]  /*6bf0*/  STL [R1+0x66c], R64 ;  /* 0x00066c4001007387 */ /* 0x0003e20000100800 */
[-C--:B------:R-:W-:Y:S02]  /*6c00*/  LEA R236, P0, R3, R216.reuse, 0x2 ;  /* 0x000000d803ec7211 */ /* 0x080fe400078010ff */
[----:B------:R-:W-:Y:S01]  /*6c10*/  LEA R214, P6, R65, R216, 0x2 ;  /* 0x000000d841d67211 */ /* 0x000fe200078c10ff */
[----:B------:R-:W-:Y:S01]  /*6c20*/  STL [R1+0x668], R106 ;  /* 0x0006686a01007387 */ /* 0x000fe20000100800 */
[----:B------:R-:W-:Y:S01]  /*6c30*/  LEA.HI.X.SX32 R237, R3, R100, 0x2, P0 ;  /* 0x0000006403ed7211 */ /* 0x000fe200000f16ff */
[----:B------:R-:W-:Y:S01]  /*6c40*/  IMAD.SHL.U32 R3, R114, 0x4, RZ ;  /* 0x0000000472037824 */ /* 0x000fe200078e00ff */
[----:B------:R-:W-:Y:S01]  /*6c50*/  LEA R232, P0, R103, R216, 0x2 ;  /* 0x000000d867e87211 */ /* 0x000fe200078010ff */
[----:B------:R-:W-:Y:S01]  /*6c60*/  STL [R1+0x664], R104 ;  /* 0x0006646801007387 */ /* 0x000fe20000100800 */
[-C--:B------:R-:W-:Y:S01]  /*6c70*/  LEA.HI.X.SX32 R215, R65, R100.reuse, 0x2, P6 ;  /* 0x0000006441d77211 */ /* 0x080fe200030f16ff */
[----:B------:R-:W-:Y:S01]  /*6c80*/  IMAD.SHL.U32 R65, R118, 0x4, RZ ;  /* 0x0000000476417824 */ /* 0x000fe200078e00ff */
[----:B------:R-:W-:Y:S01]  /*6c90*/  LEA.HI.X.SX32 R233, R103, R100, 0x2, P0 ;  /* 0x0000006467e97211 */ /* 0x000fe200000f16ff */
[----:B------:R-:W-:Y:S01]  /*6ca0*/  STL [R1+0x7b0], R214 ;  /* 0x0007b0d601007387 */ /* 0x000fe20000100800 */
[-C--:B------:R-:W-:Y:S01]  /*6cb0*/  IADD3 R228, P0, R140, R216.reuse, RZ ;  /* 0x000000d88ce47210 */ /* 0x080fe20007f1e0ff */
[----:B------:R-:W-:Y:S01]  /*6cc0*/  IMAD R103, R252, 0x2, R103 ;  /* 0x00000002fc677824 */ /* 0x000fe200078e0267 */
[----:B------:R-:W-:Y:S01]  /*6cd0*/  IADD3 R242, P6, R142, R216, RZ ;  /* 0x000000d88ef27210 */ /* 0x000fe20007fde0ff */
[----:B------:R-:W-:Y:S01]  /*6ce0*/  STL [R1+0x7ac], R215 ;  /* 0x0007acd701007387 */ /* 0x000fe20000100800 */
[----:B------:R-:W-:-:S02]  /*6cf0*/  LEA.HI.X.SX32 R229, R134, R100, 0x2, P0 ;  /* 0x0000006486e57211 */ /* 0x000fc400000f16ff */
[----:B------:R-:W-:Y:S01]  /*6d00*/  IADD3 R224, P0, R132, R216, RZ ;  /* 0x000000d884e07210 */ /* 0x000fe20007f1e0ff */
[----:B------:R2:W-:Y:S01]  /*6d10*/  STL [R1+0x660], R102 ;  /* 0x0006606601007387 */ /* 0x0005e20000100800 */
[----:B------:R-:W-:Y:S02]  /*6d20*/  LEA.HI.X.SX32 R243, R138, R100, 0x2, P6 ;  /* 0x000000648af37211 */ /* 0x000fe400030f16ff */
[----:B------:R-:W-:Y:S01]  /*6d30*/  IADD3 R240, P6, R136, R216, RZ ;  /* 0x000000d888f07210 */ /* 0x000fe20007fde0ff */
[----:B------:R-:W-:Y:S01]  /*6d40*/  STL [R1+0x65c], R65 ;  /* 0x00065c4101007387 */ /* 0x000fe20000100800 */
[----:B------:R-:W-:Y:S02]  /*6d50*/  LEA.HI.X.SX32 R225, R128, R100, 0x2, P0 ;  /* 0x0000006480e17211 */ /* 0x000fe400000f16ff */
[----:B------:R-:W-:Y:S01]  /*6d60*/  IADD3 R222, P0, R106, R216, RZ ;  /* 0x000000d86ade7210 */ /* 0x000fe20007f1e0ff */
[----:B------:R3:W-:Y:S01]  /*6d70*/  LDGSTS.E [R108+0x20000], [R242.64], P4 ;  /* 0x20000000f26c7fae */ /* 0x0007e2000a121846 */
[----:B------:R-:W-:-:S02]  /*6d80*/  LEA.HI.X.SX32 R241, R130, R100, 0x2, P6 ;  /* 0x0000006482f17211 */ /* 0x000fc400030f16ff */
[----:B------:R-:W-:Y:S01]  /*6d90*/  IADD3 R230, P6, R64, R216, RZ ;  /* 0x000000d840e67210 */ /* 0x000fe20007fde0ff */
[----:B-1----:R-:W-:Y:S01]  /*6da0*/  IMAD.SHL.U32 R64, R116, 0x4, RZ ;  /* 0x0000000474407824 */ /* 0x002fe200078e00ff */
[----:B------:R-:W-:Y:S01]  /*6db0*/  LEA.HI.X.SX32 R223, R124, R100, 0x2, P0 ;  /* 0x000000647cdf7211 */ /* 0x000fe200000f16ff */
[----:B------:R3:W-:Y:S01]  /*6dc0*/  LDGSTS.E [R108+0x20400], [R240.64], P3 ;  /* 0x20400000f06c7fae */ /* 0x0007e20009921846 */
[----:B------:R-:W-:Y:S01]  /*6dd0*/  IADD3 R220, P0, R102, R216, RZ ;  /* 0x000000d866dc7210 */ /* 0x000fe20007f1e0ff */
[----:B--2---:R-:W-:Y:S01]  /*6de0*/  IMAD R102, R2, c[0x0][0x190], RZ ;  /* 0x0000640002667a24 */ /* 0x004fe200078e02ff */
[-C--:B------:R-:W-:Y:S01]  /*6df0*/  LEA.HI.X.SX32 R231, R126, R100.reuse, 0x2, P6 ;  /* 0x000000647ee77211 */ /* 0x080fe200030f16ff */
[----:B------:R1:W-:Y:S01]  /*6e00*/  STL [R1+0x658], R64 ;  /* 0x0006584001007387 */ /* 0x0003e20000100800 */
[----:B------:R-:W-:Y:S02]  /*6e10*/  LEA.HI.X.SX32 R221, R120, R100, 0x2, P0 ;  /* 0x0000006478dd7211 */ /* 0x000fe400000f16ff */
[-C--:B------:R-:W-:Y:S01]  /*6e20*/  IADD3 R218, P0, R64, R216.reuse, RZ ;  /* 0x000000d840da7210 */ /* 0x080fe20007f1e0ff */
[----:B------:R2:W-:Y:S01]  /*6e30*/  STL [R1+0x654], R3 ;  /* 0x0006540301007387 */ /* 0x0005e20000100800 */
[----:B------:R-:W-:-:S02]  /*6e40*/  IADD3 R226, P6, R104, R216, RZ ;  /* 0x000000d868e27210 */ /* 0x000fc40007fde0ff */
[-C--:B------:R-:W-:Y:S01]  /*6e50*/  LEA.HI.X.SX32 R219, R116, R100.reuse, 0x2, P0 ;  /* 0x0000006474db7211 */ /* 0x080fe200000f16ff */
[----:B------:R3:W-:Y:S01]  /*6e60*/  LDGSTS.E [R108+0x20800], [R230.64], P2 ;  /* 0x20800000e66c7fae */ /* 0x0007e20009121846 */
[----:B------:R-:W-:Y:S02]  /*6e70*/  LEA.HI.X.SX32 R227, R122, R100, 0x2, P6 ;  /* 0x000000647ae37211 */ /* 0x000fe400030f16ff */
[-C--:B------:R-:W-:Y:S01]  /*6e80*/  IADD3 R234, P6, R65, R216.reuse, RZ ;  /* 0x000000d841ea7210 */ /* 0x080fe20007fde0ff */
[----:B------:R4:W-:Y:S01]  /*6e90*/  STL [R1+0x7b4], R219 ;  /* 0x0007b4db01007387 */ /* 0x0009e20000100800 */
[----:B-1----:R-:W-:Y:S02]  /*6ea0*/  LEA R64, P0, R103, R216, 0x2 ;  /* 0x000000d867407211 */ /* 0x002fe400078010ff */
[----:B------:R-:W-:Y:S01]  /*6eb0*/  LEA.HI.X.SX32 R235, R118, R100, 0x2, P6 ;  /* 0x0000006476eb7211 */ /* 0x000fe200030f16ff */
[----:B------:R3:W-:Y:S01]  /*6ec0*/  LDGSTS.E [R108+0x20c00], [R226.64], P5 ;  /* 0x20c00000e26c7fae */ /* 0x0007e2000a921846 */
[----:B------:R-:W-:Y:S01]  /*6ed0*/  IADD3 R238, P6, R3, R216, RZ ;  /* 0x000000d803ee7210 */ /* 0x000fe20007fde0ff */
[----:B--2---:R-:W-:Y:S01]  /*6ee0*/  IMAD.SHL.U32 R3, R110, 0x4, RZ ;  /* 0x000000046e037824 */ /* 0x004fe200078e00ff */
[----:B------:R-:W-:-:S02]  /*6ef0*/  LEA.HI.X.SX32 R65, R103, R100, 0x2, P0 ;  /* 0x0000006467417211 */ /* 0x000fc400000f16ff */
[----:B------:R-:W-:Y:S01]  /*6f00*/  LEA.HI.X.SX32 R239, R114, R100, 0x2, P6 ;  /* 0x0000006472ef7211 */ /* 0x000fe200030f16ff */
[----:B----4-:R-:W1:Y:S01]  /*6f10*/  S2R R219, SR_TID.X ;  /* 0x0000000000db7919 */ /* 0x010e620000002100 */
[----:B------:R-:W-:Y:S02]  /*6f20*/  IADD3 R212, P6, R0, c[0x0][0x168], RZ ;  /* 0x00005a0000d47a10 */ /* 0x000fe40007fde0ff */
[----:B------:R-:W-:Y:S01]  /*6f30*/  IADD3 R216, P0, R3, R216, RZ ;  /* 0x000000d803d87210 */ /* 0x000fe20007f1e0ff */
[----:B------:R2:W-:Y:S01]  /*6f40*/  STL [R1+0x650], R3 ;  /* 0x0006500301007387 */ /* 0x0005e20000100800 */
[----:B------:R-:W-:Y:S02]  /*6f50*/  LEA.HI.X.SX32 R213, R112, c[0x0][0x16c], 0x2, P6 ;  /* 0x00005b0070d57a11 */ /* 0x000fe400030f16ff */
[----:B------:R-:W-:Y:S01]  /*6f60*/  LEA.HI.X.SX32 R217, R110, R100, 0x2, P0 ;  /* 0x000000646ed97211 */ /* 0x000fe200000f16ff */
[----:B------:R4:W-:Y:S01]  /*6f70*/  STL [R1+0x6ec], R0 ;  /* 0x0006ec0001007387 */ /* 0x0009e20000100800 */
[----:B------:R-:W-:-:S03]  /*6f80*/  LEA R2, P6, R102, R212, 0x2 ;  /* 0x000000d466027211 */ /* 0x000fc600078c10ff */
[----:B------:R1:W-:Y:S01]  /*6f90*/  STL [R1+0x7a8], R64 ;  /* 0x0007a84001007387 */ /* 0x0003e20000100800 */
[----:B--2---:R-:W-:-:S03]  /*6fa0*/  LEA.HI.X.SX32 R3, R102, R213, 0x2, P6 ;  /* 0x000000d566037211 */ /* 0x004fc600030f16ff */
[----:B------:R-:W-:Y:S04]  /*6fb0*/  STL [R1+0x1c8], R102 ;  /* 0x0001c86601007387 */ /* 0x000fe80000100800 */
[----:B------:R-:W-:Y:S01]  /*6fc0*/  STL [R1+0x7a4], R65 ;  /* 0x0007a44101007387 */ /* 0x000fe20000100800 */
[----:B-1----:R-:W-:-:S03]  /*6fd0*/  SHF.R.U32.HI R214, RZ, 0x6, R219 ;  /* 0x00000006ffd67819 */ /* 0x002fc600000116db */
[----:B------:R-:W-:Y:S01]  /*6fe0*/  STL.64 [R1+0x700], R2 ;  /* 0x0007000201007387 */ /* 0x000fe20000100a00 */
[----:B------:R-:W-:-:S04]  /*6ff0*/  SGXT.U32 R214, R214, 0x1 ;  /* 0x00000001d6d6781a */ /* 0x000fc80000000000 */
[C---:B----4-:R-:W-:Y:S02]  /*7000*/  LOP3.LUT R0, R214.reuse, 0x10, RZ, 0xfc, !PT ;  /* 0x00000010d6007812 */ /* 0x050fe400078efcff */
[----:B------:R-:W-:Y:S02]  /*7010*/  LOP3.LUT R252, R214, 0x18, RZ, 0xfc, !PT ;  /* 0x00000018d6fc7812 */ /* 0x000fe400078efcff */
[----:B------:R-:W-:Y:S02]  /*7020*/  ISETP.GE.AND P0, PT, R0, c[0x0][0x180], PT ;  /* 0x0000600000007a0c */ /* 0x000fe40003f06270 */
[----:B------:R-:W-:Y:S01]  /*7030*/  LOP3.LUT R64, R214, 0x14, RZ, 0xfc, !PT ;  /* 0x00000014d6407812 */ /* 0x000fe200078efcff */
[----:B------:R1:W-:Y:S01]  /*7040*/  STL [R1+0x6fc], R252 ;  /* 0x0006fcfc01007387 */ /* 0x0003e20000100800 */
[----:B------:R-:W-:Y:S02]  /*7050*/  SEL R100, R99, RZ, !P0 ;  /* 0x000000ff63647207 */ /* 0x000fe40004000000 */
[----:B------:R-:W-:Y:S01]  /*7060*/  ISETP.GE.AND P6, PT, R64, c[0x0][0x180], PT ;  /* 0x0000600040007a0c */ /* 0x000fe20003fc6270 */
[----:B------:R-:W-:Y:S01]  /*7070*/  STL.64 [R1+0x708], R242 ;  /* 0x000708f201007387 */ /* 0x000fe20000100a00 */
[----:B------:R-:W-:-:S02]  /*7080*/  ISETP.NE.U32.AND P4, PT, R100, RZ, PT ;  /* 0x000000ff6400720c */ /* 0x000fc40003f85070 */
[----:B------:R-:W-:Y:S01]  /*7090*/  LOP3.LUT R0, R214, 0x1c, RZ, 0xfc, !PT ;  /* 0x0000001cd6007812 */ /* 0x000fe200078efcff */
[----:B------:R-:W-:Y:S01]  /*70a0*/  STL.64 [R1+0x710], R240 ;  /* 0x000710f001007387 */ /* 0x000fe20000100a00 */
[----:B------:R-:W-:Y:S02]  /*70b0*/  ISETP.GE.AND P0, PT, R252, c[0x0][0x180], PT ;  /* 0x00006000fc007a0c */ /* 0x000fe40003f06270 */
[----:B-1----:R-:W-:Y:S01]  /*70c0*/  SHF.R.U32.HI R252, RZ, 0x6, R219 ;  /* 0x00000006fffc7819 */ /* 0x002fe200000116db */
[----:B------:R-:W-:Y:S01]  /*70d0*/  STL.64 [R1+0x718], R230 ;  /* 0x000718e601007387 */ /* 0x000fe20000100a00 */
[C---:B------:R-:W-:Y:S02]  /*70e0*/  SEL R102, R99.reuse, RZ, !P6 ;  /* 0x000000ff63667207 */ /* 0x040fe40007000000 */
[----:B------:R-:W-:Y:S01]  /*70f0*/  ISETP.GE.AND P6, PT, R0, c[0x0][0x180], PT ;  /* 0x0000600000007a0c */ /* 0x000fe20003fc6270 */
[----:B------:R-:W-:Y:S01]  /*7100*/  STL [R1+0x748], R226 ;  /* 0x000748e201007387 */ /* 0x000fe20000100800 */
[----:B------:R-:W-:-:S02]  /*7110*/  SEL R100, R99, RZ, !P0 ;  /* 0x000000ff63647207 */ /* 0x000fc40004000000 */
[----:B------:R-:W-:Y:S01]  /*7120*/  SGXT.U32 R252, R252, 0x1 ;  /* 0x00000001fcfc781a */ /* 0x000fe20000000000 */
[----:B------:R-:W-:Y:S01]  /*7130*/  STL [R1+0x6f8], R227 ;  /* 0x0006f8e301007387 */ /* 0x000fe20000100800 */
[----:B------:R-:W-:Y:S02]  /*7140*/  ISETP.NE.U32.AND P0, PT, R102, RZ, PT ;  /* 0x000000ff6600720c */ /* 0x000fe40003f05070 */
[----:B------:R-:W-:Y:S01]  /*7150*/  SEL R102, R99, RZ, !P6 ;  /* 0x000000ff63667207 */ /* 0x000fe20007000000 */
[----:B------:R1:W-:Y:S01]  /*7160*/  STL [R1+0x6f4], R234 ;  /* 0x0006f4ea01007387 */ /* 0x0003e20000100800 */
[----:B------:R-:W-:Y:S02]  /*7170*/  LOP3.LUT R3, R252, 0x2, RZ, 0xfc, !PT ;  /* 0x00000002fc037812 */ /* 0x000fe400078efcff */
[----:B------:R-:W-:Y:S01]  /*7180*/  ISETP.NE.U32.AND P6, PT, R100, RZ, PT ;  /* 0x000000ff6400720c */ /* 0x000fe20003fc5070 */
[----:B------:R1:W-:Y:S01]  /*7190*/  LDGSTS.E [R108+0x21000], [R234.64], P4 ;  /* 0x21000000ea6c7fae */ /* 0x0003e2000a121846 */
[----:B------:R-:W-:-:S02]  /*71a0*/  ISETP.NE.U32.AND P3, PT, R102, RZ, PT ;  /* 0x000000ff6600720c */ /* 0x000fc40003f65070 */
[C---:B------:R-:W-:Y:S01]  /*71b0*/  LOP3.LUT R0, R252.reuse, 0x6, RZ, 0xfc, !PT ;  /* 0x00000006fc007812 */ /* 0x040fe200078efcff */
[----:B------:R2:W-:Y:S01]  /*71c0*/  STL [R1+0x6f0], R235 ;  /* 0x0006f0eb01007387 */ /* 0x0005e20000100800 */
[----:B------:R-:W-:Y:S02]  /*71d0*/  ISETP.GE.AND P2, PT, R3, c[0x0][0x180], PT ;  /* 0x0000600003007a0c */ /* 0x000fe40003f46270 */
[----:B------:R-:W-:Y:S01]  /*71e0*/  LOP3.LUT R2, R252, 0xa, RZ, 0xfc, !PT ;  /* 0x0000000afc027812 */ /* 0x000fe200078efcff */
[----:B------:R-:W-:Y:S01]  /*71f0*/  IMAD R98, R98, c[0x0][0x190], RZ ;  /* 0x0000640062627a24 */ /* 0x000fe200078e02ff */
[----:B------:R-:W-:Y:S01]  /*7200*/  ISETP.GE.AND P5, PT, R0, c[0x0][0x180], PT ;  /* 0x0000600000007a0c */ /* 0x000fe20003fa6270 */
[----:B------:R-:W-:Y:S01]  /*7210*/  IMAD R96, R96, c[0x0][0x190], RZ ;  /* 0x0000640060607a24 */ /* 0x000fe200078e02ff */
[----:B------:R-:W-:Y:S02]  /*7220*/  LOP3.LUT R0, R252, 0xe, RZ, 0xfc, !PT ;  /* 0x0000000efc007812 */ /* 0x000fe400078efcff */
[----:B-1----:R-:W-:Y:S01]  /*7230*/  SHF.R.U32.HI R234, RZ, 0x6, R219 ;  /* 0x00000006ffea7819 */ /* 0x002fe200000116db */
[----:B--2---:R-:W2:Y:S01]  /*7240*/  LDL R235, [R1+0x608] ;  /* 0x0006080001eb7983 */ /* 0x004ea20000100800 */
[----:B------:R-:W-:-:S02]  /*7250*/  SEL R100, R99, RZ, !P2 ;  /* 0x000000ff63647207 */ /* 0x000fc40005000000 */
[----:B------:R-:W-:Y:S01]  /*7260*/  SGXT.U32 R234, R234, 0x1 ;  /* 0x00000001eaea781a */ /* 0x000fe20000000000 */
[----:B------:R-:W-:Y:S01]  /*7270*/  STL.64 [R1+0x720], R238 ;  /* 0x000720ee01007387 */ /* 0x000fe20000100a00 */
[----:B------:R-:W-:Y:S01]  /*7280*/  ISETP.GE.AND P2, PT, R2, c[0x0][0x180], PT ;  /* 0x0000600002007a0c */ /* 0x000fe20003f46270 */
[----:B------:R-:W-:Y:S01]  /*7290*/  IMAD R95, R95, c[0x0][0x190], RZ ;  /* 0x000064005f5f7a24 */ /* 0x000fe200078e02ff */
[----:B------:R-:W-:Y:S01]  /*72a0*/  SEL R102, R99, RZ, !P5 ;  /* 0x000000ff63667207 */ /* 0x000fe20006800000 */
[----:B------:R-:W-:Y:S01]  /*72b0*/  STL.64 [R1+0x728], R236 ;  /* 0x000728ec01007387 */ /* 0x000fe20000100a00 */
[----:B------:R-:W-:-:S03]  /*72c0*/  IMAD R94, R94, c[0x0][0x190], RZ ;  /* 0x000064005e5e7a24 */ /* 0x000fc600078e02ff */
[----:B------:R-:W-:Y:S01]  /*72d0*/  STL.64 [R1+0x730], R232 ;  /* 0x000730e801007387 */ /* 0x000fe20000100a00 */
[----:B------:R-:W-:Y:S01]  /*72e0*/  ISETP.GE.AND P5, PT, R0, c[0x0][0x180], PT ;  /* 0x0000600000007a0c */ /* 0x000fe20003fa6270 */
[----:B------:R-:W-:Y:S01]  /*72f0*/  IMAD R92, R92, c[0x0][0x190], RZ ;  /* 0x000064005c5c7a24 */ /* 0x000fe200078e02ff */
[----:B------:R-:W-:Y:S01]  /*7300*/  LOP3.LUT R65, R234, 0x12, RZ, 0xfc, !PT ;  /* 0x00000012ea417812 */ /* 0x000fe200078efcff */
[----:B------:R-:W-:Y:S01]  /*7310*/  IMAD R91, R91, c[0x0][0x190], RZ ;  /* 0x000064005b5b7a24 */ /* 0x000fe200078e02ff */
[----:B------:R-:W-:Y:S01]  /*7320*/  ISETP.NE.U32.AND P4, PT, R100, RZ, PT ;  /* 0x000000ff6400720c */ /* 0x000fe20003f85070 */
[----:B------:R-:W-:Y:S01]  /*7330*/  IMAD R90, R90, c[0x0][0x190], RZ ;  /* 0x000064005a5a7a24 */ /* 0x000fe200078e02ff */
[----:B------:R-:W-:Y:S01]  /*7340*/  LOP3.LUT R0, R234, 0x16, RZ, 0xfc, !PT ;  /* 0x00000016ea007812 */ /* 0x000fe200078efcff */
[----:B------:R-:W-:Y:S01]  /*7350*/  IMAD R88, R88, c[0x0][0x190], RZ ;  /* 0x0000640058587a24 */ /* 0x000fe200078e02ff */
[----:B------:R-:W-:Y:S01]  /*7360*/  SEL R100, R99, RZ, !P2 ;  /* 0x000000ff63647207 */ /* 0x000fe20005000000 */
[----:B------:R-:W-:Y:S01]  /*7370*/  IMAD R87, R87, c[0x0][0x190], RZ ;  /* 0x0000640057577a24 */ /* 0x000fe200078e02ff */
[----:B------:R-:W-:Y:S01]  /*7380*/  ISETP.NE.U32.AND P2, PT, R102, RZ, PT ;  /* 0x000000ff6600720c */ /* 0x000fe20003f45070 */
[----:B---3--:R-:W-:Y:S01]  /*7390*/  IMAD R108, R86, c[0x0][0x190], RZ ;  /* 0x00006400566c7a24 */ /* 0x008fe200078e02ff */
[----:B------:R-:W-:Y:S01]  /*73a0*/  SEL R102, R99, RZ, !P5 ;  /* 0x000000ff63667207 */ /* 0x000fe20006800000 */
[----:B------:R-:W-:Y:S01]  /*73b0*/  IMAD R106, R84, c[0x0][0x190], RZ ;  /* 0x00006400546a7a24 */ /* 0x000fe200078e02ff */
[C---:B------:R-:W-:Y:S01]  /*73c0*/  LOP3.LUT R3, R234.reuse, 0x1a, RZ, 0xfc, !PT ;  /* 0x0000001aea037812 */ /* 0x040fe200078efcff */
[----:B------:R-:W-:Y:S01]  /*73d0*/  IMAD R83, R83, c[0x0][0x190], RZ ;  /* 0x0000640053537a24 */ /* 0x000fe200078e02ff */
[----:B------:R-:W-:Y:S01]  /*73e0*/  LOP3.LUT R2, R234, 0x1e, RZ, 0xfc, !PT ;  /* 0x0000001eea027812 */ /* 0x000fe200078efcff */
[----:B------:R-:W-:Y:S01]  /*73f0*/  IMAD R104, R82, c[0x0][0x190], RZ ;  /* 0x0000640052687a24 */ /* 0x000fe200078e02ff */
[----:B------:R-:W-:Y:S01]  /*7400*/  ISETP.NE.U32.AND P5, PT, R102, RZ, PT ;  /* 0x000000ff6600720c */ /* 0x000fe20003fa5070 */
[----:B------:R-:W-:-:S02]  /*7410*/  IMAD R102, R80, c[0x0][0x190], RZ ;  /* 0x0000640050667a24 */ /* 0x000fc400078e02ff */
[----:B------:R-:W-:Y:S02]  /*7420*/  IMAD R76, R76, c[0x0][0x190], RZ ;  /* 0x000064004c4c7a24 */ /* 0x000fe400078e02ff */
[----:B------:R-:W-:Y:S02]  /*7430*/  IMAD R75, R75, c[0x0][0x190], RZ ;  /* 0x000064004b4b7a24 */ /* 0x000fe400078e02ff */
[----:B------:R-:W-:Y:S02]  /*7440*/  IMAD R74, R74, c[0x0][0x190], RZ ;  /* 0x000064004a4a7a24 */ /* 0x000fe400078e02ff */
[----:B------:R-:W-:Y:S02]  /*7450*/  IMAD R72, R72, c[0x0][0x190], RZ ;  /* 0x0000640048487a24 */ /* 0x000fe400078e02ff */
[----:B------:R-:W-:Y:S02]  /*7460*/  IMAD R71, R71, c[0x0][0x190], RZ ;  /* 0x0000640047477a24 */ /* 0x000fe400078e02ff */
        /* <DEDUP_REMOVED lines=43> */
[----:B------:R-:W-:Y:S01]  /*7720*/  IMAD R118, R35, c[0x0][0x190], RZ ;  /* 0x0000640023767a24 */ /* 0x000fe200078e02ff */
[----:B--2---:R-:W-:Y:S01]  /*7730*/  LOP3.LUT R110, R235, 0x40, RZ, 0x3c, !PT ;  /* 0x00000040eb6e7812 */ /* 0x004fe200078e3cff */
[----:B------:R1:W-:Y:S04]  /*7740*/  LDGSTS.E [R235+0x21400], [R238.64], P0 ;  /* 0x21400000eeeb7fae */ /* 0x0003e80008121846 */
[----:B------:R-:W-:Y:S04]  /*7750*/  STL [R1+0x680], R110 ;  /* 0x0006806e01007387 */ /* 0x000fe80000100800 */
[----:B------:R-:W-:Y:S04]  /*7760*/  STL.64 [R1+0x738], R228 ;  /* 0x000738e401007387 */ /* 0x000fe80000100a00 */
[----:B------:R2:W-:Y:S04]  /*7770*/  STL.64 [R1+0x740], R224 ;  /* 0x000740e001007387 */ /* 0x0005e80000100a00 */
[----:B------:R-:W-:Y:S04]  /*7780*/  STL [R1+0x1cc], R98 ;  /* 0x0001cc6201007387 */ /* 0x000fe80000100800 */
[----:B------:R-:W-:Y:S04]  /*7790*/  STL [R1+0x3ac], R96 ;  /* 0x0003ac6001007387 */ /* 0x000fe80000100800 */
[----:B------:R3:W-:Y:S01]  /*77a0*/  LDGSTS.E [R235+0x21800], [R236.64], P6 ;  /* 0x21800000eceb7fae */ /* 0x0007e2000b121846 */
[----:B------:R-:W-:-:S03]  /*77b0*/  ISETP.GE.AND P6, PT, R65, c[0x0][0x180], PT ;  /* 0x0000600041007a0c */ /* 0x000fc60003fc6270 */
[----:B------:R-:W-:Y:S01]  /*77c0*/  STL [R1+0x3a8], R95 ;  /* 0x0003a85f01007387 */ /* 0x000fe20000100800 */
[----:B------:R-:W-:-:S03]  /*77d0*/  ISETP.NE.U32.AND P0, PT, R100, RZ, PT ;  /* 0x000000ff6400720c */ /* 0x000fc60003f05070 */
[----:B------:R4:W-:Y:S01]  /*77e0*/  LDGSTS.E [R235+0x21c00], [R232.64], P3 ;  /* 0x21c00000e8eb7fae */ /* 0x0009e20009921846 */
[----:B------:R-:W-:-:S03]  /*77f0*/  ISETP.GE.AND P3, PT, R0, c[0x0][0x180], PT ;  /* 0x0000600000007a0c */ /* 0x000fc60003f66270 */
[----:B------:R-:W-:Y:S01]  /*7800*/  STL [R1+0x3a4], R94 ;  /* 0x0003a45e01007387 */ /* 0x000fe20000100800 */
[----:B------:R-:W-:-:S03]  /*7810*/  SEL R100, R99, RZ, !P6 ;  /* 0x000000ff63647207 */ /* 0x000fc60007000000 */
[----:B------:R-:W-:Y:S01]  /*7820*/  STL [R1+0x3a0], R92 ;  /* 0x0003a05c01007387 */ /* 0x000fe20000100800 */
[----:B------:R-:W-:-:S03]  /*7830*/  ISETP.GE.AND P6, PT, R3, c[0x0][0x180], PT ;  /* 0x0000600003007a0c */ /* 0x000fc60003fc6270 */
[----:B------:R-:W-:Y:S01]  /*7840*/  STL [R1+0x39c], R91 ;  /* 0x00039c5b01007387 */ /* 0x000fe20000100800 */
[----:B------:R-:W-:-:S03]  /*7850*/  SEL R215, R99, RZ, !P3 ;  /* 0x000000ff63d77207 */ /* 0x000fc60005800000 */
[----:B------:R-:W-:Y:S01]  /*7860*/  STL [R1+0x398], R90 ;  /* 0x0003985a01007387 */ /* 0x000fe20000100800 */
[----:B------:R-:W-:Y:S01]  /*7870*/  ISETP.GE.AND P3, PT, R2, c[0x0][0x180], PT ;  /* 0x0000600002007a0c */ /* 0x000fe20003f66270 */
[----:B------:R-:W-:Y:S02]  /*7880*/  IMAD R3, R79, c[0x0][0x190], RZ ;  /* 0x000064004f037a24 */ /* 0x000fe400078e02ff */
[----:B------:R-:W-:Y:S01]  /*7890*/  STL [R1+0x394], R88 ;  /* 0x0003945801007387 */ /* 0x000fe20000100800 */
[----:B------:R-:W-:-:S03]  /*78a0*/  IMAD R2, R78, c[0x0][0x190], RZ ;  /* 0x000064004e027a24 */ /* 0x000fc600078e02ff */
[----:B------:R-:W-:Y:S04]  /*78b0*/  STL [R1+0x390], R87 ;  /* 0x0003905701007387 */ /* 0x000fe80000100800 */
        /* <DEDUP_REMOVED lines=38> */
[----:B------:R1:W-:Y:S04]  /*7b20*/  LDGSTS.E [R110+0x20200], [R228.64], P4 ;  /* 0x20200000e46e7fae */ /* 0x0003e8000a121846 */
[----:B------:R-:W-:Y:S01]  /*7b30*/  STL [R1+0x2f4], R128 ;  /* 0x0002f48001007387 */ /* 0x000fe20000100800 */
[----:B------:R-:W-:-:S03]  /*7b40*/  SEL R65, R99, RZ, !P3 ;  /* 0x000000ff63417207 */ /* 0x000fc60005800000 */
[----:B------:R2:W-:Y:S04]  /*7b50*/  LDGSTS.E [R110+0x20600], [R224.64], P2 ;  /* 0x20600000e06e7fae */ /* 0x0005e80009121846 */
[----:B------:R-:W-:Y:S04]  /*7b60*/  STL [R1+0x2f0], R131 ;  /* 0x0002f08301007387 */ /* 0x000fe80000100800 */
[----:B------:R-:W-:Y:S04]  /*7b70*/  STL [R1+0x2ec], R130 ;  /* 0x0002ec8201007387 */ /* 0x000fe80000100800 */
[----:B------:R1:W-:Y:S01]  /*7b80*/  LDGSTS.E [R110+0x20a00], [R222.64], P0 ;  /* 0x20a00000de6e7fae */ /* 0x0003e20008121846 */
[----:B------:R-:W-:-:S03]  /*7b90*/  LEA R24, P0, R98, R212, 0x2 ;  /* 0x000000d462187211 */ /* 0x000fc600078010ff */
[----:B------:R-:W-:Y:S01]  /*7ba0*/  STL [R1+0x2e8], R127 ;  /* 0x0002e87f01007387 */ /* 0x000fe20000100800 */
[----:B--2---:R-:W-:Y:S01]  /*7bb0*/  LEA R224, P3, R96, R212, 0x2 ;  /* 0x000000d460e07211 */ /* 0x004fe200078610ff */
[----:B------:R-:W-:Y:S02]  /*7bc0*/  IMAD R78, R20, c[0x0][0x190], RZ ;  /* 0x00006400144e7a24 */ /* 0x000fe400078e02ff */
[----:B------:R-:W-:Y:S01]  /*7bd0*/  STL [R1+0x2e4], R123 ;  /* 0x0002e47b01007387 */ /* 0x000fe20000100800 */
[----:B------:R-:W-:-:S03]  /*7be0*/  LEA.HI.X.SX32 R25, R98, R213, 0x2, P0 ;  /* 0x000000d562197211 */ /* 0x000fc600000f16ff */
[----:B------:R-:W-:Y:S01]  /*7bf0*/  STL [R1+0x2e0], R119 ;  /* 0x0002e07701007387 */ /* 0x000fe20000100800 */
[----:B------:R-:W-:-:S03]  /*7c00*/  LEA R20, P0, R95, R212, 0x2 ;  /* 0x000000d45f147211 */ /* 0x000fc600078010ff */
[----:B------:R-:W-:Y:S01]  /*7c10*/  STL [R1+0x2dc], R115 ;  /* 0x0002dc7301007387 */ /* 0x000fe20000100800 */
[----:B------:R-:W-:-:S03]  /*7c20*/  LEA.HI.X.SX32 R225, R96, R213, 0x2, P3 ;  /* 0x000000d560e17211 */ /* 0x000fc600018f16ff */
[----:B------:R-:W-:Y:S04]  /*7c30*/  STL [R1+0x2d8], R111 ;  /* 0x0002d86f01007387 */ /* 0x000fe80000100800 */
[----:B------:R-:W-:Y:S01]  /*7c40*/  STL.64 [R1+0x750], R222 ;  /* 0x000750de01007387 */ /* 0x000fe20000100a00 */
[----:B------:R-:W-:-:S03]  /*7c50*/  LEA.HI.X.SX32 R21, R95, R213, 0x2, P0 ;  /* 0x000000d55f157211 */ /* 0x000fc600000f16ff */
[----:B------:R-:W-:Y:S04]  /*7c60*/  STL [R1+0x2d4], R107 ;  /* 0x0002d46b01007387 */ /* 0x000fe80000100800 */
[----:B------:R-:W-:Y:S04]  /*7c70*/  STL [R1+0x2d0], R103 ;  /* 0x0002d06701007387 */ /* 0x000fe80000100800 */
[----:B------:R-:W-:Y:S01]  /*7c80*/  STL [R1+0x2cc], R78 ;  /* 0x0002cc4e01007387 */ /* 0x000fe20000100800 */
[----:B-1----:R-:W-:-:S03]  /*7c90*/  LEA R228, P3, R94, R212, 0x2 ;  /* 0x000000d45ee47211 */ /* 0x002fc600078610ff */
[----:B------:R-:W-:Y:S04]  /*7ca0*/  STL.64 [R1+0x90], R24 ;  /* 0x0000901801007387 */ /* 0x000fe80000100a00 */
[----:B------:R-:W-:Y:S04]  /*7cb0*/  STL [R1+0x2c8], R80 ;  /* 0x0002c85001007387 */ /* 0x000fe80000100800 */
[----:B------:R-:W-:Y:S04]  /*7cc0*/  STL.64 [R1+0x88], R224 ;  /* 0x000088e001007387 */ /* 0x000fe80000100a00 */
[----:B------:R-:W-:Y:S01]  /*7cd0*/  STL.64 [R1+0x758], R224 ;  /* 0x000758e001007387 */ /* 0x000fe20000100a00 */
[----:B------:R-:W-:-:S03]  /*7ce0*/  LEA.HI.X.SX32 R229, R94, R213, 0x2, P3 ;  /* 0x000000d55ee57211 */ /* 0x000fc600018f16ff */
[----:B------:R-:W-:Y:S01]  /*7cf0*/  STL [R1+0x2c4], R82 ;  /* 0x0002c45201007387 */ /* 0x000fe20000100800 */
[----:B----4-:R-:W-:-:S03]  /*7d00*/  LEA R232, P3, R91, R212, 0x2 ;  /* 0x000000d45be87211 */ /* 0x010fc600078610ff */
[----:B------:R1:W-:Y:S01]  /*7d10*/  STL.64 [R1+0x80], R20 ;  /* 0x0000801401007387 */ /* 0x0003e20000100a00 */
[----:B------:R-:W-:-:S03]  /*7d20*/  LEA.HI.X.SX32 R233, R91, R213, 0x2, P3 ;  /* 0x000000d55be97211 */ /* 0x000fc600018f16ff */
[----:B------:R-:W-:Y:S01]  /*7d30*/  STL.64 [R1+0x78], R228 ;  /* 0x000078e401007387 */ /* 0x000fe20000100a00 */
[----:B-1----:R-:W-:-:S04]  /*7d40*/  LEA R20, P0, R92, R212, 0x2 ;  /* 0x000000d45c147211 */ /* 0x002fc800078010ff */
[-C--:B------:R-:W-:Y:S02]  /*7d50*/  LEA.HI.X.SX32 R21, R92, R213.reuse, 0x2, P0 ;  /* 0x000000d55c157211 */ /* 0x080fe400000f16ff */
[-C--:B------:R-:W-:Y:S01]  /*7d60*/  LEA R16, P0, R90, R212.reuse, 0x2 ;  /* 0x000000d45a107211 */ /* 0x080fe200078010ff */
[----:B------:R-:W-:Y:S01]  /*7d70*/  STL.64 [R1+0x760], R228 ;  /* 0x000760e401007387 */ /* 0x000fe20000100a00 */
[----:B---3--:R-:W-:Y:S02]  /*7d80*/  LEA R236, P3, R88, R212, 0x2 ;  /* 0x000000d458ec7211 */ /* 0x008fe400078610ff */
[-C--:B------:R-:W-:Y:S01]  /*7d90*/  LEA.HI.X.SX32 R17, R90, R213.reuse, 0x2, P0 ;  /* 0x000000d55a117211 */ /* 0x080fe200000f16ff */
[----:B------:R-:W-:Y:S01]  /*7da0*/  STL [R1+0x2c0], R84 ;  /* 0x0002c05401007387 */ /* 0x000fe20000100800 */
[----:B------:R-:W-:-:S03]  /*7db0*/  LEA.HI.X.SX32 R237, R88, R213, 0x2, P3 ;  /* 0x000000d558ed7211 */ /* 0x000fc600018f16ff */
[----:B------:R-:W-:Y:S04]  /*7dc0*/  STL.64 [R1+0x70], R20 ;  /* 0x0000701401007387 */ /* 0x000fe80000100a00 */
[----:B------:R-:W-:Y:S04]  /*7dd0*/  STL.64 [R1+0x68], R232 ;  /* 0x000068e801007387 */ /* 0x000fe80000100a00 */
[----:B------:R-:W-:Y:S04]  /*7de0*/  STL.64 [R1+0x768], R232 ;  /* 0x000768e801007387 */ /* 0x000fe80000100a00 */
[----:B------:R-:W-:Y:S04]  /*7df0*/  STL [R1+0x2bc], R86 ;  /* 0x0002bc5601007387 */ /* 0x000fe80000100800 */
[----:B------:R1:W-:Y:S01]  /*7e00*/  STL.64 [R1+0x60], R16 ;  /* 0x0000601001007387 */ /* 0x0003e20000100a00 */
[----:B------:R-:W-:-:S03]  /*7e10*/  LEA R238, P3, R108, R212, 0x2 ;  /* 0x000000d46cee7211 */ /* 0x000fc600078610ff */
[----:B------:R-:W-:Y:S01]  /*7e20*/  STL.64 [R1+0x58], R236 ;  /* 0x000058ec01007387 */ /* 0x000fe20000100a00 */
[----:B------:R-:W-:-:S03]  /*7e30*/  LEA.HI.X.SX32 R239, R108, R213, 0x2, P3 ;  /* 0x000000d56cef7211 */ /* 0x000fc600018f16ff */
[----:B------:R2:W-:Y:S01]  /*7e40*/  STL.64 [R1+0x770], R236 ;  /* 0x000770ec01007387 */ /* 0x0005e20000100a00 */
[----:B-1----:R-:W-:-:S04]  /*7e50*/  LEA R16, P0, R87, R212, 0x2 ;  /* 0x000000d457107211 */ /* 0x002fc800078010ff */
[-C--:B------:R-:W-:Y:S02]  /*7e60*/  LEA.HI.X.SX32 R17, R87, R213.reuse, 0x2, P0 ;  /* 0x000000d557117211 */ /* 0x080fe400000f16ff */
[CC--:B--2---:R-:W-:Y:S02]  /*7e70*/  LEA R236, P0, R106.reuse, R212.reuse, 0x2 ;  /* 0x000000d46aec7211 */ /* 0x0c4fe400078010ff */
[CC--:B------:R-:W-:Y:S02]  /*7e80*/  LEA R230, P3, R83.reuse, R212.reuse, 0x2 ;  /* 0x000000d453e67211 */ /* 0x0c0fe400078610ff */
[-C--:B------:R-:W-:Y:S02]  /*7e90*/  LEA.HI.X.SX32 R237, R106, R213.reuse, 0x2, P0 ;  /* 0x000000d56aed7211 */ /* 0x080fe400000f16ff */
[----:B------:R-:W-:Y:S02]  /*7ea0*/  LEA R232, P0, R104, R212, 0x2 ;  /* 0x000000d468e87211 */ /* 0x000fe400078010ff */
[----:B------:R-:W-:-:S02]  /*7eb0*/  LEA.HI.X.SX32 R231, R83, R213, 0x2, P3 ;  /* 0x000000d553e77211 */ /* 0x000fc400018f16ff */
[-C--:B------:R-:W-:Y:S02]  /*7ec0*/  LEA R240, P3, R102, R212.reuse, 0x2 ;  /* 0x000000d466f07211 */ /* 0x080fe400078610ff */
[-C--:B------:R-:W-:Y:S02]  /*7ed0*/  LEA.HI.X.SX32 R233, R104, R213.reuse, 0x2, P0 ;  /* 0x000000d568e97211 */ /* 0x080fe400000f16ff */
        /* <DEDUP_REMOVED lines=12> */
[----:B------:R-:W-:Y:S02]  /*7fa0*/  LEA R248, P0, R71, R212, 0x2 ;  /* 0x000000d447f87211 */ /* 0x000fe400078010ff */
[----:B------:R-:W-:Y:S02]  /*7fb0*/  ISETP.NE.U32.AND P4, PT, R100, RZ, PT ;  /* 0x000000ff6400720c */ /* 0x000fe40003f85070 */
[----:B------:R-:W-:Y:S02]  /*7fc0*/  SEL R100, R99, RZ, !P6 ;  /* 0x000000ff63647207 */ /* 0x000fe40007000000 */
[----:B------:R-:W-:-:S02]  /*7fd0*/  LEA.HI.X.SX32 R251, R72, R213, 0x2, P3 ;  /* 0x000000d548fb7211 */ /* 0x000fc400018f16ff */
[-C--:B------:R-:W-:Y:S02]  /*7fe0*/  LEA R246, P3, R70, R212.reuse, 0x2 ;  /* 0x000000d446f67211 */ /* 0x080fe400078610ff */
[-C--:B------:R-:W-:Y:S02]  /*7ff0*/  LEA.HI.X.SX32 R249, R71, R213.reuse, 0x2, P0 ;  /* 0x000000d547f97211 */ /* 0x080fe400000f16ff */
[-C--:B------:R-:W-:Y:S02]  /*8000*/  LEA R244, P0, R68, R212.reuse, 0x2 ;  /* 0x000000d444f47211 */ /* 0x080fe400078010ff */
[----:B------:R-:W-:Y:S01]  /*8010*/  ISETP.NE.U32.AND P2, PT, R100, RZ, PT ;  /* 0x000000ff6400720c */ /* 0x000fe20003f45070 */
[----:B------:R-:W-:Y:S01]  /*8020*/  IMAD R100, R4, c[0x0][0x190], RZ ;  /* 0x0000640004647a24 */ /* 0x000fe200078e02ff */
[----:B------:R-:W-:Y:S01]  /*8030*/  LEA.HI.X.SX32 R247, R70, R213, 0x2, P3 ;  /* 0x000000d546f77211 */ /* 0x000fe200018f16ff */
[----:B------:R-:W-:Y:S01]  /*8040*/  IMAD R98, R6, c[0x0][0x190], RZ ;  /* 0x0000640006627a24 */ /* 0x000fe200078e02ff */
[----:B------:R-:W-:-:S02]  /*8050*/  LEA R4, P3, R67, R212, 0x2 ;  /* 0x000000d443047211 */ /* 0x000fc400078610ff */
[-C--:B------:R-:W-:Y:S01]  /*8060*/  LEA.HI.X.SX32 R245, R68, R213.reuse, 0x2, P0 ;  /* 0x000000d544f57211 */ /* 0x080fe200000f16ff */
[----:B------:R-:W-:Y:S01]  /*8070*/  IMAD R102, R5, c[0x0][0x190], RZ ;  /* 0x0000640005667a24 */ /* 0x000fe200078e02ff */
[-C--:B------:R-:W-:Y:S01]  /*8080*/  LEA R6, P0, R66, R212.reuse, 0x2 ;  /* 0x000000d442067211 */ /* 0x080fe200078010ff */
[----:B------:R-:W-:Y:S01]  /*8090*/  IMAD R96, R8, c[0x0][0x190], RZ ;  /* 0x0000640008607a24 */ /* 0x000fe200078e02ff */
        /* <DEDUP_REMOVED lines=13> */
[----:B------:R-:W-:Y:S01]  /*8170*/  STL [R1+0x2b8], R88 ;  /* 0x0002b85801007387 */ /* 0x000fe20000100800 */
[----:B------:R-:W-:Y:S01]  /*8180*/  LEA R14, P0, R58, R212, 0x2 ;  /* 0x000000d43a0e7211 */ /* 0x000fe200078010ff */
[----:B------:R-:W-:Y:S01]  /*8190*/  IMAD R108, R15, c[0x0][0x190], RZ ;  /* 0x000064000f6c7a24 */ /* 0x000fe200078e02ff */
[-C--:B------:R-:W-:Y:S01]  /*81a0*/  LEA.HI.X.SX32 R13, R60, R213.reuse, 0x2, P3 ;  /* 0x000000d53c0d7211 */ /* 0x080fe200018f16ff */
[----:B------:R1:W-:Y:S01]  /*81b0*/  STL.64 [R1+0x50], R16 ;  /* 0x0000501001007387 */ /* 0x0003e20000100a00 */
[----:B------:R-:W-:-:S02]  /*81c0*/  LEA.HI.X.SX32 R15, R58, R213, 0x2, P0 ;  /* 0x000000d53a0f7211 */ /* 0x000fc400000f16ff */
[CC--:B------:R-:W-:Y:S01]  /*81d0*/  LEA R18, P0, R56.reuse, R212.reuse, 0x2 ;  /* 0x000000d438127211 */ /* 0x0c0fe200078010ff */
[----:B------:R-:W-:Y:S01]  /*81e0*/  IMAD R110, R19, c[0x0][0x190], RZ ;  /* 0x00006400136e7a24 */ /* 0x000fe200078e02ff */
[CC--:B-1----:R-:W-:Y:S02]  /*81f0*/  LEA R16, P3, R57.reuse, R212.reuse, 0x2 ;  /* 0x000000d439107211 */ /* 0x0c2fe400078610ff */
[-C--:B------:R-:W-:Y:S02]  /*8200*/  LEA.HI.X.SX32 R19, R56, R213.reuse, 0x2, P0 ;  /* 0x000000d538137211 */ /* 0x080fe400000f16ff */
[----:B------:R-:W-:Y:S02]  /*8210*/  LEA.HI.X.SX32 R17, R57, R213, 0x2, P3 ;  /* 0x000000d539117211 */ /* 0x000fe400018f16ff */
[-C--:B------:R-:W-:Y:S02]  /*8220*/  LEA R20, P3, R54, R212.reuse, 0x2 ;  /* 0x000000d436147211 */ /* 0x080fe400078610ff */
[----:B------:R-:W-:-:S02]  /*8230*/  LEA R22, P0, R53, R212, 0x2 ;  /* 0x000000d435167211 */ /* 0x000fc400078010ff */
[-C--:B------:R-:W-:Y:S02]  /*8240*/  LEA.HI.X.SX32 R21, R54, R213.reuse, 0x2, P3 ;  /* 0x000000d536157211 */ /* 0x080fe400018f16ff */
[-C--:B------:R-:W-:Y:S02]  /*8250*/  LEA R24, P3, R52, R212.reuse, 0x2 ;  /* 0x000000d434187211 */ /* 0x080fe400078610ff */
[-C--:B------:R-:W-:Y:S02]  /*8260*/  LEA.HI.X.SX32 R23, R53, R213.reuse, 0x2, P0 ;  /* 0x000000d535177211 */ /* 0x080fe400000f16ff */
[-C--:B------:R-:W-:Y:S02]  /*8270*/  LEA R26, P0, R50, R212.reuse, 0x2 ;  /* 0x000000d4321a7211 */ /* 0x080fe400078010ff */
[----:B------:R-:W-:Y:S02]  /*8280*/  LEA.HI.X.SX32 R25, R52, R213, 0x2, P3 ;  /* 0x000000d534197211 */ /* 0x000fe400018f16ff */
        /* <DEDUP_REMOVED lines=10> */
[-C--:B------:R-:W-:Y:S01]  /*8330*/  LEA R38, P0, R42, R212.reuse, 0x2 ;  /* 0x000000d42a267211 */ /* 0x080fe200078010ff */
[----:B------:R-:W-:Y:S01]  /*8340*/  IMAD R120, R39, c[0x0][0x190], RZ ;  /* 0x0000640027787a24 */ /* 0x000fe200078e02ff */
[----:B------:R-:W-:Y:S02]  /*8350*/  LEA.HI.X.SX32 R37, R44, R213, 0x2, P3 ;  /* 0x000000d52c257211 */ /* 0x000fe400018f16ff */
[----:B------:R-:W-:-:S02]  /*8360*/  LEA R40, P3, R122, R212, 0x2 ;  /* 0x000000d47a287211 */ /* 0x000fc400078610ff */
[-C--:B------:R-:W-:Y:S02]  /*8370*/  LEA.HI.X.SX32 R39, R42, R213.reuse, 0x2, P0 ;  /* 0x000000d52a277211 */ /* 0x080fe400000f16ff */
[-C--:B------:R-:W-:Y:S02]  /*8380*/  LEA R42, P0, R135, R212.reuse, 0x2 ;  /* 0x000000d4872a7211 */ /* 0x080fe400078010ff */
[-C--:B------:R-:W-:Y:S01]  /*8390*/  LEA.HI.X.SX32 R41, R122, R213.reuse, 0x2, P3 ;  /* 0x000000d57a297211 */ /* 0x080fe200018f16ff */
[----:B------:R-:W-:Y:S01]  /*83a0*/  IMAD R122, R43, c[0x0][0x190], RZ ;  /* 0x000064002b7a7a24 */ /* 0x000fe200078e02ff */
[-C--:B------:R-:W-:Y:S02]  /*83b0*/  LEA R44, P3, R124, R212.reuse, 0x2 ;  /* 0x000000d47c2c7211 */ /* 0x080fe400078610ff */
[----:B------:R-:W-:Y:S02]  /*83c0*/  LEA.HI.X.SX32 R43, R135, R213, 0x2, P0 ;  /* 0x000000d5872b7211 */ /* 0x000fe400000f16ff */
[----:B------:R-:W-:-:S02]  /*83d0*/  LEA R46, P0, R134, R212, 0x2 ;  /* 0x000000d4862e7211 */ /* 0x000fc400078010ff */
[-C--:B------:R-:W-:Y:S01]  /*83e0*/  LEA.HI.X.SX32 R45, R124, R213.reuse, 0x2, P3 ;  /* 0x000000d57c2d7211 */ /* 0x080fe200018f16ff */
[----:B------:R-:W-:Y:S01]  /*83f0*/  IMAD R124, R47, c[0x0][0x190], RZ ;  /* 0x000064002f7c7a24 */ /* 0x000fe200078e02ff */
[-C--:B------:R-:W-:Y:S02]  /*8400*/  LEA R48, P3, R126, R212.reuse, 0x2 ;  /* 0x000000d47e307211 */ /* 0x080fe400078610ff */
[-C--:B------:R-:W-:Y:S02]  /*8410*/  LEA.HI.X.SX32 R47, R134, R213.reuse, 0x2, P0 ;  /* 0x000000d5862f7211 */ /* 0x080fe400000f16ff */
[-C--:B------:R-:W-:Y:S02]  /*8420*/  LEA R50, P0, R132, R212.reuse, 0x2 ;  /* 0x000000d484327211 */ /* 0x080fe400078010ff */
[----:B------:R-:W-:Y:S01]  /*8430*/  LEA.HI.X.SX32 R49, R126, R213, 0x2, P3 ;  /* 0x000000d57e317211 */ /* 0x000fe200018f16ff */
[----:B------:R-:W-:Y:S01]  /*8440*/  IMAD R126, R51, c[0x0][0x190], RZ ;  /* 0x00006400337e7a24 */ /* 0x000fe200078e02ff */
        /* <DEDUP_REMOVED lines=12> */
[-C--:B------:R-:W-:Y:S01]  /*8510*/  LEA R62, P0, R119, R212.reuse, 0x2 ;  /* 0x000000d4773e7211 */ /* 0x080fe200078010ff */
[----:B------:R-:W-:Y:S01]  /*8520*/  IMAD R132, R63, c[0x0][0x190], RZ ;  /* 0x000064003f847a24 */ /* 0x000fe200078e02ff */
[----:B------:R-:W-:Y:S02]  /*8530*/  LEA.HI.X.SX32 R61, R123, R213, 0x2, P3 ;  /* 0x000000d57b3d7211 */ /* 0x000fe400018f16ff */
[----:B------:R-:W-:-:S02]  /*8540*/  LEA R66, P3, R115, R212, 0x2 ;  /* 0x000000d473427211 */ /* 0x000fc400078610ff */
[-C--:B------:R-:W-:Y:S02]  /*8550*/  LEA.HI.X.SX32 R63, R119, R213.reuse, 0x2, P0 ;  /* 0x000000d5773f7211 */ /* 0x080fe400000f16ff */
[-C--:B------:R-:W-:Y:S01]  /*8560*/  LEA R68, P0, R111, R212.reuse, 0x2 ;  /* 0x000000d46f447211 */ /* 0x080fe200078010ff */
[----:B------:R-:W-:Y:S01]  /*8570*/  IMAD R134, R69, c[0x0][0x190], RZ ;  /* 0x0000640045867a24 */ /* 0x000fe200078e02ff */
[-C--:B------:R-:W-:Y:S02]  /*8580*/  LEA.HI.X.SX32 R67, R115, R213.reuse, 0x2, P3 ;  /* 0x000000d573437211 */ /* 0x080fe400018f16ff */
[-C--:B------:R-:W-:Y:S02]  /*8590*/  LEA R70, P3, R107, R212.reuse, 0x2 ;  /* 0x000000d46b467211 */ /* 0x080fe400078610ff */
[-C--:B------:R-:W-:Y:S02]  /*85a0*/  LEA.HI.X.SX32 R69, R111, R213.reuse, 0x2, P0 ;  /* 0x000000d56f457211 */ /* 0x080fe400000f16ff */
[----:B------:R-:W-:Y:S01]  /*85b0*/  LEA R72, P0, R103, R212, 0x2 ;  /* 0x000000d467487211 */ /* 0x000fe200078010ff */
[----:B------:R-:W-:Y:S01]  /*85c0*/  IMAD R136, R73, c[0x0][0x190], RZ ;  /* 0x0000640049887a24 */ /* 0x000fe200078e02ff */
[----:B------:R-:W-:-:S02]  /*85d0*/  LEA.HI.X.SX32 R71, R107, R213, 0x2, P3 ;  /* 0x000000d56b477211 */ /* 0x000fc400018f16ff */
[-C--:B------:R-:W-:Y:S02]  /*85e0*/  LEA R74, P3, R78, R212.reuse, 0x2 ;  /* 0x000000d44e4a7211 */ /* 0x080fe400078610ff */
[-C--:B------:R-:W-:Y:S02]  /*85f0*/  LEA.HI.X.SX32 R73, R103, R213.reuse, 0x2, P0 ;  /* 0x000000d567497211 */ /* 0x080fe400000f16ff */
[-C--:B------:R-:W-:Y:S01]  /*8600*/  LEA R76, P0, R80, R212.reuse, 0x2 ;  /* 0x000000d4504c7211 */ /* 0x080fe200078010ff */
[----:B------:R-:W-:Y:S01]  /*8610*/  IMAD R138, R77, c[0x0][0x190], RZ ;  /* 0x000064004d8a7a24 */ /* 0x000fe200078e02ff */
[-C--:B------:R-:W-:Y:S02]  /*8620*/  LEA.HI.X.SX32 R75, R78, R213.reuse, 0x2, P3 ;  /* 0x000000d54e4b7211 */ /* 0x080fe400018f16ff */
[----:B------:R-:W-:Y:S02]  /*8630*/  LEA R78, P3, R82, R212, 0x2 ;  /* 0x000000d4524e7211 */ /* 0x000fe400078610ff */
[----:B------:R-:W-:-:S02]  /*8640*/  LEA.HI.X.SX32 R77, R80, R213, 0x2, P0 ;  /* 0x000000d5504d7211 */ /* 0x000fc400000f16ff */
[-C--:B------:R-:W-:Y:S01]  /*8650*/  LEA R80, P0, R84, R212.reuse, 0x2 ;  /* 0x000000d454507211 */ /* 0x080fe200078010ff */
[----:B------:R-:W-:Y:S01]  /*8660*/  STL.64 [R1+0x48], R238 ;  /* 0x000048ee01007387 */ /* 0x000fe20000100a00 */
[-C--:B------:R-:W-:Y:S01]  /*8670*/  LEA.HI.X.SX32 R79, R82, R213.reuse, 0x2, P3 ;  /* 0x000000d5524f7211 */ /* 0x080fe200018f16ff */
[----:B------:R-:W-:Y:S01]  /*8680*/  IMAD R140, R81, c[0x0][0x190], RZ ;  /* 0x00006400518c7a24 */ /* 0x000fe200078e02ff */
[-C--:B------:R-:W-:Y:S01]  /*8690*/  LEA R82, P3, R86, R212.reuse, 0x2 ;  /* 0x000000d456527211 */ /* 0x080fe200078610ff */
[----:B------:R-:W-:Y:S01]  /*86a0*/  STL.64 [R1+0x778], R238 ;  /* 0x000778ee01007387 */ /* 0x000fe20000100a00 */
[-C--:B------:R-:W-:Y:S02]  /*86b0*/  LEA.HI.X.SX32 R81, R84, R213.reuse, 0x2, P0 ;  /* 0x000000d554517211 */ /* 0x080fe400000f16ff */
[----:B------:R-:W-:Y:S01]  /*86c0*/  LEA R84, P0, R88, R212, 0x2 ;  /* 0x000000d458547211 */ /* 0x000fe200078010ff */
[----:B------:R1:W-:Y:S01]  /*86d0*/  STL [R1+0x2b4], R90 ;  /* 0x0002b45a01007387 */ /* 0x0003e20000100800 */
[----:B------:R-:W-:Y:S01]  /*86e0*/  LEA.HI.X.SX32 R83, R86, R213, 0x2, P3 ;  /* 0x000000d556537211 */ /* 0x000fe200018f16ff */
[----:B------:R-:W-:-:S02]  /*86f0*/  IMAD R142, R85, c[0x0][0x190], RZ ;  /* 0x00006400558e7a24 */ /* 0x000fc400078e02ff */
[----:B------:R-:W-:Y:S01]  /*8700*/  STL.64 [R1+0x40], R236 ;  /* 0x000040ec01007387 */ /* 0x000fe20000100a00 */
[----:B------:R-:W-:-:S03]  /*8710*/  LEA R86, P3, R90, R212, 0x2 ;  /* 0x000000d45a567211 */ /* 0x000fc600078610ff */
[----:B------:R-:W-:Y:S01]  /*8720*/  STL.64 [R1+0x780], R236 ;  /* 0x000780ec01007387 */ /* 0x000fe20000100a00 */
[----:B------:R-:W-:-:S03]  /*8730*/  LEA.HI.X.SX32 R85, R88, R213, 0x2, P0 ;  /* 0x000000d558557211 */ /* 0x000fc600000f16ff */
[----:B------:R-:W-:Y:S01]  /*8740*/  STL.64 [R1+0x38], R230 ;  /* 0x000038e601007387 */ /* 0x000fe20000100a00 */
[----:B------:R-:W-:-:S03]  /*8750*/  LEA R88, P0, R92, R212, 0x2 ;  /* 0x000000d45c587211 */ /* 0x000fc600078010ff */
[----:B------:R-:W-:Y:S01]  /*8760*/  STL.64 [R1+0x788], R230 ;  /* 0x000788e601007387 */ /* 0x000fe20000100a00 */
[----:B------:R-:W-:-:S03]  /*8770*/  LEA.HI.X.SX32 R87, R90, R213, 0x2, P3 ;  /* 0x000000d55a577211 */ /* 0x000fc600018f16ff */
[----:B------:R2:W-:Y:S01]  /*8780*/  STL [R1+0x2b0], R92 ;  /* 0x0002b05c01007387 */ /* 0x0005e20000100800 */
[----:B-1----:R-:W-:Y:S01]  /*8790*/  LEA R90, P3, R94, R212, 0x2 ;  /* 0x000000d45e5a7211 */ /* 0x002fe200078610ff */
[----:B------:R-:W-:Y:S02]  /*87a0*/  IMAD R144, R89, c[0x0][0x190], RZ ;  /* 0x0000640059907a24 */ /* 0x000fe400078e02ff */
[----:B------:R-:W-:Y:S01]  /*87b0*/  STL.64 [R1+0x30], R232 ;  /* 0x000030e801007387 */ /* 0x000fe20000100a00 */
[----:B------:R-:W-:-:S03]  /*87c0*/  LEA.HI.X.SX32 R89, R92, R213, 0x2, P0 ;  /* 0x000000d55c597211 */ /* 0x000fc600000f16ff */
[----:B------:R-:W-:Y:S01]  /*87d0*/  STL.64 [R1+0x790], R232 ;  /* 0x000790e801007387 */ /* 0x000fe20000100a00 */
[----:B--2---:R-:W-:-:S03]  /*87e0*/  LEA R92, P0, R96, R212, 0x2 ;  /* 0x000000d4605c7211 */ /* 0x004fc600078010ff */
[----:B------:R-:W-:Y:S01]  /*87f0*/  STL.64 [R1+0x28], R240 ;  /* 0x000028f001007387 */ /* 0x000fe20000100a00 */
[----:B------:R-:W-:-:S03]  /*8800*/  LEA.HI.X.SX32 R91, R94, R213, 0x2, P3 ;  /* 0x000000d55e5b7211 */ /* 0x000fc600018f16ff */
[----:B------:R-:W-:Y:S01]  /*8810*/  STL.64 [R1+0x798], R240 ;  /* 0x000798f001007387 */ /* 0x000fe20000100a00 */
[----:B------:R-:W-:-:S03]  /*8820*/  IMAD R146, R93, c[0x0][0x190], RZ ;  /* 0x000064005d927a24 */ /* 0x000fc600078e02ff */
[----:B------:R1:W-:Y:S01]  /*8830*/  STL [R1+0x2ac], R94 ;  /* 0x0002ac5e01007387 */ /* 0x0003e20000100800 */
[----:B------:R-:W-:-:S03]  /*8840*/  LEA.HI.X.SX32 R93, R96, R213, 0x2, P0 ;  /* 0x000000d5605d7211 */ /* 0x000fc600000f16ff */
[----:B------:R-:W-:Y:S04]  /*8850*/  STL.64 [R1+0x20], R228 ;  /* 0x000020e401007387 */ /* 0x000fe80000100a00 */
[----:B------:R-:W-:Y:S01]  /*8860*/  STL [R1+0x7a0], R229 ;  /* 0x0007a0e501007387 */ /* 0x000fe20000100800 */
[----:B-1----:R-:W-:-:S03]  /*8870*/  LEA R94, P3, R98, R212, 0x2 ;  /* 0x000000d4625e7211 */ /* 0x002fc600078610ff */
[----:B------:R-:W-:Y:S04]  /*8880*/  STL.64 [R1+0x18], R242 ;  /* 0x000018f201007387 */ /* 0x000fe80000100a00 */
[----:B------:R1:W-:Y:S01]  /*8890*/  STL [R1+0x2a8], R96 ;  /* 0x0002a86001007387 */ /* 0x0003e20000100800 */
[----:B------:R-:W-:-:S03]  /*88a0*/  LEA.HI.X.SX32 R95, R98, R213, 0x2, P3 ;  /* 0x000000d5625f7211 */ /* 0x000fc600018f16ff */
[----:B------:R-:W-:Y:S01]  /*88b0*/  STL.64 [R1+0x10], R224 ;  /* 0x000010e001007387 */ /* 0x000fe20000100a00 */
[----:B------:R-:W-:-:S03]  /*88c0*/  IMAD R148, R97, c[0x0][0x190], RZ ;  /* 0x0000640061947a24 */ /* 0x000fc600078e02ff */
[----:B------:R-:W-:Y:S01]  /*88d0*/  STL.64 [R1+0x8], R2 ;  /* 0x0000080201007387 */ /* 0x000fe20000100a00 */
[----:B-1----:R-:W-:-:S03]  /*88e0*/  LEA R96, P0, R100, R212, 0x2 ;  /* 0x000000d464607211 */ /* 0x002fc600078010ff */
[----:B------:R1:W-:Y:S01]  /*88f0*/  STL [R1+0x2a4], R98 ;  /* 0x0002a46201007387 */ /* 0x0003e20000100800 */
[----:B------:R-:W-:-:S03]  /*8900*/  LEA.HI.X.SX32 R97, R100, R213, 0x2, P0 ;  /* 0x000000d564617211 */ /* 0x000fc600000f16ff */
[----:B------:R-:W-:Y:S04]  /*8910*/  STL.64 [R1], R222 ;  /* 0x000000de01007387 */ /* 0x000fe80000100a00 */
[----:B------:R2:W-:Y:S01]  /*8920*/  STL [R1+0x2a0], R100 ;  /* 0x0002a06401007387 */ /* 0x0005e20000100800 */
[CC--:B-1----:R-:W-:Y:S01]  /*8930*/  LEA R98, P3, R102.reuse, R212.reuse, 0x2 ;  /* 0x000000d466627211 */ /* 0x0c2fe200078610ff */
[----:B------:R-:W-:Y:S02]  /*8940*/  IMAD R150, R101, c[0x0][0x190], RZ ;  /* 0x0000640065967a24 */ /* 0x000fe400078e02ff */
[----:B------:R1:W-:Y:S01]  /*8950*/  STL [R1+0x29c], R102 ;  /* 0x00029c6601007387 */ /* 0x0003e20000100800 */
[----:B------:R-:W-:Y:S02]  /*8960*/  LEA.HI.X.SX32 R99, R102, R213, 0x2, P3 ;  /* 0x000000d566637211 */ /* 0x000fe400018f16ff */
[-C--:B--2---:R-:W-:Y:S01]  /*8970*/  LEA R100, P0, R104, R212.reuse, 0x2 ;  /* 0x000000d468647211 */ /* 0x084fe200078010ff */
[----:B------:R2:W-:Y:S01]  /*8980*/  STL [R1+0x298], R104 ;  /* 0x0002986801007387 */ /* 0x0005e20000100800 */
[----:B-1----:R-:W-:-:S02]  /*8990*/  LEA R102, P3, R106, R212, 0x2 ;  /* 0x000000d46a667211 */ /* 0x002fc400078610ff */
[-C--:B------:R-:W-:Y:S01]  /*89a0*/  LEA.HI.X.SX32 R101, R104, R213.reuse, 0x2, P0 ;  /* 0x000000d568657211 */ /* 0x080fe200000f16ff */
[----:B------:R1:W-:Y:S01]  /*89b0*/  STL [R1+0x294], R106 ;  /* 0x0002946a01007387 */ /* 0x0003e20000100800 */
[-C--:B------:R-:W-:Y:S02]  /*89c0*/  LEA.HI.X.SX32 R103, R106, R213.reuse, 0x2, P3 ;  /* 0x000000d56a677211 */ /* 0x080fe400018f16ff */
[CC--:B--2---:R-:W-:Y:S01]  /*89d0*/  LEA R104, P0, R108.reuse, R212.reuse, 0x2 ;  /* 0x000000d46c687211 */ /* 0x0c4fe200078010ff */
[----:B------:R-:W-:Y:S01]  /*89e0*/  IMAD R152, R105, c[0x0][0x190], RZ ;  /* 0x0000640069987a24 */ /* 0x000fe200078e02ff */
[----:B------:R2:W-:Y:S02]  /*89f0*/  STL [R1+0x290], R108 ;  /* 0x0002906c01007387 */ /* 0x0005e40000100800 */
[----:B------:R-:W-:Y:S02]  /*8a00*/  LEA.HI.X.SX32 R105, R108, R213, 0x2, P0 ;  /* 0x000000d56c697211 */ /* 0x000fe400000f16ff */
[----:B-1----:R-:W-:Y:S01]  /*8a10*/  LEA R106, P3, R110, R212, 0x2 ;  /* 0x000000d46e6a7211 */ /* 0x002fe200078610ff */
[----:B------:R1:W-:Y:S01]  /*8a20*/  STL [R1+0x28c], R110 ;  /* 0x00028c6e01007387 */ /* 0x0003e20000100800 */
[----:B------:R-:W-:-:S02]  /*8a30*/  IMAD R154, R109, c[0x0][0x190], RZ ;  /* 0x000064006d9a7a24 */ /* 0x000fc400078e02ff */
[-C--:B------:R-:W-:Y:S02]  /*8a40*/  LEA.HI.X.SX32 R107, R110, R213.reuse, 0x2, P3 ;  /* 0x000000d56e6b7211 */ /* 0x080fe400018f16ff */
[CC--:B--2---:R-:W-:Y:S01]  /*8a50*/  LEA R108, P0, R112.reuse, R212.reuse, 0x2 ;  /* 0x000000d4706c7211 */ /* 0x0c4fe200078010ff */
[----:B------:R2:W-:Y:S03]  /*8a60*/  STL [R1+0x288], R112 ;  /* 0x0002887001007387 */ /* 0x0005e60000100800 */
[----:B------:R-:W-:Y:S02]  /*8a70*/  LEA.HI.X.SX32 R109, R112, R213, 0x2, P0 ;  /* 0x000000d5706d7211 */ /* 0x000fe400000f16ff */
[-C--:B-1----:R-:W-:Y:S01]  /*8a80*/  LEA R110, P3, R114, R212.reuse, 0x2 ;  /* 0x000000d4726e7211 */ /* 0x082fe200078610ff */
[----:B------:R1:W-:Y:S01]  /*8a90*/  STL [R1+0x284], R114 ;  /* 0x0002847201007387 */ /* 0x0003e20000100800 */
[----:B------:R-:W-:Y:S01]  /*8aa0*/  IMAD R156, R113, c[0x0][0x190], RZ ;  /* 0x00006400719c7a24 */ /* 0x000fe200078e02ff */
[----:B--2---:R-:W-:-:S02]  /*8ab0*/  LEA R112, P0, R116, R212, 0x2 ;  /* 0x000000d474707211 */ /* 0x004fc400078010ff */
[-C--:B------:R-:W-:Y:S01]  /*8ac0*/  LEA.HI.X.SX32 R111, R114, R213.reuse, 0x2, P3 ;  /* 0x000000d5726f7211 */ /* 0x080fe200018f16ff */
[----:B------:R2:W-:Y:S01]  /*8ad0*/  STL [R1+0x280], R116 ;  /* 0x0002807401007387 */ /* 0x0005e20000100800 */
[-C--:B------:R-:W-:Y:S02]  /*8ae0*/  LEA.HI.X.SX32 R113, R116, R213.reuse, 0x2, P0 ;  /* 0x000000d574717211 */ /* 0x080fe400000f16ff */
[CC--:B-1----:R-:W-:Y:S01]  /*8af0*/  LEA R114, P3, R118.reuse, R212.reuse, 0x2 ;  /* 0x000000d476727211 */ /* 0x0c2fe200078610ff */
[----:B------:R1:W-:Y:S01]  /*8b00*/  STL [R1+0x27c], R118 ;  /* 0x00027c7601007387 */ /* 0x0003e20000100800 */
[----:B------:R-:W-:Y:S02]  /*8b10*/  IMAD R158, R117, c[0x0][0x190], RZ ;  /* 0x00006400759e7a24 */ /* 0x000fe400078e02ff */
        /* <DEDUP_REMOVED lines=120> */
[----:B------:R2:W-:Y:S01]  /*92a0*/  STL [R1+0x1e4], R186 ;  /* 0x0001e4ba01007387 */ /* 0x0005e20000100800 */
[----:B-1----:R-:W-:Y:S02]  /*92b0*/  IMAD R190, R185, c[0x0][0x190], RZ ;  /* 0x00006400b9be7a24 */ /* 0x002fe400078e02ff */
[-C--:B------:R-:W-:Y:S01]  /*92c0*/  LEA.HI.X.SX32 R185, R186, R213.reuse, 0x2, P0 ;  /* 0x000000d5bab97211 */ /* 0x080fe200000f16ff */
[----:B------:R-:W-:Y:S01]  /*92d0*/  IMAD R192, R187, c[0x0][0x190], RZ ;  /* 0x00006400bbc07a24 */ /* 0x000fe200078e02ff */
[CC--:B--2---:R-:W-:Y:S01]  /*92e0*/  LEA R186, P0, R188.reuse, R212.reuse, 0x2 ;  /* 0x000000d4bcba7211 */ /* 0x0c4fe200078010ff */
[----:B------:R1:W-:Y:S03]  /*92f0*/  STL [R1+0x1e0], R188 ;  /* 0x0001e0bc01007387 */ /* 0x0003e60000100800 */
[----:B------:R-:W-:Y:S01]  /*9300*/  LEA.HI.X.SX32 R187, R188, R213, 0x2, P0 ;  /* 0x000000d5bcbb7211 */ /* 0x000fe200000f16ff */
[----:B------:R-:W-:Y:S01]  /*9310*/  IMAD R194, R189, c[0x0][0x190], RZ ;  /* 0x00006400bdc27a24 */ /* 0x000fe200078e02ff */
[----:B------:R2:W-:Y:S01]  /*9320*/  STL [R1+0x1dc], R190 ;  /* 0x0001dcbe01007387 */ /* 0x0005e20000100800 */
[----:B-1----:R-:W-:-:S04]  /*9330*/  LEA R188, P0, R190, R212, 0x2 ;  /* 0x000000d4bebc7211 */ /* 0x002fc800078010ff */
[-C--:B------:R-:W-:Y:S02]  /*9340*/  LEA.HI.X.SX32 R189, R190, R213.reuse, 0x2, P0 ;  /* 0x000000d5bebd7211 */ /* 0x080fe400000f16ff */
[CC--:B--2---:R-:W-:Y:S01]  /*9350*/  LEA R190, P0, R192.reuse, R212.reuse, 0x2 ;  /* 0x000000d4c0be7211 */ /* 0x0c4fe200078010ff */
[----:B------:R-:W-:Y:S01]  /*9360*/  IMAD R196, R191, c[0x0][0x190], RZ ;  /* 0x00006400bfc47a24 */ /* 0x000fe200078e02ff */
[----:B------:R1:W-:Y:S02]  /*9370*/  STL [R1+0x1d8], R192 ;  /* 0x0001d8c001007387 */ /* 0x0003e40000100800 */
        /* <DEDUP_REMOVED lines=27> */
[----:B-1----:R-:W-:-:S03]  /*9530*/  LEA R204, P0, R206, R212, 0x2 ;  /* 0x000000d4cecc7211 */ /* 0x002fc600078010ff */
[----:B------:R-:W1:Y:S01]  /*9540*/  S2R R239, SR_TID.X ;  /* 0x0000000000ef7919 */ /* 0x000e620000002100 */
[-C--:B------:R-:W-:Y:S02]  /*9550*/  LEA.HI.X.SX32 R205, R206, R213.reuse, 0x2, P0 ;  /* 0x000000d5cecd7211 */ /* 0x080fe400000f16ff */
[CC--:B--2---:R-:W-:Y:S01]  /*9560*/  LEA R206, P0, R208.reuse, R212.reuse, 0x2 ;  /* 0x000000d4d0ce7211 */ /* 0x0c4fe200078010ff */
[----:B------:R-:W-:Y:S01]  /*9570*/  IMAD R227, R207, c[0x0][0x190], RZ ;  /* 0x00006400cfe37a24 */ /* 0x000fe200078e02ff */
[----:B------:R2:W-:Y:S02]  /*9580*/  STL [R1+0x198], R208 ;  /* 0x000198d001007387 */ /* 0x0005e40000100800 */
[----:B------:R-:W-:Y:S01]  /*9590*/  LEA.HI.X.SX32 R207, R208, R213, 0x2, P0 ;  /* 0x000000d5d0cf7211 */ /* 0x000fe200000f16ff */
[----:B------:R-:W-:Y:S01]  /*95a0*/  IMAD R226, R209, c[0x0][0x190], RZ ;  /* 0x00006400d1e27a24 */ /* 0x000fe200078e02ff */
[----:B------:R3:W-:Y:S01]  /*95b0*/  STL [R1+0x194], R210 ;  /* 0x000194d201007387 */ /* 0x0007e20000100800 */
[----:B--2---:R-:W-:-:S04]  /*95c0*/  LEA R208, P0, R210, R212, 0x2 ;  /* 0x000000d4d2d07211 */ /* 0x004fc800078010ff */
[----:B------:R-:W-:Y:S02]  /*95d0*/  LEA.HI.X.SX32 R209, R210, R213, 0x2, P0 ;  /* 0x000000d5d2d17211 */ /* 0x000fe400000f16ff */
[----:B---3--:R-:W-:-:S04]  /*95e0*/  LEA R210, P0, R227, R212, 0x2 ;  /* 0x000000d4e3d27211 */ /* 0x008fc800078010ff */
[-C--:B------:R-:W-:Y:S02]  /*95f0*/  LEA.HI.X.SX32 R211, R227, R213.reuse, 0x2, P0 ;  /* 0x000000d5e3d37211 */ /* 0x080fe400000f16ff */
[C---:B------:R-:W-:Y:S01]  /*9600*/  LEA R212, P0, R226.reuse, R212, 0x2 ;  /* 0x000000d4e2d47211 */ /* 0x040fe200078010ff */
[----:B------:R2:W-:Y:S01]  /*9610*/  STL [R1+0x190], R227 ;  /* 0x000190e301007387 */ /* 0x0005e20000100800 */
[----:B------:R-:W-:Y:S02]  /*9620*/  ULDC UR5, c[0x0][0x180] ;  /* 0x0000600000057ab9 */ /* 0x000fe40000000800 */
[----:B------:R-:W-:Y:S01]  /*9630*/  LEA.HI.X.SX32 R213, R226, R213, 0x2, P0 ;  /* 0x000000d5e2d57211 */ /* 0x000fe200000f16ff */
[----:B------:R3:W-:Y:S01]  /*9640*/  STL [R1+0x17c], R226 ;  /* 0x00017ce201007387 */ /* 0x0007e20000100800 */
[----:B------:R-:W-:Y:S01]  /*9650*/  UIADD3 UR4, UR5, -0x20, URZ ;  /* 0xffffffe005047890 */ /* 0x000fe2000fffe03f */
[----:B------:R-:W-:Y:S01]  /*9660*/  IMAD.MOV.U32 R238, RZ, RZ, 0x1f ;  /* 0x0000001fffee7424 */ /* 0x000fe200078e00ff */
[----:B-1----:R-:W-:Y:S01]  /*9670*/  SHF.R.U32.HI R239, RZ, 0x6, R239 ;  /* 0x00000006ffef7819 */ /* 0x002fe200000116ef */
[----:B------:R-:W4:Y:S01]  /*9680*/  LDL.64 R240, [R1+0x90] ;  /* 0x0000900001f07983 */ /* 0x000f220000100a00 */
[----:B--2---:R-:W-:-:S02]  /*9690*/  LOP3.LUT R227, R219, 0x60, RZ, 0xc0, !PT ;  /* 0x00000060dbe37812 */ /* 0x004fc400078ec0ff */
[----:B---3--:R-:W-:Y:S01]  /*96a0*/  LOP3.LUT R226, R219, 0x7f, RZ, 0xc0, !PT ;  /* 0x0000007fdbe27812 */ /* 0x008fe200078ec0ff */
[----:B------:R-:W2:Y:S01]  /*96b0*/  LDL.64 R232, [R1+0x80] ;  /* 0x0000800001e87983 */ /* 0x000ea20000100a00 */
[----:B------:R-:W-:-:S03]  /*96c0*/  SHF.R.U32.HI R227, RZ, 0x1, R227 ;  /* 0x00000001ffe37819 */ /* 0x000fc600000116e3 */
[----:B------:R-:W-:Y:S01]  /*96d0*/  IMAD.SHL.U32 R226, R226, 0x4, RZ ;  /* 0x00000004e2e27824 */ /* 0x000fe200078e00ff */
[----:B------:R-:W-:Y:S01]  /*96e0*/  ISETP.GE.AND P0, PT, R234, UR4, PT ;  /* 0x00000004ea007c0c */ /* 0x000fe2000bf06270 */
[----:B------:R-:W3:Y:S01]  /*96f0*/  LDL.64 R230, [R1+0x70] ;  /* 0x0000700001e67983 */ /* 0x000ee20000100a00 */
[----:B------:R-:W-:Y:S02]  /*9700*/  IADD3 R238, R238, c[0x0][0x180], RZ ;  /* 0x00006000eeee7a10 */ /* 0x000fe40007ffe0ff */
[----:B------:R-:W-:Y:S01]  /*9710*/  SGXT.U32 R239, R239, 0x1 ;  /* 0x00000001efef781a */ /* 0x000fe20000000000 */
[----:B------:R-:W2:Y:S01]  /*9720*/  LDL.64 R236, [R1+0x60] ;  /* 0x0000600001ec7983 */ /* 0x000ea20000100a00 */
[----:B------:R-:W-:Y:S02]  /*9730*/  SHF.R.U32.HI R219, RZ, 0x6, R219 ;  /* 0x00000006ffdb7819 */ /* 0x000fe400000116db */
[----:B------:R-:W-:Y:S02]  /*9740*/  LOP3.LUT R226, R226, R227, RZ, 0x3c, !PT ;  /* 0x000000e3e2e27212 */ /* 0x000fe400078e3cff */
[----:B------:R-:W-:-:S02]  /*9750*/  SEL R227, RZ, 0x4, P0 ;  /* 0x00000004ffe37807 */ /* 0x000fc40000000000 */
[----:B------:R-:W-:Y:S02]  /*9760*/  ISETP.GT.AND P0, PT, R238, 0x3f, PT ;  /* 0x0000003fee00780c */ /* 0x000fe40003f04270 */
[----:B------:R-:W-:Y:S02]  /*9770*/  LOP3.LUT R239, R239, 0x4, RZ, 0xfc, !PT ;  /* 0x00000004efef7812 */ /* 0x000fe400078efcff */
[----:B------:R-:W-:Y:S02]  /*9780*/  SGXT.U32 R219, R219, 0x1 ;  /* 0x00000001dbdb781a */ /* 0x000fe40000000000 */
[----:B------:R-:W-:Y:S02]  /*9790*/  SEL R227, R227, RZ, P0 ;  /* 0x000000ffe3e37207 */ /* 0x000fe40000000000 */
[----:B------:R-:W-:Y:S02]  /*97a0*/  ISETP.GE.AND P6, PT, R239, UR4, PT ;  /* 0x00000004ef007c0c */ /* 0x000fe4000bfc6270 */
[----:B------:R-:W-:Y:S01]  /*97b0*/  LOP3.LUT R219, R219, 0x8, RZ, 0xfc, !PT ;  /* 0x00000008dbdb7812 */ /* 0x000fe200078efcff */
[----:B------:R-:W2:Y:S01]  /*97c0*/  LDL.64 R238, [R1+0x50] ;  /* 0x0000500001ee7983 */ /* 0x000ea20000100a00 */
[----:B------:R-:W-:-:S02]  /*97d0*/  ISETP.NE.U32.AND P3, PT, R227, RZ, PT ;  /* 0x000000ffe300720c */ /* 0x000fc40003f65070 */
[----:B------:R-:W-:Y:S02]  /*97e0*/  SEL R227, RZ, 0x4, P6 ;  /* 0x00000004ffe37807 */ /* 0x000fe40003000000 */
[----:B------:R-:W-:Y:S02]  /*97f0*/  ISETP.GE.AND P6, PT, R219, UR4, PT ;  /* 0x00000004db007c0c */ /* 0x000fe4000bfc6270 */
[----:B------:R-:W2:Y:S01]  /*9800*/  LDL.LU R219, [R1+0x7b4] ;  /* 0x0007b40001db7983 */ /* 0x000ea20000300800 */
[----:B------:R-:W-:Y:S02]  /*9810*/  LOP3.LUT R229, R235, 0x40, RZ, 0x3c, !PT ;  /* 0x00000040ebe57812 */ /* 0x000fe400078e3cff */
[----:B------:R-:W-:-:S03]  /*9820*/  SEL R227, R227, RZ, P0 ;  /* 0x000000ffe3e37207 */ /* 0x000fc60000000000 */
[----:B------:R1:W-:Y:S01]  /*9830*/  LDGSTS.E [R229+0x20e00], [R220.64], P5 ;  /* 0x20e00000dce57fae */ /* 0x0003e2000a921846 */
[----:B------:R-:W-:Y:S02]  /*9840*/  ISETP.NE.U32.AND P5, PT, R227, RZ, PT ;  /* 0x000000ffe300720c */ /* 0x000fe40003fa5070 */
[----:B------:R-:W-:Y:S02]  /*9850*/  SEL R227, RZ, 0x4, P6 ;  /* 0x00000004ffe37807 */ /* 0x000fe40003000000 */
[----:B------:R-:W-:Y:S02]  /*9860*/  LOP3.LUT R214, R214, 0xc, RZ, 0xfc, !PT ;  /* 0x0000000cd6d67812 */ /* 0x000fe400078efcff */
[----:B------:R-:W-:-:S04]  /*9870*/  SEL R227, R227, RZ, P0 ;  /* 0x000000ffe3e37207 */ /* 0x000fc80000000000 */
[----:B------:R-:W-:Y:S01]  /*9880*/  ISETP.NE.U32.AND P6, PT, R227, RZ, PT ;  /* 0x000000ffe300720c */ /* 0x000fe20003fc5070 */
[----:B--2---:R1:W-:Y:S01]  /*9890*/  LDGSTS.E [R229+0x21200], [R218.64], P4 ;  /* 0x21200000dae57fae */ /* 0x0043e2000a121846 */
[----:B------:R-:W-:-:S03]  /*98a0*/  ISETP.GE.AND P4, PT, R214, UR4, PT ;  /* 0x00000004d6007c0c */ /* 0x000fc6000bf86270 */
[----:B------:R-:W2:Y:S01]  /*98b0*/  LDL.LU R214, [R1+0x7b0] ;  /* 0x0007b00001d67983 */ /* 0x000ea20000300800 */
[----:B------:R-:W-:Y:S02]  /*98c0*/  SEL R227, RZ, 0x4, P4 ;  /* 0x00000004ffe37807 */ /* 0x000fe40002000000 */
[----:B------:R-:W-:Y:S02]  /*98d0*/  ISETP.NE.U32.AND P4, PT, R215, RZ, PT ;  /* 0x000000ffd700720c */ /* 0x000fe40003f85070 */
[----:B------:R-:W2:Y:S01]  /*98e0*/  LDL.LU R215, [R1+0x7ac] ;  /* 0x0007ac0001d77983 */ /* 0x000ea20000300800 */
[----:B------:R-:W-:-:S10]  /*98f0*/  LOP3.LUT R252, R252, 0x10, RZ, 0xfc, !PT ;  /* 0x00000010fcfc7812 */ /* 0x000fd400078efcff */
[----:B------:R1:W-:Y:S01]  /*9900*/  LDGSTS.E [R229+0x21600], [R216.64], P4 ;  /* 0x21600000d8e57fae */ /* 0x0003e2000a121846 */
[----:B------:R-:W-:-:S04]  /*9910*/  ISETP.GE.AND P4, PT, R252, UR4, PT ;  /* 0x00000004fc007c0c */ /* 0x000fc8000bf86270 */
[----:B------:R-:W-:-:S04]  /*9920*/  SEL R252, RZ, 0x4, P4 ;  /* 0x00000004fffc7807 */ /* 0x000fc80002000000 */
[----:B------:R-:W-:-:S04]  /*9930*/  SEL R252, R252, RZ, P0 ;  /* 0x000000fffcfc7207 */ /* 0x000fc80000000000 */
[----:B------:R-:W-:Y:S01]  /*9940*/  ISETP.NE.U32.AND P4, PT, R252, RZ, PT ;  /* 0x000000fffc00720c */ /* 0x000fe20003f85070 */
[----:B--2---:R1:W-:Y:S01]  /*9950*/  LDGSTS.E [R229+0x21a00], [R214.64], P2 ;  /* 0x21a00000d6e57fae */ /* 0x0043e20009121846 */
[----:B------:R-:W-:-:S03]  /*9960*/  ISETP.GE.AND P2, PT, R64, UR4, PT ;  /* 0x0000000440007c0c */ /* 0x000fc6000bf46270 */
[----:B------:R-:W2:Y:S01]  /*9970*/  LDL.LU R64, [R1+0x7a8] ;  /* 0x0007a80001407983 */ /* 0x000ea20000300800 */
[----:B------:R-:W-:Y:S02]  /*9980*/  SEL R252, RZ, 0x4, P2 ;  /* 0x00000004fffc7807 */ /* 0x000fe40001000000 */
[----:B------:R-:W-:Y:S02]  /*9990*/  ISETP.NE.U32.AND P2, PT, R65, RZ, PT ;  /* 0x000000ff4100720c */ /* 0x000fe40003f45070 */
[----:B------:R-:W2:Y:S11]  /*99a0*/  LDL.LU R65, [R1+0x7a4] ;  /* 0x0007a40001417983 */ /* 0x000eb60000300800 */
[----:B--2---:R1:W-:Y:S04]  /*99b0*/  LDGSTS.E [R229+0x21e00], [R64.64], P2 ;  /* 0x21e0000040e57fae */ /* 0x0043e80009121846 */
[----:B------:R-:W0:Y:S04]  /*99c0*/  LDGDEPBAR ;  /* 0x00000000000079af */ /* 0x000e280000000000 */
[----:B----4-:R2:W-:Y:S04]  /*99d0*/  LDGSTS.E [R226], [R240.64], P1 ;  /* 0x00000000f0e27fae */ /* 0x0105e80008921846 */
[----:B-1----:R-:W4:Y:S04]  /*99e0*/  LDL.LU R229, [R1+0x7a0] ;  /* 0x0007a00001e57983 */ /* 0x002f280000300800 */
[----:B------:R1:W-:Y:S04]  /*99f0*/  LDGSTS.E [R226+0x400], [R232.64], P1 ;  /* 0x00400000e8e27fae */ /* 0x0003e80008921846 */
[----:B--2---:R-:W2:Y:S04]  /*9a00*/  LDL.LU.64 R240, [R1+0x798] ;  /* 0x0007980001f07983 */ /* 0x004ea80000300a00 */
[----:B---3--:R3:W-:Y:S04]  /*9a10*/  LDGSTS.E [R226+0x800], [R230.64], P1 ;  /* 0x00800000e6e27fae */ /* 0x0087e80008921846 */
[----:B-1----:R-:W2:Y:S04]  /*9a20*/  LDL.LU.64 R232, [R1+0x790] ;  /* 0x0007900001e87983 */ /* 0x002ea80000300a00 */
[----:B------:R1:W-:Y:S04]  /*9a30*/  LDGSTS.E [R226+0xc00], [R236.64], P1 ;  /* 0x00c00000ece27fae */ /* 0x0003e80008921846 */
[----:B---3--:R-:W2:Y:S04]  /*9a40*/  LDL.LU.64 R230, [R1+0x788] ;  /* 0x0007880001e67983 */ /* 0x008ea80000300a00 */
[----:B------:R1:W-:Y:S04]  /*9a50*/  LDGSTS.E [R226+0x1000], [R238.64], P1 ;  /* 0x01000000eee27fae */ /* 0x0003e80008921846 */
[----:B-1----:R-:W2:Y:S04]  /*9a60*/  LDL.LU.64 R236, [R1+0x780] ;  /* 0x0007800001ec7983 */ /* 0x002ea80000300a00 */
[----:B------:R-:W2:Y:S04]  /*9a70*/  LDL.LU.64 R238, [R1+0x778] ;  /* 0x0007780001ee7983 */ /* 0x000ea80000300a00 */
[----:B--2---:R1:W-:Y:S04]  /*9a80*/  LDGSTS.E [R226+0x1400], [R236.64], P1 ;  /* 0x01400000ece27fae */ /* 0x0043e80008921846 */
[----:B------:R2:W-:Y:S04]  /*9a90*/  LDGSTS.E [R226+0x1800], [R232.64], P1 ;  /* 0x01800000e8e27fae */ /* 0x0005e80008921846 */
[----:B----4-:R4:W-:Y:S04]  /*9aa0*/  LDGSTS.E [R226+0x1c00], [R228.64], P1 ;  /* 0x01c00000e4e27fae */ /* 0x0109e80008921846 */
[----:B-1----:R-:W2:Y:S04]  /*9ab0*/  LDL.LU.64 R236, [R1+0x770] ;  /* 0x0007700001ec7983 */ /* 0x002ea80000300a00 */
[----:B--2---:R-:W2:Y:S04]  /*9ac0*/  LDL.LU.64 R232, [R1+0x768] ;  /* 0x0007680001e87983 */ /* 0x004ea80000300a00 */
[----:B----4-:R-:W4:Y:S04]  /*9ad0*/  LDL.LU.64 R228, [R1+0x760] ;  /* 0x0007600001e47983 */ /* 0x010f280000300a00 */
[----:B------:R1:W-:Y:S04]  /*9ae0*/  LDGSTS.E [R226+0x2000], [R224.64], P1 ;  /* 0x02000000e0e27fae */ /* 0x0003e80008921846 */
[----:B------:R1:W-:Y:S04]  /*9af0*/  LDGSTS.E [R226+0x2400], [R222.64], P1 ;  /* 0x02400000dee27fae */ /* 0x0003e80008921846 */
[----:B------:R1:W-:Y:S04]  /*9b00*/  LDGSTS.E [R226+0x2800], [R248.64], P1 ;  /* 0x02800000f8e27fae */ /* 0x0003e80008921846 */
[----:B-1----:R-:W2:Y:S04]  /*9b10*/  LDL.LU.64 R224, [R1+0x758] ;  /* 0x0007580001e07983 */ /* 0x002ea80000300a00 */
[----:B------:R1:W-:Y:S04]  /*9b20*/  LDGSTS.E [R226+0x2c00], [R244.64], P1 ;  /* 0x02c00000f4e27fae */ /* 0x0003e80008921846 */
        /* <DEDUP_REMOVED lines=38> */
[----:B------:R1:W-:Y:S01]  /*9d90*/  LDGSTS.E [R226+0xc800], [R160.64], P1 ;  /* 0x0c800000a0e27fae */ /* 0x0003e20008921846 */
[----:B------:R-:W-:-:S03]  /*9da0*/  SEL R252, R252, RZ, P0 ;  /* 0x000000fffcfc7207 */ /* 0x000fc60000000000 */
[----:B------:R1:W-:Y:S04]  /*9db0*/  LDGSTS.E [R226+0xcc00], [R164.64], P1 ;  /* 0x0cc00000a4e27fae */ /* 0x0003e80008921846 */
[----:B------:R1:W-:Y:S04]  /*9dc0*/  LDGSTS.E [R226+0xd000], [R168.64], P1 ;  /* 0x0d000000a8e27fae */ /* 0x0003e80008921846 */
[----:B------:R1:W-:Y:S04]  /*9dd0*/  LDGSTS.E [R226+0xd400], [R172.64], P1 ;  /* 0x0d400000ace27fae */ /* 0x0003e80008921846 */
[----:B------:R1:W-:Y:S01]  /*9de0*/  LDGSTS.E [R226+0xd800], [R176.64], P1 ;  /* 0x0d800000b0e27fae */ /* 0x0003e20008921846 */
[----:B------:R-:W-:-:S03]  /*9df0*/  ISETP.NE.U32.AND P2, PT, R252, RZ, PT ;  /* 0x000000fffc00720c */ /* 0x000fc60003f45070 */
[----:B------:R1:W-:Y:S01]  /*9e00*/  LDGSTS.E [R226+0xdc00], [R180.64], P1 ;  /* 0x0dc00000b4e27fae */ /* 0x0003e20008921846 */
[----:B------:R-:W-:-:S03]  /*9e10*/  LOP3.LUT R252, R226, 0x40, RZ, 0x3c, !PT ;  /* 0x00000040e2fc7812 */ /* 0x000fc600078e3cff */
[----:B------:R1:W-:Y:S04]  /*9e20*/  LDGSTS.E [R226+0xe000], [R184.64], P1 ;  /* 0x0e000000b8e27fae */ /* 0x0003e80008921846 */
[----:B------:R1:W-:Y:S04]  /*9e30*/  LDGSTS.E [R226+0xe400], [R188.64], P1 ;  /* 0x0e400000bce27fae */ /* 0x0003e80008921846 */
[----:B------:R1:W-:Y:S04]  /*9e40*/  LDGSTS.E [R226+0xe800], [R192.64], P1 ;  /* 0x0e800000c0e27fae */ /* 0x0003e80008921846 */
[----:B------:R1:W-:Y:S04]  /*9e50*/  LDGSTS.E [R226+0xec00], [R196.64], P1 ;  /* 0x0ec00000c4e27fae */ /* 0x0003e80008921846 */
[----:B------:R1:W-:Y:S04]  /*9e60*/  LDGSTS.E [R226+0xf000], [R200.64], P1 ;  /* 0x0f000000c8e27fae */ /* 0x0003e80008921846 */
[----:B------:R1:W-:Y:S04]  /*9e70*/  LDGSTS.E [R226+0xf400], [R204.64], P1 ;  /* 0x0f400000cce27fae */ /* 0x0003e80008921846 */
[----:B------:R1:W-:Y:S04]  /*9e80*/  LDGSTS.E [R226+0xf800], [R208.64], P1 ;  /* 0x0f800000d0e27fae */ /* 0x0003e80008921846 */
[----:B------:R-:W3:Y:S04]  /*9e90*/  LDL.LU.64 R222, [R1+0x750] ;  /* 0x0007500001de7983 */ /* 0x000ee80000300a00 */
[----:B------:R1:W-:Y:S04]  /*9ea0*/  LDGSTS.E [R226+0xfc00], [R212.64], P1 ;  /* 0x0fc00000d4e27fae */ /* 0x0003e80008921846 */
[----:B-1----:R-:W3:Y:S04]  /*9eb0*/  LDL.LU R226, [R1+0x748] ;  /* 0x0007480001e27983 */ /* 0x002ee80000300800 */
[----:B--2---:R1:W-:Y:S04]  /*9ec0*/  LDGSTS.E [R252+0x200], [R224.64], P1 ;  /* 0x00200000e0fc7fae */ /* 0x0043e80008921846 */
[----:B----4-:R2:W-:Y:S04]  /*9ed0*/  LDGSTS.E [R252+0x600], [R228.64], P1 ;  /* 0x00600000e4fc7fae */ /* 0x0105e80008921846 */
[----:B------:R4:W-:Y:S04]  /*9ee0*/  LDGSTS.E [R252+0xa00], [R232.64], P1 ;  /* 0x00a00000e8fc7fae */ /* 0x0009e80008921846 */
[----:B-1----:R-:W3:Y:S04]  /*9ef0*/  LDL.LU.64 R224, [R1+0x740] ;  /* 0x0007400001e07983 */ /* 0x002ee80000300a00 */
[----:B--2---:R-:W2:Y:S04]  /*9f00*/  LDL.LU.64 R228, [R1+0x738] ;  /* 0x0007380001e47983 */ /* 0x004ea80000300a00 */
[----:B----4-:R-:W4:Y:S04]  /*9f10*/  LDL.LU.64 R232, [R1+0x730] ;  /* 0x0007300001e87983 */ /* 0x010f280000300a00 */
[----:B------:R1:W-:Y:S04]  /*9f20*/  LDGSTS.E [R252+0xe00], [R236.64], P1 ;  /* 0x00e00000ecfc7fae */ /* 0x0003e80008921846 */
[----:B------:R1:W-:Y:S04]  /*9f30*/  LDGSTS.E [R252+0x1200], [R238.64], P1 ;  /* 0x01200000eefc7fae */ /* 0x0003e80008921846 */
[----:B------:R1:W-:Y:S04]  /*9f40*/  LDGSTS.E [R252+0x1600], [R230.64], P1 ;  /* 0x01600000e6fc7fae */ /* 0x0003e80008921846 */
[----:B-1----:R-:W2:Y:S04]  /*9f50*/  LDL.LU.64 R236, [R1+0x728] ;  /* 0x0007280001ec7983 */ /* 0x002ea80000300a00 */
[----:B------:R-:W2:Y:S04]  /*9f60*/  LDL.LU.64 R238, [R1+0x720] ;  /* 0x0007200001ee7983 */ /* 0x000ea80000300a00 */
[----:B------:R-:W2:Y:S04]  /*9f70*/  LDL.LU.64 R230, [R1+0x718] ;  /* 0x0007180001e67983 */ /* 0x000ea80000300a00 */
        /* <DEDUP_REMOVED lines=60> */
[----:B--2---:R1:W-:Y:S04]  /*a340*/  LDGSTS.E [R252+0xfe00], [R2.64], P1 ;  /* 0x0fe0000002fc7fae */ /* 0x0043e80008921846 */
[----:B------:R-:W0:Y:S04]  /*a350*/  LDGDEPBAR ;  /* 0x00000000000079af */ /* 0x000e280000000000 */
[----:B-1----:R-:W2:Y:S01]  /*a360*/  LDL.LU R252, [R1+0x6fc] ;  /* 0x0006fc0001fc7983 */ /* 0x002ea20000300800 */
[----:B------:R-:W-:-:S02]  /*a370*/  LOP3.LUT R234, R234, 0x1c, RZ, 0xfc, !PT ;  /* 0x0000001ceaea7812 */ /* 0x000fc400078efcff */
[----:B------:R-:W-:Y:S01]  /*a380*/  SEL R227, R227, RZ, P0 ;  /* 0x000000ffe3e37207 */ /* 0x000fe20000000000 */
[----:B------:R-:W-:Y:S01]  /*a390*/  BAR.SYNC.DEFER_BLOCKING 0x0 ;  /* 0x0000000000007b1d */ /* 0x000fe20000010000 */
[----:B--2---:R-:W-:Y:S01]  /*a3a0*/  ISETP.GE.AND P1, PT, R252, UR4, PT ;  /* 0x00000004fc007c0c */ /* 0x004fe2000bf26270 */
[----:B------:R-:W-:Y:S01]  /*a3b0*/  IMAD.MOV.U32 R252, RZ, RZ, c[0x0][0x188] ;  /* 0x00006200fffc7624 */ /* 0x000fe200078e00ff */
[----:B------:R-:W-:-:S03]  /*a3c0*/  ISETP.GE.AND P1, PT, R234, UR4, PT ;  /* 0x00000004ea007c0c */ /* 0x000fc6000bf26270 */
[----:B------:R-:W-:-:S04]  /*a3d0*/  IMAD.SHL.U32 R234, R252, 0x20, RZ ;  /* 0x00000020fcea7824 */ /* 0x000fc800078e00ff */
[----:B------:R-:W-:-:S05]  /*a3e0*/  IMAD.WIDE R242, R234, 0x4, R242 ;  /* 0x00000004eaf27825 */ /* 0x000fca00078e02f2 */
[----:B------:R-:W-:Y:S01]  /*a3f0*/  @!PT LDS RZ, [RZ] ;  /* 0x00000000fffff984 */ /* 0x000fe20000000800 */
[----:B------:R-:W-:Y:S01]  /*a400*/  @!PT LDS RZ, [RZ] ;  /* 0x00000000fffff984 */ /* 0x000fe20000000800 */
[----:B------:R-:W-:Y:S01]  /*a410*/  @!PT LDS RZ, [RZ] ;  /* 0x00000000fffff984 */ /* 0x000fe20000000800 */
[----:B------:R1:W-:Y:S04]  /*a420*/  LDGSTS.E [R235+0x22000], [R242.64], P3 ;  /* 0x22000000f2eb7fae */ /* 0x0003e80009921846 */
[----:B-1----:R-:W1:Y:S04]  /*a430*/  S2R R243, SR_TID.X ;  /* 0x0000000000f37919 */ /* 0x002e680000002100 */
[----:B------:R-:W2:Y:S01]  /*a440*/  S2R R252, SR_TID.X ;  /* 0x0000000000fc7919 */ /* 0x000ea20000002100 */
[----:B------:R-:W-:-:S05]  /*a450*/  IMAD.WIDE R240, R234, 0x4, R240 ;  /* 0x00000004eaf07825 */ /* 0x000fca00078e02f0 */
[----:B------:R1:W-:Y:S02]  /*a460*/  LDGSTS.E [R235+0x22400], [R240.64], P5 ;  /* 0x22400000f0eb7fae */ /* 0x0003e4000a921846 */
[----:B-1----:R-:W-:-:S04]  /*a470*/  SHF.R.U32.HI R242, RZ, 0x6, R243 ;  /* 0x00000006fff27819 */ /* 0x002fc800000116f3 */
[----:B------:R-:W-:Y:S01]  /*a480*/  SGXT.U32 R242, R242, 0x1 ;  /* 0x00000001f2f2781a */ /* 0x000fe20000000000 */
[----:B------:R-:W1:Y:S03]  /*a490*/  S2R R241, SR_TID.X ;  /* 0x0000000000f17919 */ /* 0x000e660000002100 */
[----:B------:R-:W-:-:S04]  /*a4a0*/  LOP3.LUT R242, R242, 0x18, RZ, 0xfc, !PT ;  /* 0x00000018f2f27812 */ /* 0x000fc800078efcff */
[----:B------:R-:W-:Y:S02]  /*a4b0*/  ISETP.GE.AND P1, PT, R242, UR4, PT ;  /* 0x00000004f2007c0c */ /* 0x000fe4000bf26270 */
[----:B------:R-:W-:Y:S02]  /*a4c0*/  SHF.R.U32.HI R243, RZ, 0x6, R243 ;  /* 0x00000006fff37819 */ /* 0x000fe400000116f3 */
[----:B------:R-:W-:Y:S02]  /*a4d0*/  SEL R242, RZ, 0x4, P1 ;  /* 0x00000004fff27807 */ /* 0x000fe40000800000 */
[----:B------:R-:W-:Y:S02]  /*a4e0*/  SGXT.U32 R243, R243, 0x1 ;  /* 0x00000001f3f3781a */ /* 0x000fe40000000000 */
[----:B------:R-:W-:Y:S02]  /*a4f0*/  SEL R242, R242, RZ, P0 ;  /* 0x000000fff2f27207 */ /* 0x000fe40000000000 */
[----:B--2---:R-:W-:-:S02]  /*a500*/  SHF.R.U32.HI R252, RZ, 0x6, R252 ;  /* 0x00000006fffc7819 */ /* 0x004fc400000116fc */
[----:B------:R-:W-:Y:S02]  /*a510*/  ISETP.NE.U32.AND P1, PT, R242, RZ, PT ;  /* 0x000000fff200720c */ /* 0x000fe40003f25070 */
[----:B------:R-:W-:Y:S02]  /*a520*/  LOP3.LUT R242, R243, 0x2, RZ, 0xfc, !PT ;  /* 0x00000002f3f27812 */ /* 0x000fe400078efcff */
[----:B------:R-:W-:Y:S02]  /*a530*/  SGXT.U32 R252, R252, 0x1 ;  /* 0x00000001fcfc781a */ /* 0x000fe40000000000 */
[----:B------:R-:W-:Y:S02]  /*a540*/  ISETP.GE.AND P3, PT, R242, UR4, PT ;  /* 0x00000004f2007c0c */ /* 0x000fe4000bf66270 */
[----:B------:R-:W-:Y:S02]  /*a550*/  LOP3.LUT R243, R252, 0x6, RZ, 0xfc, !PT ;  /* 0x00000006fcf37812 */ /* 0x000fe400078efcff */
[----:B-1----:R-:W-:-:S02]  /*a560*/  SHF.R.U32.HI R240, RZ, 0x6, R241 ;  /* 0x00000006fff07819 */ /* 0x002fc400000116f1 */
[----:B------:R-:W-:Y:S02]  /*a570*/  SEL R242, RZ, 0x4, P3 ;  /* 0x00000004fff27807 */ /* 0x000fe40001800000 */
[----:B------:R-:W-:Y:S02]  /*a580*/  ISETP.GE.AND P3, PT, R243, UR4, PT ;  /* 0x00000004f3007c0c */ /* 0x000fe4000bf66270 */
[----:B------:R-:W-:Y:S02]  /*a590*/  LOP3.LUT R252, R252, 0xa, RZ, 0xfc, !PT ;  /* 0x0000000afcfc7812 */ /* 0x000fe400078efcff */
[----:B------:R-:W-:Y:S02]  /*a5a0*/  SGXT.U32 R240, R240, 0x1 ;  /* 0x00000001f0f0781a */ /* 0x000fe40000000000 */
[----:B------:R-:W-:Y:S02]  /*a5b0*/  SEL R243, RZ, 0x4, P3 ;  /* 0x00000004fff37807 */ /* 0x000fe40001800000 */
[----:B------:R-:W-:-:S02]  /*a5c0*/  ISETP.GE.AND P3, PT, R252, UR4, PT ;  /* 0x00000004fc007c0c */ /* 0x000fc4000bf66270 */
[----:B------:R-:W-:Y:S02]  /*a5d0*/  LOP3.LUT R240, R240, 0x1c, RZ, 0xfc, !PT ;  /* 0x0000001cf0f07812 */ /* 0x000fe400078efcff */
[----:B------:R-:W-:Y:S02]  /*a5e0*/  SEL R252, RZ, 0x4, P3 ;  /* 0x00000004fffc7807 */ /* 0x000fe40001800000 */
[----:B------:R-:W-:-:S04]  /*a5f0*/  ISETP.GE.AND P3, PT, R240, UR4, PT ;  /* 0x00000004f0007c0c */ /* 0x000fc8000bf66270 */
[----:B------:R-:W-:-:S04]  /*a600*/  SEL R240, RZ, 0x4, P3 ;  /* 0x00000004fff07807 */ /* 0x000fc80001800000 */
[----:B------:R-:W-:-:S04]  /*a610*/  SEL R240, R240, RZ, P0 ;  /* 0x000000fff0f07207 */ /* 0x000fc80000000000 */
[----:B------:R-:W-:Y:S02]  /*a620*/  ISETP.NE.U32.AND P3, PT, R240, RZ, PT ;  /* 0x000000fff000720c */ /* 0x000fe40003f65070 */
[----:B------:R-:W1:Y:S01]  /*a630*/  S2R R240, SR_TID.X ;  /* 0x0000000000f07919 */ /* 0x000e620000002100 */
[----:B------:R-:W-:-:S04]  /*a640*/  SHF.R.U32.HI R241, RZ, 0x6, R241 ;  /* 0x00000006fff17819 */ /* 0x000fc800000116f1 */
[----:B------:R-:W-:Y:S01]  /*a650*/  SGXT.U32 R241, R241, 0x1 ;  /* 0x00000001f1f1781a */ /* 0x000fe20000000000 */
[----:B------:R-:W-:-:S03]  /*a660*/  IMAD.WIDE R230, R234, 0x4, R230 ;  /* 0x00000004eae67825 */ /* 0x000fc600078e02e6 */
[----:B------:R-:W-:Y:S02]  /*a670*/  LOP3.LUT R241, R241, 0x12, RZ, 0xfc, !PT ;  /* 0x00000012f1f17812 */ /* 0x000fe400078efcff */
[----:B------:R2:W-:Y:S01]  /*a680*/  LDGSTS.E [R235+0x22800], [R230.64], P6 ;  /* 0x22800000e6eb7fae */ /* 0x0005e2000b121846 */
[----:B-1----:R-:W-:-:S04]  /*a690*/  SHF.R.U32.HI R240, RZ, 0x6, R240 ;  /* 0x00000006fff07819 */ /* 0x002fc800000116f0 */
[----:B------:R-:W-:-:S04]  /*a6a0*/  SGXT.U32 R240, R240, 0x1 ;  /* 0x00000001f0f0781a */ /* 0x000fc80000000000 */
[----:B------:R-:W-:-:S04]  /*a6b0*/  LOP3.LUT R240, R240, 0xe, RZ, 0xfc, !PT ;  /* 0x0000000ef0f07812 */ /* 0x000fc800078efcff */
[----:B------:R-:W-:-:S04]  /*a6c0*/  ISETP.GE.AND P5, PT, R240, UR4, PT ;  /* 0x00000004f0007c0c */ /* 0x000fc8000bfa6270 */
[----:B------:R-:W-:Y:S02]  /*a6d0*/  SEL R240, RZ, 0x4, P5 ;  /* 0x00000004fff07807 */ /* 0x000fe40002800000 */
[----:B------:R-:W-:Y:S02]  /*a6e0*/  ISETP.GE.AND P5, PT, R241, UR4, PT ;  /* 0x00000004f1007c0c */ /* 0x000fe4000bfa6270 */
[----:B--2---:R-:W-:Y:S02]  /*a6f0*/  SEL R230, R242, RZ, P0 ;  /* 0x000000fff2e67207 */ /* 0x004fe40000000000 */
[----:B------:R-:W-:Y:S01]  /*a700*/  SEL R241, RZ, 0x4, P5 ;  /* 0x00000004fff17807 */ /* 0x000fe20002800000 */
[----:B------:R-:W1:Y:S01]  /*a710*/  S2R R231, SR_TID.X ;  /* 0x0000000000e77919 */ /* 0x000e620000002100 */
[----:B------:R-:W-:-:S03]  /*a720*/  ISETP.GE.AND P5, PT, R0, UR4, PT ;  /* 0x0000000400007c0c */ /* 0x000fc6000bfa6270 */
[----:B------:R-:W2:Y:S01]  /*a730*/  LDL R242, [R1+0x680] ;  /* 0x0006800001f27983 */ /* 0x000ea20000100800 */
[----:B------:R-:W-:Y:S02]  /*a740*/  SEL R0, RZ, 0x4, P5 ;  /* 0x00000004ff007807 */ /* 0x000fe40002800000 */
[----:B------:R-:W-:Y:S02]  /*a750*/  ISETP.NE.U32.AND P5, PT, R230, RZ, PT ;  /* 0x000000ffe600720c */ /* 0x000fe40003fa5070 */
[----:B------:R-:W3:Y:S01]  /*a760*/  S2R R230, SR_TID.X ;  /* 0x0000000000e67919 */ /* 0x000ee20000002100 */
[----:B-1----:R-:W-:Y:S02]  /*a770*/  SHF.R.U32.HI R231, RZ, 0x6, R231 ;  /* 0x00000006ffe77819 */ /* 0x002fe400000116e7 */
[----:B---3--:R-:W-:-:S04]  /*a780*/  SHF.R.U32.HI R230, RZ, 0x6, R230 ;  /* 0x00000006ffe67819 */ /* 0x008fc800000116e6 */
[----:B------:R-:W-:Y:S02]  /*a790*/  SGXT.U32 R230, R230, 0x1 ;  /* 0x00000001e6e6781a */ /* 0x000fe40000000000 */
[----:B------:R-:W-:Y:S02]  /*a7a0*/  SGXT.U32 R231, R231, 0x1 ;  /* 0x00000001e7e7781a */ /* 0x000fe40000000000 */
[----:B------:R-:W-:Y:S02]  /*a7b0*/  LOP3.LUT R230, R230, 0x1a, RZ, 0xfc, !PT ;  /* 0x0000001ae6e67812 */ /* 0x000fe400078efcff */
[----:B------:R-:W-:Y:S02]  /*a7c0*/  LOP3.LUT R231, R231, 0x1e, RZ, 0xfc, !PT ;  /* 0x0000001ee7e77812 */ /* 0x000fe400078efcff */
[----:B------:R-:W-:-:S04]  /*a7d0*/  ISETP.GE.AND P6, PT, R230, UR4, PT ;  /* 0x00000004e6007c0c */ /* 0x000fc8000bfc6270 */
[----:B------:R-:W-:Y:S02]  /*a7e0*/  SEL R230, RZ, 0x4, P6 ;  /* 0x00000004ffe67807 */ /* 0x000fe40003000000 */
[----:B------:R-:W-:-:S04]  /*a7f0*/  ISETP.GE.AND P6, PT, R231, UR4, PT ;  /* 0x00000004e7007c0c */ /* 0x000fc8000bfc6270 */
[----:B------:R-:W-:Y:S02]  /*a800*/  SEL R231, RZ, 0x4, P6 ;  /* 0x00000004ffe77807 */ /* 0x000fe40003000000 */
[----:B------:R-:W-:Y:S02]  /*a810*/  ISETP.NE.U32.AND P6, PT, R227, RZ, PT ;  /* 0x000000ffe300720c */ /* 0x000fe40003fc5070 */
[----:B------:R-:W3:Y:S02]  /*a820*/  LDL.LU R227, [R1+0x6f8] ;  /* 0x0006f80001e37983 */ /* 0x000ee40000300800 */
[----:B---3--:R-:W-:Y:S02]  /*a830*/  IMAD.WIDE R226, R234, 0x4, R226 ;  /* 0x00000004eae27825 */ /* 0x008fe400078e02e2 */
[----:B------:R-:W3:Y:S07]  /*a840*/  LDL.LU R234, [R1+0x6f4] ;  /* 0x0006f40001ea7983 */ /* 0x000eee0000300800 */
[----:B------:R1:W-:Y:S04]  /*a850*/  LDGSTS.E [R235+0x22c00], [R226.64], P6 ;  /* 0x22c00000e2eb7fae */ /* 0x0003e8000b121846 */
[----:B-1----:R-:W3:Y:S04]  /*a860*/  LDL.LU R235, [R1+0x6f0] ;  /* 0x0006f00001eb7983 */ /* 0x002ee80000300800 */
[----:B------:R-:W2:Y:S01]  /*a870*/  LDL R227, [R1+0x608] ;  /* 0x0006080001e37983 */ /* 0x000ea20000100800 */
[----:B------:R-:W-:Y:S01]  /*a880*/  SEL R226, R243, RZ, P0 ;  /* 0x000000fff3e27207 */ /* 0x000fe20000000000 */
[----:B------:R-:W-:-:S04]  /*a890*/  IMAD.MOV.U32 R243, RZ, RZ, c[0x0][0x188] ;  /* 0x00006200fff37624 */ /* 0x000fc800078e00ff */
[----:B------:R-:W-:Y:S01]  /*a8a0*/  IMAD.SHL.U32 R243, R243, 0x20, RZ ;  /* 0x00000020f3f37824 */ /* 0x000fe200078e00ff */
[----:B------:R-:W-:Y:S02]  /*a8b0*/  ISETP.NE.U32.AND P6, PT, R226, RZ, PT ;  /* 0x000000ffe200720c */ /* 0x000fe40003fc5070 */
[----:B------:R-:W-:Y:S01]  /*a8c0*/  SEL R226, R252, RZ, P0 ;  /* 0x000000fffce27207 */ /* 0x000fe20000000000 */
[----:B------:R-:W-:-:S04]  /*a8d0*/  IMAD.WIDE R238, R243, 0x4, R238 ;  /* 0x00000004f3ee7825 */ /* 0x000fc800078e02ee */
[----:B------:R-:W-:-:S04]  /*a8e0*/  IMAD.WIDE R236, R243, 0x4, R236 ;  /* 0x00000004f3ec7825 */ /* 0x000fc800078e02ec */
[----:B----4-:R-:W-:-:S04]  /*a8f0*/  IMAD.WIDE R232, R243, 0x4, R232 ;  /* 0x00000004f3e87825 */ /* 0x010fc800078e02e8 */
[----:B------:R-:W-:-:S04]  /*a900*/  IMAD.WIDE R228, R243, 0x4, R228 ;  /* 0x00000004f3e47825 */ /* 0x000fc800078e02e4 */
[----:B------:R-:W-:-:S04]  /*a910*/  IMAD.WIDE R224, R243, 0x4, R224 ;  /* 0x00000004f3e07825 */ /* 0x000fc800078e02e0 */
[----:B------:R-:W-:-:S04]  /*a920*/  IMAD.WIDE R222, R243, 0x4, R222 ;  /* 0x00000004f3de7825 */ /* 0x000fc800078e02de */
[----:B------:R-:W-:-:S04]  /*a930*/  IMAD.WIDE R220, R243, 0x4, R220 ;  /* 0x00000004f3dc7825 */ /* 0x000fc800078e02dc */
[----:B---3--:R-:W-:-:S05]  /*a940*/  IMAD.WIDE R234, R243, 0x4, R234 ;  /* 0x00000004f3ea7825 */ /* 0x008fca00078e02ea */
[----:B--2---:R1:W-:Y:S01]  /*a950*/  LDGSTS.E [R227+0x23000], [R234.64], P4 ;  /* 0x23000000eae37fae */ /* 0x0043e2000a121846 */
[----:B------:R-:W-:Y:S02]  /*a960*/  ISETP.NE.U32.AND P4, PT, R226, RZ, PT ;  /* 0x000000ffe200720c */ /* 0x000fe40003f85070 */
[----:B------:R-:W-:Y:S01]  /*a970*/  SEL R226, R240, RZ, P0 ;  /* 0x000000fff0e27207 */ /* 0x000fe20000000000 */
[----:B------:R1:W-:Y:S03]  /*a980*/  LDGSTS.E [R227+0x23400], [R238.64], P2 ;  /* 0x23400000eee37fae */ /* 0x0003e60009121846 */
[----:B------:R-:W-:Y:S01]  /*a990*/  ISETP.NE.U32.AND P2, PT, R226, RZ, PT ;  /* 0x000000ffe200720c */ /* 0x000fe20003f45070 */
[----:B------:R1:W-:Y:S01]  /*a9a0*/  LDGSTS.E [R227+0x23800], [R236.64], P1 ;  /* 0x23800000ece37fae */ /* 0x0003e20008921846 */
[----:B------:R-:W-:-:S03]  /*a9b0*/  SEL R226, R241, RZ, P0 ;  /* 0x000000fff1e27207 */ /* 0x000fc60000000000 */
[----:B------:R1:W-:Y:S01]  /*a9c0*/  LDGSTS.E [R227+0x23c00], [R232.64], P3 ;  /* 0x23c00000e8e37fae */ /* 0x0003e20009921846 */
[----:B------:R-:W-:Y:S02]  /*a9d0*/  ISETP.NE.U32.AND P1, PT, R226, RZ, PT ;  /* 0x000000ffe200720c */ /* 0x000fe40003f25070 */
[----:B------:R-:W-:Y:S01]  /*a9e0*/  SEL R226, R0, RZ, P0 ;  /* 0x000000ff00e27207 */ /* 0x000fe20000000000 */
[----:B------:R2:W-:Y:S03]  /*a9f0*/  LDGSTS.E [R242+0x22200], [R228.64], P5 ;  /* 0x22200000e4f27fae */ /* 0x0005e6000a921846 */
[----:B------:R-:W-:Y:S01]  /*aa00*/  ISETP.NE.U32.AND P3, PT, R226, RZ, PT ;  /* 0x000000ffe200720c */ /* 0x000fe20003f65070 */
[----:B------:R3:W-:Y:S01]  /*aa10*/  LDGSTS.E [R242+0x22600], [R224.64], P6 ;  /* 0x22600000e0f27fae */ /* 0x0007e2000b121846 */
[----:B------:R-:W-:-:S03]  /*aa20*/  SEL R226, R230, RZ, P0 ;  /* 0x000000ffe6e27207 */ /* 0x000fc60000000000 */
[----:B------:R4:W5:Y:S01]  /*aa30*/  LDL.LU R0, [R1+0x6ec] ;  /* 0x0006ec0001007983 */ /* 0x0009620000300800 */
[----:B------:R-:W-:-:S03]  /*aa40*/  ISETP.NE.U32.AND P5, PT, R226, RZ, PT ;  /* 0x000000ffe200720c */ /* 0x000fc60003fa5070 */
[----:B-1----:R-:W4:Y:S01]  /*aa50*/  LDL.LU.64 R226, [R1+0x90] ;  /* 0x0000900001e27983 */ /* 0x002f220000300a00 */
[----:B---3--:R-:W-:-:S03]  /*aa60*/  SEL R224, R231, RZ, P0 ;  /* 0x000000ffe7e07207 */ /* 0x008fc60000000000 */
[----:B------:R1:W-:Y:S04]  /*aa70*/  LDGSTS.E [R242+0x22a00], [R222.64], P4 ;  /* 0x22a00000def27fae */ /* 0x0003e8000a121846 */
[----:B------:R3:W-:Y:S01]  /*aa80*/  LDGSTS.E [R242+0x22e00], [R220.64], P2 ;  /* 0x22e00000dcf27fae */ /* 0x0007e20009121846 */
[----:B------:R-:W-:-:S03]  /*aa90*/  ISETP.NE.U32.AND P6, PT, R224, RZ, PT ;  /* 0x000000ffe000720c */ /* 0x000fc60003fc5070 */
[----:B---3--:R-:W3:Y:S04]  /*aaa0*/  LDL.LU.64 R220, [R1+0x80] ;  /* 0x0000800001dc7983 */ /* 0x008ee80000300a00 */
[----:B-1----:R-:W3:Y:S04]  /*aab0*/  LDL.LU.64 R222, [R1+0x70] ;  /* 0x0000700001de7983 */ /* 0x002ee80000300a00 */
[----:B------:R-:W3:Y:S04]  /*aac0*/  LDL.LU.64 R224, [R1+0x60] ;  /* 0x0000600001e07983 */ /* 0x000ee80000300a00 */
[----:B------:R-:W3:Y:S04]  /*aad0*/  LDL.LU.64 R230, [R1+0x50] ;  /* 0x0000500001e67983 */ /* 0x000ee80000300a00 */
[----:B--2---:R-:W2:Y:S04]  /*aae0*/  LDL.LU.64 R228, [R1+0x40] ;  /* 0x0000400001e47983 */ /* 0x004ea80000300a00 */
[----:B------:R-:W2:Y:S04]  /*aaf0*/  LDL.LU.64 R232, [R1+0x30] ;  /* 0x0000300001e87983 */ /* 0x000ea80000300a00 */
[----:B------:R-:W2:Y:S04]  /*ab00*/  LDL.LU.64 R240, [R1+0x20] ;  /* 0x0000200001f07983 */ /* 0x000ea80000300a00 */
[----:B------:R-:W2:Y:S04]  /*ab10*/  LDL.LU.64 R236, [R1+0x10] ;  /* 0x0000100001ec7983 */ /* 0x000ea80000300a00 */
[----:B------:R-:W2:Y:S04]  /*ab20*/  LDL.LU.64 R238, [R1] ;  /* 0x0000000001ee7983 */ /* 0x000ea80000300a00 */
[----:B------:R-:W1:Y:S01]  /*ab30*/  S2R R252, SR_TID.X ;  /* 0x0000000000fc7919 */ /* 0x000e620000002100 */
[----:B------:R-:W-:-:S04]  /*ab40*/  IMAD.WIDE R218, R243, 0x4, R218 ;  /* 0x00000004f3da7825 */ /* 0x000fc800078e02da */
[C---:B------:R-:W-:Y:S01]  /*ab50*/  IMAD.WIDE R216, R243.reuse, 0x4, R216 ;  /* 0x00000004f3d87825 */ /* 0x040fe200078e02d8 */
[----:B------:R1:W-:Y:S03]  /*ab60*/  LDGSTS.E [R242+0x23200], [R218.64], P1 ;  /* 0x23200000daf27fae */ /* 0x0003e60008921846 */
[C---:B------:R-:W-:Y:S01]  /*ab70*/  IMAD.WIDE R214, R243.reuse, 0x4, R214 ;  /* 0x00000004f3d67825 */ /* 0x040fe200078e02d6 */
[----:B------:R1:W-:Y:S03]  /*ab80*/  LDGSTS.E [R242+0x23600], [R216.64], P3 ;  /* 0x23600000d8f27fae */ /* 0x0003e60009921846 */
[----:B------:R-:W-:Y:S01]  /*ab90*/  IMAD.WIDE R64, R243, 0x4, R64 ;  /* 0x00000004f3407825 */ /* 0x000fe200078e0240 */
[----:B------:R1:W-:Y:S04]  /*aba0*/  LDGSTS.E [R242+0x23a00], [R214.64], P5 ;  /* 0x23a00000d6f27fae */ /* 0x0003e8000a921846 */
[----:B------:R1:W-:Y:S02]  /*abb0*/  LDGSTS.E [R242+0x23e00], [R64.64], P6 ;  /* 0x23e0000040f27fae */ /* 0x0003e4000b121846 */
[C---:B-1----:R-:W-:Y:S01]  /*abc0*/  LOP3.LUT R235, R252.reuse, 0x1f, RZ, 0xc0, !PT ;  /* 0x0000001ffceb7812 */ /* 0x042fe200078ec0ff */
[----:B------:R-:W-:Y:S01]  /*abd0*/  IMAD.MOV.U32 R216, RZ, RZ, c[0x0][0x18c] ;  /* 0x00006300ffd87624 */ /* 0x000fe200078e00ff */
[C---:B------:R-:W-:Y:S01]  /*abe0*/  LOP3.LUT R234, R252.reuse, 0x60, RZ, 0xc0, !PT ;  /* 0x00000060fcea7812 */ /* 0x040fe200078ec0ff */
[C---:B------:R-:W-:Y:S01]  /*abf0*/  IMAD.SHL.U32 R215, R252.reuse, 0x1000, RZ ;  /* 0x00001000fcd77824 */ /* 0x040fe200078e00ff */
[----:B------:R-:W1:Y:S01]  /*ac00*/  S2R R242, SR_TID.X ;  /* 0x0000000000f27919 */ /* 0x000e620000002100 */
[----:B------:R-:W-:Y:S01]  /*ac10*/  ISETP.GE.AND P1, PT, R235, UR4, PT ;  /* 0x00000004eb007c0c */ /* 0x000fe2000bf26270 */
[----:B------:R-:W-:-:S02]  /*ac20*/  IMAD.SHL.U32 R65, R252, 0x400, RZ ;  /* 0x00000400fc417824 */ /* 0x000fc400078e00ff */
[----:B------:R-:W0:Y:S01]  /*ac30*/  LDGDEPBAR ;  /* 0x00000000000079af */ /* 0x000e220000000000 */
[----:B------:R-:W-:-:S04]  /*ac40*/  SEL R214, RZ, 0x4, P1 ;  /* 0x00000004ffd67807 */ /* 0x000fc80000800000 */
[----:B------:R-:W-:Y:S01]  /*ac50*/  SEL R64, R214, RZ, P0 ;  /* 0x000000ffd6407207 */ /* 0x000fe20000000000 */
[----:B------:R-:W-:-:S03]  /*ac60*/  IMAD.SHL.U32 R214, R252, 0x20, RZ ;  /* 0x00000020fcd67824 */ /* 0x000fc600078e00ff */
[----:B------:R-:W-:Y:S01]  /*ac70*/  ISETP.NE.U32.AND P0, PT, R64, RZ, PT ;  /* 0x000000ff4000720c */ /* 0x000fe20003f05070 */
[----:B------:R-:W-:Y:S01]  /*ac80*/  IMAD.SHL.U32 R64, R252, 0x4, RZ ;  /* 0x00000004fc407824 */ /* 0x000fe200078e00ff */
[----:B------:R-:W-:Y:S02]  /*ac90*/  LOP3.LUT R214, R214, 0x60, RZ, 0xc0, !PT ;  /* 0x00000060d6d67812 */ /* 0x000fe400078ec0ff */
[----:B------:R-:W-:Y:S02]  /*aca0*/  LOP3.LUT R65, R65, 0x6000, RZ, 0xc0, !PT ;  /* 0x0000600041417812 */ /* 0x000fe400078ec0ff */
[----:B------:R-:W-:Y:S02]  /*acb0*/  LOP3.LUT R215, R215, 0x6000, RZ, 0xc0, !PT ;  /* 0x00006000d7d77812 */ /* 0x000fe400078ec0ff */
[C---:B-1----:R-:W-:Y:S02]  /*acc0*/  LOP3.LUT R219, R242.reuse, 0x7f, RZ, 0xc0, !PT ;  /* 0x0000007ff2db7812 */ /* 0x042fe400078ec0ff */
[----:B------:R-:W-:-:S02]  /*acd0*/  LOP3.LUT R243, R242, 0x60, RZ, 0xc0, !PT ;  /* 0x00000060f2f37812 */ /* 0x000fc400078ec0ff */
[----:B------:R-:W-:Y:S01]  /*ace0*/  LOP3.LUT R214, R214, 0x70, R64, 0x78, !PT ;  /* 0x00000070d6d67812 */ /* 0x000fe200078e7840 */
[----:B------:R-:W-:Y:S01]  /*acf0*/  IMAD.SHL.U32 R64, R216, 0x20, RZ ;  /* 0x00000020d8407824 */ /* 0x000fe200078e00ff */
[----:B------:R-:W-:Y:S01]  /*ad00*/  SHF.R.U32.HI R243, RZ, 0x1, R243 ;  /* 0x00000001fff37819 */ /* 0x000fe200000116f3 */
[C---:B------:R-:W-:Y:S02]  /*ad10*/  IMAD.SHL.U32 R242, R219.reuse, 0x4, RZ ;  /* 0x00000004dbf27824 */ /* 0x040fe400078e00ff */
[----:B------:R-:W-:Y:S02]  /*ad20*/  IMAD R65, R234, 0x40, R65 ;  /* 0x00000040ea417824 */ /* 0x000fe400078e0241 */
[----:B------:R-:W-:Y:S02]  /*ad30*/  IMAD R215, R219, 0x10, R215 ;  /* 0x00000010dbd77824 */ /* 0x000fe400078e02d7 */
[----:B------:R-:W-:-:S05]  /*ad40*/  IMAD.IADD R65, R214, 0x1, R65 ;  /* 0x00000001d6417824 */ /* 0x000fca00078e0241 */
[----:B------:R1:W-:Y:S01]  /*ad50*/  STL [R1+0x600], R65 ;  /* 0x0006004101007387 */ /* 0x0003e20000100800 */
[----:B----4-:R-:W-:Y:S01]  /*ad60*/  IMAD.WIDE R218, R64, 0x4, R226 ;  /* 0x0000000440da7825 */ /* 0x010fe200078e02e2 */
[----:B------:R-:W-:-:S05]  /*ad70*/  LOP3.LUT R227, R242, R243, RZ, 0x3c, !PT ;  /* 0x000000f3f2e37212 */ /* 0x000fca00078e3cff */
[----:B------:R2:W-:Y:S01]  /*ad80*/  LDGSTS.E [R227+0x10000], [R218.64], P0 ;  /* 0x10000000dae37fae */ /* 0x0005e20008121846 */
[----:B---3--:R-:W-:-:S04]  /*ad90*/  IMAD.WIDE R216, R64, 0x4, R220 ;  /* 0x0000000440d87825 */ /* 0x008fc800078e02dc */
[C---:B------:R-:W-:Y:S01]  /*ada0*/  IMAD.WIDE R214, R64.reuse, 0x4, R222 ;  /* 0x0000000440d67825 */ /* 0x040fe200078e02de */
[----:B------:R3:W-:Y:S03]  /*adb0*/  LDGSTS.E [R227+0x10400], [R216.64], P0 ;  /* 0x10400000d8e37fae */ /* 0x0007e60008121846 */
[C---:B------:R-:W-:Y:S01]  /*adc0*/  IMAD.WIDE R222, R64.reuse, 0x4, R224 ;  /* 0x0000000440de7825 */ /* 0x040fe200078e02e0 */
[----:B------:R4:W-:Y:S03]  /*add0*/  LDGSTS.E [R227+0x10800], [R214.64], P0 ;  /* 0x10800000d6e37fae */ /* 0x0009e60008121846 */
[C---:B------:R-:W-:Y:S01]  /*ade0*/  IMAD.WIDE R220, R64.reuse, 0x4, R230 ;  /* 0x0000000440dc7825 */ /* 0x040fe200078e02e6 */
[----:B------:R1:W-:Y:S04]  /*adf0*/  LDGSTS.E [R227+0x10c00], [R222.64], P0 ;  /* 0x10c00000dee37fae */ /* 0x0003e80008121846 */
[----:B------:R1:W-:Y:S01]  /*ae00*/  LDGSTS.E [R227+0x11000], [R220.64], P0 ;  /* 0x11000000dce37fae */ /* 0x0003e20008121846 */
[----:B--2---:R-:W-:-:S04]  /*ae10*/  IMAD.WIDE R218, R64, 0x4, R228 ;  /* 0x0000000440da7825 */ /* 0x004fc800078e02e4 */
[C---:B---3--:R-:W-:Y:S01]  /*ae20*/  IMAD.WIDE R216, R64.reuse, 0x4, R232 ;  /* 0x0000000440d87825 */ /* 0x048fe200078e02e8 */
[----:B------:R2:W-:Y:S03]  /*ae30*/  LDGSTS.E [R227+0x11400], [R218.64], P0 ;  /* 0x11400000dae37fae */ /* 0x0005e60008121846 */
[C---:B----4-:R-:W-:Y:S01]  /*ae40*/  IMAD.WIDE R214, R64.reuse, 0x4, R240 ;  /* 0x0000000440d67825 */ /* 0x050fe200078e02f0 */
[----:B------:R3:W-:Y:S04]  /*ae50*/  LDGSTS.E [R227+0x11800], [R216.64], P0 ;  /* 0x11800000d8e37fae */ /* 0x0007e80008121846 */
[----:B-1----:R-:W4:Y:S04]  /*ae60*/  LDL.LU.64 R220, [R1+0x88] ;  /* 0x0000880001dc7983 */ /* 0x002f280000300a00 */
[----:B------:R-:W2:Y:S04]  /*ae70*/  LDL.LU.64 R222, [R1+0x78] ;  /* 0x0000780001de7983 */ /* 0x000ea80000300a00 */
[----:B------:R-:W2:Y:S04]  /*ae80*/  LDL.LU.64 R224, [R1+0x68] ;  /* 0x0000680001e07983 */ /* 0x000ea80000300a00 */
[----:B------:R-:W2:Y:S01]  /*ae90*/  LDL.LU.64 R230, [R1+0x58] ;  /* 0x0000580001e67983 */ /* 0x000ea20000300a00 */
[----:B---3--:R-:W-:-:S03]  /*aea0*/  IMAD.WIDE R216, R64, 0x4, R236 ;  /* 0x0000000440d87825 */ /* 0x008fc600078e02ec */
[----:B------:R-:W3:Y:S04]  /*aeb0*/  LDL.LU.64 R228, [R1+0x48] ;  /* 0x0000480001e47983 */ /* 0x000ee80000300a00 */
[----:B------:R-:W2:Y:S04]  /*aec0*/  LDL.LU.64 R232, [R1+0x38] ;  /* 0x0000380001e87983 */ /* 0x000ea80000300a00 */
[----:B------:R1:W-:Y:S04]  /*aed0*/  LDGSTS.E [R227+0x11c00], [R214.64], P0 ;  /* 0x11c00000d6e37fae */ /* 0x0003e80008121846 */
[----:B------:R-:W2:Y:S04]  /*aee0*/  LDL.LU.64 R240, [R1+0x28] ;  /* 0x0000280001f07983 */ /* 0x000ea80000300a00 */
[----:B------:R-:W3:Y:S01]  /*aef0*/  LDL.LU.64 R236, [R1+0x18] ;  /* 0x0000180001ec7983 */ /* 0x000ee20000300a00 */
[----:B-1----:R-:W-:-:S03]  /*af00*/  IMAD.WIDE R214, R64, 0x4, R238 ;  /* 0x0000000440d67825 */ /* 0x002fc600078e02ee */
[----:B------:R1:W-:Y:S04]  /*af10*/  LDGSTS.E [R227+0x12000], [R216.64], P0 ;  /* 0x12000000d8e37fae */ /* 0x0003e80008121846 */
[----:B------:R-:W3:Y:S01]  /*af20*/  LDL.LU.64 R238, [R1+0x8] ;  /* 0x0000080001ee7983 */ /* 0x000ee20000300a00 */
[----:B------:R-:W-:-:S03]  /*af30*/  IMAD.WIDE R248, R64, 0x4, R248 ;  /* 0x0000000440f87825 */ /* 0x000fc600078e02f8 */
[----:B------:R1:W-:Y:S01]  /*af40*/  LDGSTS.E [R227+0x12400], [R214.64], P0 ;  /* 0x12400000d6e37fae */ /* 0x0003e20008121846 */
        /* <DEDUP_REMOVED lines=50> */
[----:B------:R-:W-:-:S04]  /*b270*/  IMAD.WIDE R104, R64, 0x4, R104 ;  /* 0x0000000440687825 */ /* 0x000fc800078e0268 */
[C---:B------:R-:W-:Y:S01]  /*b280*/  IMAD.WIDE R108, R64.reuse, 0x4, R108 ;  /* 0x00000004406c7825 */ /* 0x040fe200078e026c */
[----:B------:R1:W-:Y:S03]  /*b290*/  STL [R1+0xd0], RZ ;  /* 0x0000d0ff01007387 */ /* 0x0003e60000100800 */
[C---:B------:R-:W-:Y:S01]  /*b2a0*/  IMAD.WIDE R112, R64.reuse, 0x4, R112 ;  /* 0x0000000440707825 */ /* 0x040fe200078e0270 */
[----:B------:R1:W-:Y:S03]  /*b2b0*/  LDGSTS.E [R227+0x18c00], [R100.64], P0 ;  /* 0x18c0000064e37fae */ /* 0x0003e60008121846 */
        /* <DEDUP_REMOVED lines=11> */
[----:B------:R1:W-:Y:S04]  /*b370*/  LDGSTS.E [R227+0x19800], [R112.64], P0 ;  /* 0x1980000070e37fae */ /* 0x0003e80008121846 */
[----:B------:R1:W-:Y:S01]  /*b380*/  STL [R1+0x100], RZ ;  /* 0x000100ff01007387 */ /* 0x0003e20000100800 */
[----:B------:R-:W-:-:S03]  /*b390*/  IMAD.WIDE R140, R64, 0x4, R140 ;  /* 0x00000004408c7825 */ /* 0x000fc600078e028c */
[----:B------:R1:W-:Y:S01]  /*b3a0*/  LDGSTS.E [R227+0x19c00], [R116.64], P0 ;  /* 0x19c0000074e37fae */ /* 0x0003e20008121846 */
[----:B------:R-:W-:-:S03]  /*b3b0*/  IMAD.WIDE R144, R64, 0x4, R144 ;  /* 0x0000000440907825 */ /* 0x000fc600078e0290 */
[----:B------:R1:W-:Y:S01]  /*b3c0*/  STL [R1+0x104], RZ ;  /* 0x000104ff01007387 */ /* 0x0003e20000100800 */
[----:B------:R-:W-:-:S03]  /*b3d0*/  IMAD.WIDE R148, R64, 0x4, R148 ;  /* 0x0000000440947825 */ /* 0x000fc600078e0294 */
[----:B------:R1:W-:Y:S01]  /*b3e0*/  LDGSTS.E [R227+0x1a000], [R120.64], P0 ;  /* 0x1a00000078e37fae */ /* 0x0003e20008121846 */
[----:B------:R-:W-:-:S03]  /*b3f0*/  IMAD.WIDE R152, R64, 0x4, R152 ;  /* 0x0000000440987825 */ /* 0x000fc600078e0298 */
[----:B------:R1:W-:Y:S01]  /*b400*/  STL [R1+0x108], RZ ;  /* 0x000108ff01007387 */ /* 0x0003e20000100800 */
[----:B------:R-:W-:-:S03]  /*b410*/  IMAD.WIDE R156, R64, 0x4, R156 ;  /* 0x00000004409c7825 */ /* 0x000fc600078e029c */
[----:B------:R1:W-:Y:S04]  /*b420*/  LDGSTS.E [R227+0x1a400], [R124.64], P0 ;  /* 0x1a4000007ce37fae */ /* 0x0003e80008121846 */
        /* <DEDUP_REMOVED lines=32> */
[----:B------:R1:W-:Y:S01]  /*b630*/  LDGSTS.E [R227+0x1d000], [R168.64], P0 ;  /* 0x1d000000a8e37fae */ /* 0x0003e20008121846 */
[----:B------:R-:W-:-:S03]  /*b640*/  LOP3.LUT R242, R242, R243, RZ, 0x3c, !PT ;  /* 0x000000f3f2f27212 */ /* 0x000fc600078e3cff */
        /* <DEDUP_REMOVED lines=10> */
[----:B----4-:R-:W-:-:S03]  /*b6f0*/  IMAD.WIDE R6, R64, 0x4, R220 ;  /* 0x0000000440067825 */ /* 0x010fc600078e02dc */
[----:B------:R4:W-:Y:S01]  /*b700*/  LDGSTS.E [R227+0x1e000], [R184.64], P0 ;  /* 0x1e000000b8e37fae */ /* 0x0009e20008121846 */
[----:B------:R-:W-:-:S03]  /*b710*/  LOP3.LUT R242, R242, 0x40, RZ, 0x3c, !PT ;  /* 0x00000040f2f27812 */ /* 0x000fc600078e3cff */
[----:B------:R1:W-:Y:S01]  /*b720*/  STL [R1+0x158], RZ ;  /* 0x000158ff01007387 */ /* 0x0003e20000100800 */
[----:B--2---:R-:W-:-:S03]  /*b730*/  IMAD.WIDE R10, R64, 0x4, R222 ;  /* 0x00000004400a7825 */ /* 0x004fc600078e02de */
[----:B------:R4:W-:Y:S04]  /*b740*/  LDGSTS.E [R227+0x1e400], [R188.64], P0 ;  /* 0x1e400000bce37fae */ /* 0x0009e80008121846 */
[----:B------:R2:W-:Y:S01]  /*b750*/  STL [R1+0x15c], RZ ;  /* 0x00015cff01007387 */ /* 0x0005e20000100800 */
[----:B-1----:R-:W-:-:S03]  /*b760*/  IMAD.WIDE R14, R64, 0x4, R224 ;  /* 0x00000004400e7825 */ /* 0x002fc600078e02e0 */
[----:B------:R4:W-:Y:S04]  /*b770*/  LDGSTS.E [R227+0x1e800], [R192.64], P0 ;  /* 0x1e800000c0e37fae */ /* 0x0009e80008121846 */
[----:B------:R2:W-:Y:S01]  /*b780*/  STL [R1+0x1b0], RZ ;  /* 0x0001b0ff01007387 */ /* 0x0005e20000100800 */
[----:B------:R-:W-:-:S03]  /*b790*/  IMAD.WIDE R18, R64, 0x4, R230 ;  /* 0x0000000440127825 */ /* 0x000fc600078e02e6 */
[----:B------:R4:W-:Y:S04]  /*b7a0*/  LDGSTS.E [R227+0x1ec00], [R196.64], P0 ;  /* 0x1ec00000c4e37fae */ /* 0x0009e80008121846 */
[----:B------:R2:W-:Y:S04]  /*b7b0*/  STL [R1+0x1b4], RZ ;  /* 0x0001b4ff01007387 */ /* 0x0005e80000100800 */
        /* <DEDUP_REMOVED lines=10> */
[----:B------:R1:W-:Y:S01]  /*b860*/  LDGSTS.E [R242+0x10600], [R10.64], P0 ;  /* 0x106000000af27fae */ /* 0x0003e20008121846 */
[----:B---3--:R-:W-:-:S03]  /*b870*/  IMAD.WIDE R6, R64, 0x4, R228 ;  /* 0x0000000440067825 */ /* 0x008fc600078e02e4 */
[----:B------:R2:W-:Y:S04]  /*b880*/  STL [R1+0xcc], RZ ;  /* 0x0000ccff01007387 */ /* 0x0005e80000100800 */
[----:B------:R3:W-:Y:S01]  /*b890*/  LDGSTS.E [R242+0x10a00], [R14.64], P0 ;  /* 0x10a000000ef27fae */ /* 0x0007e20008121846 */
[----:B-1----:R-:W-:-:S03]  /*b8a0*/  IMAD.WIDE R10, R64, 0x4, R232 ;  /* 0x00000004400a7825 */ /* 0x002fc600078e02e8 */
[----:B------:R2:W-:Y:S04]  /*b8b0*/  STL [R1+0xf0], RZ ;  /* 0x0000f0ff01007387 */ /* 0x0005e80000100800 */
[----:B------:R1:W-:Y:S01]  /*b8c0*/  LDGSTS.E [R242+0x10e00], [R18.64], P0 ;  /* 0x10e0000012f27fae */ /* 0x0003e20008121846 */
[----:B------:R-:W-:-:S03]  /*b8d0*/  IMAD.WIDE R22, R64, 0x4, R238 ;  /* 0x0000000440167825 */ /* 0x000fc600078e02ee */
[----:B------:R2:W-:Y:S01]  /*b8e0*/  STL [R1+0xf4], RZ ;  /* 0x0000f4ff01007387 */ /* 0x0005e20000100800 */
[----:B---3--:R-:W-:-:S03]  /*b8f0*/  IMAD.WIDE R14, R64, 0x4, R240 ;  /* 0x00000004400e7825 */ /* 0x008fc600078e02f0 */
[----:B------:R2:W-:Y:S01]  /*b900*/  STL [R1+0xf8], RZ ;  /* 0x0000f8ff01007387 */ /* 0x0005e20000100800 */
[----:B------:R-:W-:-:S03]  /*b910*/  IMAD.WIDE R250, R64, 0x4, R250 ;  /* 0x0000000440fa7825 */ /* 0x000fc600078e02fa */
[----:B------:R2:W-:Y:S01]  /*b920*/  STL [R1+0xfc], RZ ;  /* 0x0000fcff01007387 */ /* 0x0005e20000100800 */
[----:B-1----:R-:W-:-:S03]  /*b930*/  IMAD.WIDE R18, R64, 0x4, R236 ;  /* 0x0000000440127825 */ /* 0x002fc600078e02ec */
        /* <DEDUP_REMOVED lines=100> */
[----:B------:R2:W-:Y:S01]  /*bf80*/  STL [R1], RZ ;  /* 0x000000ff01007387 */ /* 0x0005e20000100800 */
        /* <DEDUP_REMOVED lines=47> */
[----:B----4-:R-:W-:-:S03]  /*c280*/  IMAD.MOV.U32 R227, RZ, RZ, 0x1f ;  /* 0x0000001fffe37424 */ /* 0x010fc600078e00ff */
        /* <DEDUP_REMOVED lines=9> */
[----:B------:R2:W-:Y:S04]  /*c320*/  STL [R1+0xac], RZ ;  /* 0x0000acff01007387 */ /* 0x0005e80000100800 */
[----:B------:R4:W-:Y:S04]  /*c330*/  LDGSTS.E [R242+0x1e200], [R186.64], P0 ;  /* 0x1e200000baf27fae */ /* 0x0009e80008121846 */
[----:B------:R2:W-:Y:S01]  /*c340*/  STL [R1+0x40], RZ ;  /* 0x000040ff01007387 */ /* 0x0005e20000100800 */
[----:B------:R-:W-:-:S03]  /*c350*/  IADD3 R227, R227, c[0x0][0x180], RZ ;  /* 0x00006000e3e37a10 */ /* 0x000fc60007ffe0ff */
[----:B------:R4:W-:Y:S04]  /*c360*/  LDGSTS.E [R242+0x1e600], [R190.64], P0 ;  /* 0x1e600000bef27fae */ /* 0x0009e80008121846 */
[----:B------:R2:W-:Y:S04]  /*c370*/  STL [R1+0x44], RZ ;  /* 0x000044ff01007387 */ /* 0x0005e80000100800 */
[----:B------:R4:W-:Y:S04]  /*c380*/  LDGSTS.E [R242+0x1ea00], [R194.64], P0 ;  /* 0x1ea00000c2f27fae */ /* 0x0009e80008121846 */
[----:B------:R2:W-:Y:S04]  /*c390*/  STL [R1+0x48], RZ ;  /* 0x000048ff01007387 */ /* 0x0005e80000100800 */
[----:B------:R4:W-:Y:S04]  /*c3a0*/  LDGSTS.E [R242+0x1ee00], [R198.64], P0 ;  /* 0x1ee00000c6f27fae */ /* 0x0009e80008121846 */
[----:B------:R2:W-:Y:S04]  /*c3b0*/  STL [R1+0x4c], RZ ;  /* 0x00004cff01007387 */ /* 0x0005e80000100800 */
[----:B------:R4:W-:Y:S04]  /*c3c0*/  LDGSTS.E [R242+0x1f200], [R202.64], P0 ;  /* 0x1f200000caf27fae */ /* 0x0009e80008121846 */
[----:B------:R4:W-:Y:S04]  /*c3d0*/  LDGSTS.E [R242+0x1f600], [R206.64], P0 ;  /* 0x1f600000cef27fae */ /* 0x0009e80008121846 */
[----:B------:R4:W-:Y:S04]  /*c3e0*/  LDGSTS.E [R242+0x1fa00], [R210.64], P0 ;  /* 0x1fa00000d2f27fae */ /* 0x0009e80008121846 */
[----:B------:R4:W-:Y:S01]  /*c3f0*/  LDGSTS.E [R242+0x1fe00], [R2.64], P0 ;  /* 0x1fe0000002f27fae */ /* 0x0009e20008121846 */
[----:B------:R-:W-:-:S03]  /*c400*/  ISETP.GE.AND P0, PT, R227, 0x20, PT ;  /* 0x00000020e300780c */ /* 0x000fc60003f06270 */
[----:B------:R-:W0:Y:S01]  /*c410*/  LDGDEPBAR ;  /* 0x00000000000079af */ /* 0x000e220000000000 */
[----:B------:R-:W-:Y:S01]  /*c420*/  CS2R R120, SRZ ;  /* 0x0000000000787805 */ /* 0x000fe2000001ff00 */
[----:B-1----:R-:W-:Y:S01]  /*c430*/  CS2R R122, SRZ ;  /* 0x00000000007a7805 */ /* 0x002fe2000001ff00 */
[----:B------:R-:W-:Y:S01]  /*c440*/  CS2R R104, SRZ ;  /* 0x0000000000687805 */ /* 0x000fe2000001ff00 */
[----:B------:R-:W-:Y:S01]  /*c450*/  CS2R R106, SRZ ;  /* 0x00000000006a7805 */ /* 0x000fe2000001ff00 */
[----:B------:R-:W-:Y:S01]  /*c460*/  CS2R R88, SRZ ;  /* 0x0000000000587805 */ /* 0x000fe2000001ff00 */
[----:B------:R-:W-:Y:S01]  /*c470*/  CS2R R90, SRZ ;  /* 0x00000000005a7805 */ /* 0x000fe2000001ff00 */
[----:B------:R-:W-:Y:S01]  /*c480*/  CS2R R148, SRZ ;  /* 0x0000000000947805 */ /* 0x000fe2000001ff00 */
[----:B------:R-:W-:Y:S01]  /*c490*/  CS2R R150, SRZ ;  /* 0x0000000000967805 */ /* 0x000fe2000001ff00 */
[----:B------:R-:W-:Y:S01]  /*c4a0*/  CS2R R16, SRZ ;  /* 0x0000000000107805 */ /* 0x000fe2000001ff00 */
[----:B---3--:R-:W-:Y:S01]  /*c4b0*/  CS2R R18, SRZ ;  /* 0x0000000000127805 */ /* 0x008fe2000001ff00 */
[----:B------:R-:W-:Y:S01]  /*c4c0*/  CS2R R20, SRZ ;  /* 0x0000000000147805 */ /* 0x000fe2000001ff00 */
[----:B------:R-:W-:Y:S01]  /*c4d0*/  CS2R R22, SRZ ;  /* 0x0000000000167805 */ /* 0x000fe2000001ff00 */
[----:B------:R-:W-:Y:S01]  /*c4e0*/  CS2R R24, SRZ ;  /* 0x0000000000187805 */ /* 0x000fe2000001ff00 */
[----:B------:R-:W-:Y:S01]  /*c4f0*/  CS2R R26, SRZ ;  /* 0x00000000001a7805 */ /* 0x000fe2000001ff00 */
[----:B------:R-:W-:Y:S01]  /*c500*/  CS2R R240, SRZ ;  /* 0x0000000000f07805 */ /* 0x000fe2000001ff00 */
[----:B----4-:R-:W-:Y:S01]  /*c510*/  CS2R R242, SRZ ;  /* 0x0000000000f27805 */ /* 0x010fe2000001ff00 */
[----:B------:R-:W-:Y:S01]  /*c520*/  CS2R R68, SRZ ;  /* 0x0000000000447805 */ /* 0x000fe2000001ff00 */
        /* <DEDUP_REMOVED lines=65> */
[----:B------:R-:W-:Y:S05]  /*c940*/  @!P0 BRA `(.L_x_0) ;  /* 0x000102f000008947 */ /* 0x000fea0003800000 */
[----:B--2---:R-:W2:Y:S04]  /*c950*/  LDL.LU R231, [R1+0x178] ;  /* 0x0001780001e77983 */ /* 0x004ea80000300800 */
[----:B------:R-:W3:Y:S04]  /*c960*/  LDL.LU R226, [R1+0x174] ;  /* 0x0001740001e27983 */ /* 0x000ee80000300800 */
[----:B------:R-:W4:Y:S04]  /*c970*/  LDL.LU R230, [R1+0x170] ;  /* 0x0001700001e67983 */ /* 0x000f280000300800 */
[----:B------:R-:W2:Y:S04]  /*c980*/  LDL.LU R228, [R1+0x16c] ;  /* 0x00016c0001e47983 */ /* 0x000ea80000300800 */
[----:B------:R-:W2:Y:S04]  /*c990*/  LDL.LU R236, [R1+0x168] ;  /* 0x0001680001ec7983 */ /* 0x000ea80000300800 */
[----:B------:R-:W2:Y:S04]  /*c9a0*/  LDL.LU R237, [R1+0x20c] ;  /* 0x00020c0001ed7983 */ /* 0x000ea80000300800 */
[----:B------:R-:W2:Y:S04]  /*c9b0*/  LDL.LU R238, [R1+0x164] ;  /* 0x0001640001ee7983 */ /* 0x000ea80000300800 */
[----:B------:R-:W2:Y:S01]  /*c9c0*/  LDL.LU R239, [R1+0x160] ;  /* 0x0001600001ef7983 */ /* 0x000ea20000300800 */
[----:B------:R-:W-:-:S03]  /*c9d0*/  SHF.R.U32.HI R252, RZ, 0x6, R252 ;  /* 0x00000006fffc7819 */ /* 0x000fc600000116fc */
[----:B------:R-:W2:Y:S01]  /*c9e0*/  LDL.LU R229, [R1+0x12c] ;  /* 0x00012c0001e57983 */ /* 0x000ea20000300800 */
[----:B------:R-:W-:-:S03]  /*c9f0*/  SGXT.U32 R252, R252, 0x1 ;  /* 0x00000001fcfc781a */ /* 0x000fc60000000000 */
[----:B------:R-:W2:Y:S02]  /*ca00*/  LDL.LU R232, [R1+0x128] ;  /* 0x0001280001e87983 */ /* 0x000ea40000300800 */
[----:B------:R-:W-:Y:S02]  /*ca10*/  IMAD R225, R252, c[0x0][0x188], RZ ;  /* 0x00006200fce17a24 */ /* 0x000fe400078e02ff */
[----:B------:R-:W2:Y:S04]  /*ca20*/  LDL.LU R233, [R1+0x124] ;  /* 0x0001240001e97983 */ /* 0x000ea80000300800 */
[----:B------:R-:W2:Y:S01]  /*ca30*/  LDL.LU R252, [R1+0x120] ;  /* 0x0001200001fc7983 */ /* 0x000ea20000300800 */
[----:B------:R-:W-:-:S03]  /*ca40*/  SHF.R.S32.HI R2, RZ, 0x1f, R225 ;  /* 0x0000001fff027819 */ /* 0x000fc600000114e1 */
[----:B-----5:R1:W-:Y:S02]  /*ca50*/  STL [R1+0x6ec], R0 ;  /* 0x0006ec0001007387 */ /* 0x0203e40000100800 */
[----:B-1----:R-:W-:Y:S02]  /*ca60*/  SHF.L.U64.HI R0, R225, 0x2, R2 ;  /* 0x00000002e1007819 */ /* 0x002fe40000010202 */
[----:B------:R-:W1:Y:S01]  /*ca70*/  S2R R33, SR_TID.X ;  /* 0x0000000000217919 */ /* 0x000e620000002100 */
[----:B------:R-:W-:-:S05]  /*ca80*/  IMAD R235, R235, c[0x0][0x18c], RZ ;  /* 0x00006300ebeb7a24 */ /* 0x000fca00078e02ff */
[----:B------:R-:W-:Y:S02]  /*ca90*/  SHF.R.S32.HI R7, RZ, 0x1f, R235 ;  /* 0x0000001fff077819 */ /* 0x000fe400000114eb */
[----:B---3--:R-:W-:Y:S02]  /*caa0*/  SHF.R.S32.HI R3, RZ, 0x1f, R226 ;  /* 0x0000001fff037819 */ /* 0x008fe400000114e2 */
[----:B----4-:R-:W-:Y:S02]  /*cab0*/  SHF.R.S32.HI R4, RZ, 0x1f, R230 ;  /* 0x0000001fff047819 */ /* 0x010fe400000114e6 */
[----:B------:R-:W-:Y:S02]  /*cac0*/  SHF.L.U64.HI R2, R226, 0x2, R3 ;  /* 0x00000002e2027819 */ /* 0x000fe40000010203 */
[----:B--2---:R-:W-:Y:S02]  /*cad0*/  SHF.R.S32.HI R5, RZ, 0x1f, R228 ;  /* 0x0000001fff057819 */ /* 0x004fe400000114e4 */
[----:B------:R-:W-:Y:S01]  /*cae0*/  SHF.L.U64.HI R3, R230, 0x2, R4 ;  /* 0x00000002e6037819 */ /* 0x000fe20000010204 */
[----:B------:R2:W-:Y:S01]  /*caf0*/  STL [R1+0x648], R2 ;  /* 0x0006480201007387 */ /* 0x0005e20000100800 */
[----:B------:R-:W-:-:S03]  /*cb00*/  SHF.L.U64.HI R0, R228, 0x2, R5 ;  /* 0x00000002e4007819 */ /* 0x000fc60000010205 */
[----:B------:R3:W-:Y:S01]  /*cb10*/  STL [R1+0x644], R3 ;  /* 0x0006440301007387 */ /* 0x0007e20000100800 */
[----:B--2---:R-:W-:-:S03]  /*cb20*/  SHF.R.S32.HI R2, RZ, 0x1f, R236 ;  /* 0x0000001fff027819 */ /* 0x004fc600000114ec */
[----:B------:R2:W-:Y:S01]  /*cb30*/  STL [R1+0x640], R0 ;  /* 0x0006400001007387 */ /* 0x0005e20000100800 */
[----:B------:R-:W-:Y:S02]  /*cb40*/  SHF.R.S32.HI R4, RZ, 0x1f, R238 ;  /* 0x0000001fff047819 */ /* 0x000fe400000114ee */
[----:B---3--:R-:W-:Y:S02]  /*cb50*/  SHF.R.S32.HI R3, RZ, 0x1f, R237 ;  /* 0x0000001fff037819 */ /* 0x008fe400000114ed */
[----:B------:R-:W-:Y:S02]  /*cb60*/  SHF.R.S32.HI R5, RZ, 0x1f, R239 ;  /* 0x0000001fff057819 */ /* 0x000fe400000114ef */
[----:B------:R-:W-:Y:S02]  /*cb70*/  SHF.L.U64.HI R3, R237, 0x2, R3 ;  /* 0x00000002ed037819 */ /* 0x000fe40000010203 */
[----:B--2---:R-:W-:Y:S02]  /*cb80*/  SHF.L.U64.HI R0, R236, 0x2, R2 ;  /* 0x00000002ec007819 */ /* 0x004fe40000010202 */
[----:B------:R-:W-:-:S03]  /*cb90*/  SHF.L.U64.HI R2, R238, 0x2, R4 ;  /* 0x00000002ee027819 */ /* 0x000fc60000010204 */
[----:B------:R2:W-:Y:S04]  /*cba0*/  STL [R1+0x63c], R0 ;  /* 0x00063c0001007387 */ /* 0x0005e80000100800 */
[----:B------:R3:W-:Y:S04]  /*cbb0*/  STL [R1+0x638], R3 ;  /* 0x0006380301007387 */ /* 0x0007e80000100800 */
[----:B------:R-:W4:Y:S01]  /*cbc0*/  LDL.LU R236, [R1+0x1cc] ;  /* 0x0001cc0001ec7983 */ /* 0x000f220000300800 */
[----:B--2---:R-:W-:-:S03]  /*cbd0*/  SHF.L.U64.HI R0, R239, 0x2, R5 ;  /* 0x00000002ef007819 */ /* 0x004fc60000010205 */
[----:B------:R2:W-:Y:S01]  /*cbe0*/  STL [R1+0x634], R2 ;  /* 0x0006340201007387 */ /* 0x0005e20000100800 */
[----:B---3--:R-:W-:-:S03]  /*cbf0*/  SHF.R.S32.HI R3, RZ, 0x1f, R232 ;  /* 0x0000001fff037819 */ /* 0x008fc600000114e8 */
[----:B------:R-:W3:Y:S01]  /*cc00*/  LDL.LU R237, [R1+0x1c8] ;  /* 0x0001c80001ed7983 */ /* 0x000ee20000300800 */
[----:B--2---:R-:W-:-:S03]  /*cc10*/  SHF.R.S32.HI R2, RZ, 0x1f, R229 ;  /* 0x0000001fff027819 */ /* 0x004fc600000114e5 */
[----:B------:R2:W-:Y:S04]  /*cc20*/  STL [R1+0x630], R0 ;  /* 0x0006300001007387 */ /* 0x0005e80000100800 */
[----:B------:R-:W3:Y:S01]  /*cc30*/  LDL.LU R238, [R1+0x17c] ;  /* 0x00017c0001ee7983 */ /* 0x000ee20000300800 */
[----:B------:R-:W-:-:S03]  /*cc40*/  SHF.R.S32.HI R4, RZ, 0x1f, R233 ;  /* 0x0000001fff047819 */ /* 0x000fc600000114e9 */
[----:B------:R-:W3:Y:S01]  /*cc50*/  LDL.LU R239, [R1+0x190] ;  /* 0x0001900001ef7983 */ /* 0x000ee20000300800 */
[----:B--2---:R-:W-:Y:S02]  /*cc60*/  SHF.L.U64.HI R0, R229, 0x2, R2 ;  /* 0x00000002e5007819 */ /* 0x004fe40000010202 */
[----:B------:R-:W-:-:S03]  /*cc70*/  SHF.L.U64.HI R2, R232, 0x2, R3 ;  /* 0x00000002e8027819 */ /* 0x000fc60000010203 */
[----:B------:R2:W-:Y:S01]  /*cc80*/  STL [R1+0x62c], R0 ;  /* 0x00062c0001007387 */ /* 0x0005e20000100800 */
[----:B------:R-:W-:-:S03]  /*cc90*/  SHF.R.S32.HI R5, RZ, 0x1f, R252 ;  /* 0x0000001fff057819 */ /* 0x000fc600000114fc */
[----:B------:R1:W-:Y:S01]  /*cca0*/  STL [R1+0x628], R2 ;  /* 0x0006280201007387 */ /* 0x0003e20000100800 */
[----:B------:R-:W-:Y:S02]  /*ccb0*/  SHF.L.U64.HI R3, R233, 0x2, R4 ;  /* 0x00000002e9037819 */ /* 0x000fe40000010204 */
[----:B--2---:R-:W-:Y:S02]  /*ccc0*/  SHF.L.U64.HI R0, R252, 0x2, R5 ;  /* 0x00000002fc007819 */ /* 0x004fe40000010205 */
[----:B-1----:R-:W-:Y:S01]  /*ccd0*/  LOP3.LUT R2, R33, 0x7, RZ, 0xc0, !PT ;  /* 0x0000000721027812 */ /* 0x002fe200078ec0ff */
[----:B------:R1:W-:Y:S04]  /*cce0*/  STL [R1+0x624], R3 ;  /* 0x0006240301007387 */ /* 0x0003e80000100800 */
[----:B------:R-:W-:-:S02]  /*ccf0*/  IMAD R4, R2, 0x4, R234 ;  /* 0x0000000402047824 */ /* 0x000fc400078e02ea */
[----:B------:R-:W-:Y:S01]  /*cd00*/  IMAD.SHL.U32 R5, R2, 0x10, RZ ;  /* 0x0000001002057824 */ /* 0x000fe200078e00ff */
[----:B------:R-:W-:Y:S01]  /*cd10*/  SHF.L.U64.HI R2, R235, 0x2, R7 ;  /* 0x00000002eb027819 */ /* 0x000fe20000010207 */
[----:B------:R2:W-:Y:S04]  /*cd20*/  STL [R1+0x620], R0 ;  /* 0x0006200001007387 */ /* 0x0005e80000100800 */
[----:B------:R-:W-:Y:S04]  /*cd30*/  STL [R1+0x6f0], R2 ;  /* 0x0006f00201007387 */ /* 0x000fe80000100800 */
[----:B------:R-:W3:Y:S04]  /*cd40*/  LDL.LU R228, [R1+0x194] ;  /* 0x0001940001e47983 */ /* 0x000ee80000300800 */
[----:B------:R-:W3:Y:S04]  /*cd50*/  LDL.LU R229, [R1+0x198] ;  /* 0x0001980001e57983 */ /* 0x000ee80000300800 */
[----:B------:R-:W3:Y:S01]  /*cd60*/  LDL.LU R252, [R1+0x19c] ;  /* 0x00019c0001fc7983 */ /* 0x000ee20000300800 */
[----:B-1----:R-:W-:-:S02]  /*cd70*/  LOP3.LUT R3, R33, 0x3, RZ, 0xc0, !PT ;  /* 0x0000000321037812 */ /* 0x002fc400078ec0ff */
[C---:B------:R-:W-:Y:S02]  /*cd80*/  LOP3.LUT R6, R33.reuse, 0x1c, RZ, 0xc0, !PT ;  /* 0x0000001c21067812 */ /* 0x040fe400078ec0ff */
[----:B------:R-:W-:Y:S01]  /*cd90*/  SHF.R.S32.HI R29, RZ, 0x1f, R227 ;  /* 0x0000001fff1d7819 */ /* 0x000fe200000114e3 */
[----:B------:R-:W-:Y:S02]  /*cda0*/  IMAD.SHL.U32 R8, R33, 0x2, RZ ;  /* 0x0000000221087824 */ /* 0x000fe400078e00ff */
[----:B--2---:R-:W-:Y:S01]  /*cdb0*/  IMAD R0, R3, 0x120, R6 ;  /* 0x0000012003007824 */ /* 0x004fe200078e0206 */
[----:B------:R-:W-:Y:S01]  /*cdc0*/  LEA.HI R29, R29, R227, RZ, 0x5 ;  /* 0x000000e31d1d7211 */ /* 0x000fe200078f28ff */
[----:B------:R-:W-:Y:S01]  /*cdd0*/  IMAD.SHL.U32 R6, R64, 0x8, RZ ;  /* 0x0000000840067824 */ /* 0x000fe200078e00ff */
[----:B------:R-:W-:Y:S01]  /*cde0*/  SHF.R.S32.HI R3, RZ, 0x1f, R64 ;  /* 0x0000001fff037819 */ /* 0x000fe20000011440 */
[----:B------:R-:W2:Y:S01]  /*cdf0*/  LDL.LU R227, [R1+0x1a0] ;  /* 0x0001a00001e37983 */ /* 0x000ea20000300800 */
[----:B------:R-:W-:-:S03]  /*ce00*/  LOP3.LUT R5, R5, 0x30, R8, 0x78, !PT ;  /* 0x0000003005057812 */ /* 0x000fc600078e7808 */
[----:B------:R-:W-:Y:S01]  /*ce10*/  STL [R1+0x6f8], R29 ;  /* 0x0006f81d01007387 */ /* 0x000fe20000100800 */
[----:B------:R-:W-:-:S03]  /*ce20*/  SHF.L.U64.HI R7, R64, 0x3, R3 ;  /* 0x0000000340077819 */ /* 0x000fc60000010203 */
[----:B------:R1:W-:Y:S04]  /*ce30*/  STL [R1+0x60c], R0 ;  /* 0x00060c0001007387 */ /* 0x0003e80000100800 */
[----:B------:R-:W2:Y:S04]  /*ce40*/  LDL.LU R232, [R1+0x1a8] ;  /* 0x0001a80001e87983 */ /* 0x000ea80000300800 */
[----:B------:R-:W2:Y:S01]  /*ce50*/  LDL.LU R233, [R1+0x1ac] ;  /* 0x0001ac0001e97983 */ /* 0x000ea20000300800 */
[----:B----4-:R-:W-:Y:S02]  /*ce60*/  SHF.R.S32.HI R8, RZ, 0x1f, R236 ;  /* 0x0000001fff087819 */ /* 0x010fe400000114ec */
[----:B-1----:R-:W-:-:S04]  /*ce70*/  LEA R0, P3, R236, R6, 0x2 ;  /* 0x00000006ec007211 */ /* 0x002fc800078610ff */
[-C--:B------:R-:W-:Y:S01]  /*ce80*/  LEA.HI.X R2, R236, R7.reuse, R8, 0x2, P3 ;  /* 0x00000007ec027211 */ /* 0x080fe200018f1408 */
[----:B------:R-:W-:Y:S01]  /*ce90*/  STL [R1+0x690], R0 ;  /* 0x0006900001007387 */ /* 0x000fe20000100800 */
[----:B---3--:R-:W-:Y:S02]  /*cea0*/  SHF.R.S32.HI R14, RZ, 0x1f, R237 ;  /* 0x0000001fff0e7819 */ /* 0x008fe400000114ed */
[C---:B------:R-:W-:Y:S01]  /*ceb0*/  LEA R30, P0, R237.reuse, R6, 0x2 ;  /* 0x00000006ed1e7211 */ /* 0x040fe200078010ff */
[----:B------:R-:W3:Y:S04]  /*cec0*/  LDL.LU R234, [R1+0x1c0] ;  /* 0x0001c00001ea7983 */ /* 0x000ee80000300800 */
[----:B------:R-:W4:Y:S01]  /*ced0*/  LDL.LU R235, [R1+0x1c4] ;  /* 0x0001c40001eb7983 */ /* 0x000f220000300800 */
[----:B------:R-:W-:-:S02]  /*cee0*/  LEA.HI.X R57, R237, R7, R14, 0x2, P0 ;  /* 0x00000007ed397211 */ /* 0x000fc400000f140e */
[----:B------:R-:W-:Y:S02]  /*cef0*/  SHF.R.S32.HI R12, RZ, 0x1f, R238 ;  /* 0x0000001fff0c7819 */ /* 0x000fe400000114ee */
[CC--:B------:R-:W-:Y:S01]  /*cf00*/  LEA R31, P1, R238.reuse, R6.reuse, 0x2 ;  /* 0x00000006ee1f7211 */ /* 0x0c0fe200078210ff */
[----:B------:R1:W-:Y:S01]  /*cf10*/  STL [R1+0x6f4], R2 ;  /* 0x0006f40201007387 */ /* 0x0003e20000100800 */
[----:B------:R-:W-:Y:S02]  /*cf20*/  SHF.R.S32.HI R10, RZ, 0x1f, R239 ;  /* 0x0000001fff0a7819 */ /* 0x000fe400000114ef */
[C---:B------:R-:W-:Y:S01]  /*cf30*/  LEA R34, P2, R239.reuse, R6, 0x2 ;  /* 0x00000006ef227211 */ /* 0x040fe200078410ff */
[----:B------:R-:W4:Y:S01]  /*cf40*/  LDL.LU R236, [R1+0x1d4] ;  /* 0x0001d40001ec7983 */ /* 0x000f220000300800 */
[-C--:B------:R-:W-:Y:S02]  /*cf50*/  LEA.HI.X R59, R238, R7.reuse, R12, 0x2, P1 ;  /* 0x00000007ee3b7211 */ /* 0x080fe400008f140c */
[----:B------:R-:W-:Y:S01]  /*cf60*/  LEA.HI.X R61, R239, R7, R10, 0x2, P2 ;  /* 0x00000007ef3d7211 */ /* 0x000fe200010f140a */
[----:B------:R-:W4:Y:S04]  /*cf70*/  LDL.LU R237, [R1+0x1d8] ;  /* 0x0001d80001ed7983 */ /* 0x000f280000300800 */
[----:B------:R-:W4:Y:S04]  /*cf80*/  LDL.LU R238, [R1+0x1dc] ;  /* 0x0001dc0001ee7983 */ /* 0x000f280000300800 */
[----:B------:R-:W4:Y:S01]  /*cf90*/  LDL.LU R239, [R1+0x1e0] ;  /* 0x0001e00001ef7983 */ /* 0x000f220000300800 */
[----:B------:R-:W-:-:S02]  /*cfa0*/  SHF.R.S32.HI R12, RZ, 0x1f, R228 ;  /* 0x0000001fff0c7819 */ /* 0x000fc400000114e4 */
[-C--:B------:R-:W-:Y:S02]  /*cfb0*/  LEA R35, P0, R228, R6.reuse, 0x2 ;  /* 0x00000006e4237211 */ /* 0x080fe400078010ff */
[----:B------:R-:W-:Y:S02]  /*cfc0*/  SHF.R.S32.HI R66, RZ, 0x1f, R229 ;  /* 0x0000001fff427819 */ /* 0x000fe400000114e5 */
[-C--:B------:R-:W-:Y:S02]  /*cfd0*/  LEA R56, P1, R229, R6.reuse, 0x2 ;  /* 0x00000006e5387211 */ /* 0x080fe400078210ff */
[----:B------:R-:W-:Y:S02]  /*cfe0*/  SHF.R.S32.HI R10, RZ, 0x1f, R252 ;  /* 0x0000001fff0a7819 */ /* 0x000fe400000114fc */
[----:B------:R-:W-:Y:S02]  /*cff0*/  LEA R58, P2, R252, R6, 0x2 ;  /* 0x00000006fc3a7211 */ /* 0x000fe400078410ff */
[----:B------:R-:W-:-:S02]  /*d000*/  LEA.HI.X R63, R228, R7, R12, 0x2, P0 ;  /* 0x00000007e43f7211 */ /* 0x000fc400000f140c */
[-C--:B------:R-:W-:Y:S01]  /*d010*/  LEA.HI.X R66, R229, R7.reuse, R66, 0x2, P1 ;  /* 0x00000007e5427211 */ /* 0x080fe200008f1442 */
[----:B------:R-:W4:Y:S01]  /*d020*/  LDL.LU R228, [R1+0x1e4] ;  /* 0x0001e40001e47983 */ /* 0x000f220000300800 */
[----:B------:R-:W-:-:S03]  /*d030*/  LEA.HI.X R153, R252, R7, R10, 0x2, P2 ;  /* 0x00000007fc997211 */ /* 0x000fc600010f140a */
[----:B------:R-:W4:Y:S04]  /*d040*/  LDL.LU R229, [R1+0x1e8] ;  /* 0x0001e80001e57983 */ /* 0x000f280000300800 */
[----:B------:R-:W4:Y:S01]  /*d050*/  LDL.LU R252, [R1+0x1ec] ;  /* 0x0001ec0001fc7983 */ /* 0x000f220000300800 */
[----:B--2---:R-:W-:Y:S02]  /*d060*/  SHF.R.S32.HI R8, RZ, 0x1f, R227 ;  /* 0x0000001fff087819 */ /* 0x004fe400000114e3 */
[----:B------:R-:W-:-:S04]  /*d070*/  LEA R60, P3, R227, R6, 0x2 ;  /* 0x00000006e33c7211 */ /* 0x000fc800078610ff */
[-C--:B------:R-:W-:Y:S02]  /*d080*/  LEA.HI.X R155, R227, R7.reuse, R8, 0x2, P3 ;  /* 0x00000007e39b7211 */ /* 0x080fe400018f1408 */
[----:B------:R-:W-:Y:S01]  /*d090*/  SHF.R.S32.HI R14, RZ, 0x1f, R232 ;  /* 0x0000001fff0e7819 */ /* 0x000fe200000114e8 */
[----:B------:R-:W2:Y:S01]  /*d0a0*/  LDL.LU R227, [R1+0x1f0] ;  /* 0x0001f00001e37983 */ /* 0x000ea20000300800 */
[CC--:B------:R-:W-:Y:S02]  /*d0b0*/  LEA R62, P0, R232.reuse, R6.reuse, 0x2 ;  /* 0x00000006e83e7211 */ /* 0x0c0fe400078010ff */
[----:B------:R-:W-:Y:S02]  /*d0c0*/  SHF.R.S32.HI R12, RZ, 0x1f, R233 ;  /* 0x0000001fff0c7819 */ /* 0x000fe400000114e9 */
[----:B------:R-:W-:Y:S02]  /*d0d0*/  LEA R65, P1, R233, R6, 0x2 ;  /* 0x00000006e9417211 */ /* 0x000fe400078210ff */
[----:B------:R-:W-:-:S02]  /*d0e0*/  LEA.HI.X R157, R232, R7, R14, 0x2, P0 ;  /* 0x00000007e89d7211 */ /* 0x000fc400000f140e */
[----:B------:R-:W-:Y:S01]  /*d0f0*/  LEA.HI.X R159, R233, R7, R12, 0x2, P1 ;  /* 0x00000007e99f7211 */ /* 0x000fe200008f140c */
[----:B------:R-:W2:Y:S04]  /*d100*/  LDL.LU R232, [R1+0x1f4] ;  /* 0x0001f40001e87983 */ /* 0x000ea80000300800 */
[----:B------:R-:W2:Y:S01]  /*d110*/  LDL.LU R233, [R1+0x200] ;  /* 0x0002000001e97983 */ /* 0x000ea20000300800 */
[----:B---3--:R-:W-:Y:S02]  /*d120*/  SHF.R.S32.HI R10, RZ, 0x1f, R234 ;  /* 0x0000001fff0a7819 */ /* 0x008fe400000114ea */
[----:B------:R-:W-:Y:S02]  /*d130*/  LEA R67, P2, R234, R6, 0x2 ;  /* 0x00000006ea437211 */ /* 0x000fe400078410ff */
[----:B----4-:R-:W-:-:S02]  /*d140*/  SHF.R.S32.HI R8, RZ, 0x1f, R235 ;  /* 0x0000001fff087819 */ /* 0x010fc400000114eb */
[C---:B------:R-:W-:Y:S02]  /*d150*/  LEA R154, P3, R235.reuse, R6, 0x2 ;  /* 0x00000006eb9a7211 */ /* 0x040fe400078610ff */
[-C--:B------:R-:W-:Y:S02]  /*d160*/  LEA.HI.X R161, R234, R7.reuse, R10, 0x2, P2 ;  /* 0x00000007eaa17211 */ /* 0x080fe400010f140a */
[----:B------:R-:W-:Y:S01]  /*d170*/  LEA.HI.X R163, R235, R7, R8, 0x2, P3 ;  /* 0x00000007eba37211 */ /* 0x000fe200018f1408 */
[----:B------:R-:W3:Y:S01]  /*d180*/  LDL.LU R234, [R1+0x204] ;  /* 0x0002040001ea7983 */ /* 0x000ee20000300800 */
[----:B------:R-:W-:-:S03]  /*d190*/  SHF.R.S32.HI R14, RZ, 0x1f, R236 ;  /* 0x0000001fff0e7819 */ /* 0x000fc600000114ec */
[----:B------:R-:W4:Y:S01]  /*d1a0*/  LDL.LU R235, [R1+0x208] ;  /* 0x0002080001eb7983 */ /* 0x000f220000300800 */
[-C--:B------:R-:W-:Y:S02]  /*d1b0*/  LEA R156, P0, R236, R6.reuse, 0x2 ;  /* 0x00000006ec9c7211 */ /* 0x080fe400078010ff */
[----:B------:R-:W-:Y:S02]  /*d1c0*/  SHF.R.S32.HI R12, RZ, 0x1f, R237 ;  /* 0x0000001fff0c7819 */ /* 0x000fe400000114ed */
[-C--:B------:R-:W-:Y:S02]  /*d1d0*/  LEA R158, P1, R237, R6.reuse, 0x2 ;  /* 0x00000006ed9e7211 */ /* 0x080fe400078210ff */
[----:B------:R-:W-:Y:S02]  /*d1e0*/  SHF.R.S32.HI R10, RZ, 0x1f, R238 ;  /* 0x0000001fff0a7819 */ /* 0x000fe400000114ee */
[----:B------:R-:W-:Y:S02]  /*d1f0*/  LEA R160, P2, R238, R6, 0x2 ;  /* 0x00000006eea07211 */ /* 0x000fe400078410ff */
[----:B------:R-:W-:-:S02]  /*d200*/  SHF.R.S32.HI R8, RZ, 0x1f, R239 ;  /* 0x0000001fff087819 */ /* 0x000fc400000114ef */
[----:B------:R-:W-:Y:S02]  /*d210*/  LEA R162, P3, R239, R6, 0x2 ;  /* 0x00000006efa27211 */ /* 0x000fe400078610ff */
[-C--:B------:R-:W-:Y:S02]  /*d220*/  LEA.HI.X R165, R236, R7.reuse, R14, 0x2, P0 ;  /* 0x00000007eca57211 */ /* 0x080fe400000f140e */
[-C--:B------:R-:W-:Y:S01]  /*d230*/  LEA.HI.X R167, R237, R7.reuse, R12, 0x2, P1 ;  /* 0x00000007eda77211 */ /* 0x080fe200008f140c */
        /* <DEDUP_REMOVED lines=19> */
[-C--:B------:R-:W-:Y:S02]  /*d370*/  LEA R170, P3, R227, R6.reuse, 0x2 ;  /* 0x00000006e3aa7211 */ /* 0x080fe400078610ff */
[----:B------:R-:W-:Y:S02]  /*d380*/  SHF.R.S32.HI R14, RZ, 0x1f, R232 ;  /* 0x0000001fff0e7819 */ /* 0x000fe400000114e8 */
[----:B------:R-:W-:-:S02]  /*d390*/  LEA R172, P0, R232, R6, 0x2 ;  /* 0x00000006e8ac7211 */ /* 0x000fc400078010ff */
[----:B------:R-:W-:Y:S02]  /*d3a0*/  SHF.R.S32.HI R12, RZ, 0x1f, R233 ;  /* 0x0000001fff0c7819 */ /* 0x000fe400000114e9 */
[----:B------:R-:W-:Y:S02]  /*d3b0*/  LEA R174, P1, R233, R6, 0x2 ;  /* 0x00000006e9ae7211 */ /* 0x000fe400078210ff */
[-C--:B------:R-:W-:Y:S02]  /*d3c0*/  LEA.HI.X R179, R227, R7.reuse, R8, 0x2, P3 ;  /* 0x00000007e3b37211 */ /* 0x080fe400018f1408 */
[----:B------:R-:W2:Y:S01]  /*d3d0*/  LDL.LU R227, [R1+0x22c] ;  /* 0x00022c0001e37983 */ /* 0x000ea20000300800 */
[-C--:B------:R-:W-:Y:S02]  /*d3e0*/  LEA.HI.X R181, R232, R7.reuse, R14, 0x2, P0 ;  /* 0x00000007e8b57211 */ /* 0x080fe400000f140e */
[----:B------:R-:W-:Y:S01]  /*d3f0*/  LEA.HI.X R183, R233, R7, R12, 0x2, P1 ;  /* 0x00000007e9b77211 */ /* 0x000fe200008f140c */
[----:B------:R-:W2:Y:S04]  /*d400*/  LDL.LU R232, [R1+0x230] ;  /* 0x0002300001e87983 */ /* 0x000ea80000300800 */
[----:B------:R-:W2:Y:S01]  /*d410*/  LDL.LU R233, [R1+0x234] ;  /* 0x0002340001e97983 */ /* 0x000ea20000300800 */
[----:B---3--:R-:W-:-:S02]  /*d420*/  SHF.R.S32.HI R10, RZ, 0x1f, R234 ;  /* 0x0000001fff0a7819 */ /* 0x008fc400000114ea */
[CC--:B------:R-:W-:Y:S02]  /*d430*/  LEA R176, P2, R234.reuse, R6.reuse, 0x2 ;  /* 0x00000006eab07211 */ /* 0x0c0fe400078410ff */
[----:B----4-:R-:W-:Y:S02]  /*d440*/  SHF.R.S32.HI R8, RZ, 0x1f, R235 ;  /* 0x0000001fff087819 */ /* 0x010fe400000114eb */
[C---:B------:R-:W-:Y:S02]  /*d450*/  LEA R178, P3, R235.reuse, R6, 0x2 ;  /* 0x00000006ebb27211 */ /* 0x040fe400078610ff */
[-C--:B------:R-:W-:Y:S02]  /*d460*/  LEA.HI.X R185, R234, R7.reuse, R10, 0x2, P2 ;  /* 0x00000007eab97211 */ /* 0x080fe400010f140a */
[----:B------:R-:W-:Y:S01]  /*d470*/  LEA.HI.X R187, R235, R7, R8, 0x2, P3 ;  /* 0x00000007ebbb7211 */ /* 0x000fe200018f1408 */
[----:B------:R-:W3:Y:S04]  /*d480*/  LDL.LU R234, [R1+0x238] ;  /* 0x0002380001ea7983 */ /* 0x000ee80000300800 */
[----:B------:R-:W4:Y:S01]  /*d490*/  LDL.LU R235, [R1+0x23c] ;  /* 0x00023c0001eb7983 */ /* 0x000f220000300800 */
[----:B------:R-:W-:-:S02]  /*d4a0*/  SHF.R.S32.HI R14, RZ, 0x1f, R236 ;  /* 0x0000001fff0e7819 */ /* 0x000fc400000114ec */
        /* <DEDUP_REMOVED lines=28> */
[C---:B------:R-:W-:Y:S02]  /*d670*/  LEA R194, P3, R227.reuse, R6, 0x2 ;  /* 0x00000006e3c27211 */ /* 0x040fe400078610ff */
[----:B------:R-:W-:Y:S02]  /*d680*/  SHF.R.S32.HI R14, RZ, 0x1f, R232 ;  /* 0x0000001fff0e7819 */ /* 0x000fe400000114e8 */
[----:B------:R-:W-:-:S02]  /*d690*/  LEA.HI.X R203, R227, R7, R8, 0x2, P3 ;  /* 0x00000007e3cb7211 */ /* 0x000fc400018f1408 */
[----:B------:R-:W-:Y:S01]  /*d6a0*/  SHF.R.S32.HI R12, RZ, 0x1f, R233 ;  /* 0x0000001fff0c7819 */ /* 0x000fe200000114e9 */
[----:B------:R-:W2:Y:S01]  /*d6b0*/  LDL.LU R227, [R1+0x25c] ;  /* 0x00025c0001e37983 */ /* 0x000ea20000300800 */
[CC--:B------:R-:W-:Y:S02]  /*d6c0*/  LEA R196, P0, R232.reuse, R6.reuse, 0x2 ;  /* 0x00000006e8c47211 */ /* 0x0c0fe400078010ff */
[C---:B------:R-:W-:Y:S02]  /*d6d0*/  LEA R198, P1, R233.reuse, R6, 0x2 ;  /* 0x00000006e9c67211 */ /* 0x040fe400078210ff */
        /* <DEDUP_REMOVED lines=17> */
[----:B------:R-:W-:Y:S02]  /*d7f0*/  SHF.R.S32.HI R8, RZ, 0x1f, R239 ;  /* 0x0000001fff087819 */ /* 0x000fe400000114ef */
[----:B------:R-:W-:-:S02]  /*d800*/  LEA R210, P3, R239, R6, 0x2 ;  /* 0x00000006efd27211 */ /* 0x000fc400078610ff */
[----:B------:R-:W-:Y:S02]  /*d810*/  LEA R208, P2, R238, R6, 0x2 ;  /* 0x00000006eed07211 */ /* 0x000fe400078410ff */
[-C--:B------:R-:W-:Y:S02]  /*d820*/  LEA.HI.X R215, R237, R7.reuse, R12, 0x2, P1 ;  /* 0x00000007edd77211 */ /* 0x080fe400008f140c */
[-C--:B------:R-:W-:Y:S01]  /*d830*/  LEA.HI.X R219, R239, R7.reuse, R8, 0x2, P3 ;  /* 0x00000007efdb7211 */ /* 0x080fe200018f1408 */
[----:B------:R-:W4:Y:S01]  /*d840*/  LDL.LU R237, [R1+0x270] ;  /* 0x0002700001ed7983 */ /* 0x000f220000300800 */
[----:B------:R-:W-:-:S03]  /*d850*/  LEA.HI.X R213, R236, R7, R14, 0x2, P0 ;  /* 0x00000007ecd57211 */ /* 0x000fc600000f140e */
[----:B------:R-:W4:Y:S01]  /*d860*/  LDL.LU R239, [R1+0x274] ;  /* 0x0002740001ef7983 */ /* 0x000f220000300800 */
[----:B------:R-:W-:-:S03]  /*d870*/  LEA.HI.X R217, R238, R7, R10, 0x2, P2 ;  /* 0x00000007eed97211 */ /* 0x000fc600010f140a */
[----:B------:R-:W4:Y:S04]  /*d880*/  LDL.LU R236, [R1+0x278] ;  /* 0x0002780001ec7983 */ /* 0x000f280000300800 */
[----:B------:R-:W4:Y:S04]  /*d890*/  LDL.LU R238, [R1+0x27c] ;  /* 0x00027c0001ee7983 */ /* 0x000f280000300800 */
[----:B------:R-:W4:Y:S04]  /*d8a0*/  LDL.LU R249, [R1+0x280] ;  /* 0x0002800001f97983 */ /* 0x000f280000300800 */
[----:B------:R-:W4:Y:S04]  /*d8b0*/  LDL.LU R251, [R1+0x284] ;  /* 0x0002840001fb7983 */ /* 0x000f280000300800 */
[----:B------:R-:W4:Y:S01]  /*d8c0*/  LDL.LU R248, [R1+0x288] ;  /* 0x0002880001f87983 */ /* 0x000f220000300800 */
[----:B------:R-:W-:-:S02]  /*d8d0*/  SHF.R.S32.HI R10, RZ, 0x1f, R252 ;  /* 0x0000001fff0a7819 */ /* 0x000fc400000114fc */
[----:B------:R-:W-:-:S04]  /*d8e0*/  LEA R216, P2, R252, R6, 0x2 ;  /* 0x00000006fcd87211 */ /* 0x000fc800078410ff */
[----:B------:R-:W-:Y:S02]  /*d8f0*/  LEA.HI.X R225, R252, R7, R10, 0x2, P2 ;  /* 0x00000007fce17211 */ /* 0x000fe400010f140a */
[----:B------:R-:W4:Y:S04]  /*d900*/  LDL.LU R252, [R1+0x28c] ;  /* 0x00028c0001fc7983 */ /* 0x000f280000300800 */
[----:B------:R-:W4:Y:S04]  /*d910*/  LDL.LU R76, [R1+0x290] ;  /* 0x00029000014c7983 */ /* 0x000f280000300800 */
[----:B------:R-:W4:Y:S04]  /*d920*/  LDL.LU R77, [R1+0x294] ;  /* 0x00029400014d7983 */ /* 0x000f280000300800 */
[----:B------:R-:W4:Y:S04]  /*d930*/  LDL.LU R78, [R1+0x298] ;  /* 0x00029800014e7983 */ /* 0x000f280000300800 */
[----:B------:R-:W4:Y:S04]  /*d940*/  LDL.LU R28, [R1+0x29c] ;  /* 0x00029c00011c7983 */ /* 0x000f280000300800 */
[----:B------:R-:W4:Y:S04]  /*d950*/  LDL.LU R79, [R1+0x2a0] ;  /* 0x0002a000014f7983 */ /* 0x000f280000300800 */
[----:B------:R-:W4:Y:S04]  /*d960*/  LDL.LU R136, [R1+0x2a4] ;  /* 0x0002a40001887983 */ /* 0x000f280000300800 */
[----:B------:R-:W4:Y:S04]  /*d970*/  LDL.LU R137, [R1+0x2a8] ;  /* 0x0002a80001897983 */ /* 0x000f280000300800 */
[----:B------:R-:W4:Y:S01]  /*d980*/  LDL.LU R138, [R1+0x2ac] ;  /* 0x0002ac00018a7983 */ /* 0x000f220000300800 */
[----:B------:R-:W-:-:S02]  /*d990*/  SHF.R.S32.HI R12, RZ, 0x1f, R229 ;  /* 0x0000001fff0c7819 */ /* 0x000fc400000114e5 */
[CC--:B------:R-:W-:Y:S01]  /*d9a0*/  LEA R214, P1, R229.reuse, R6.reuse, 0x2 ;  /* 0x00000006e5d67211 */ /* 0x0c0fe200078210ff */
[----:B------:R-:W4:Y:S01]  /*d9b0*/  LDL.LU R94, [R1+0x2b0] ;  /* 0x0002b000015e7983 */ /* 0x000f220000300800 */
[----:B------:R-:W-:Y:S02]  /*d9c0*/  SHF.R.S32.HI R14, RZ, 0x1f, R228 ;  /* 0x0000001fff0e7819 */ /* 0x000fe400000114e4 */
[----:B------:R-:W-:Y:S02]  /*d9d0*/  LEA R212, P0, R228, R6, 0x2 ;  /* 0x00000006e4d47211 */ /* 0x000fe400078010ff */
[----:B------:R-:W-:Y:S02]  /*d9e0*/  SHF.R.S32.HI R152, RZ, 0x1f, R231 ;  /* 0x0000001fff987819 */ /* 0x000fe400000114e7 */
[----:B------:R-:W-:Y:S02]  /*d9f0*/  LEA.HI.X R223, R229, R7, R12, 0x2, P1 ;  /* 0x00000007e5df7211 */ /* 0x000fe400008f140c */
[----:B--2---:R-:W-:-:S02]  /*da00*/  SHF.R.S32.HI R8, RZ, 0x1f, R227 ;  /* 0x0000001fff087819 */ /* 0x004fc400000114e3 */
[-C--:B------:R-:W-:Y:S02]  /*da10*/  LEA R218, P3, R227, R6.reuse, 0x2 ;  /* 0x00000006e3da7211 */ /* 0x080fe400078610ff */
[----:B------:R-:W-:Y:S02]  /*da20*/  LEA.HI.X R221, R228, R7, R14, 0x2, P0 ;  /* 0x00000007e4dd7211 */ /* 0x000fe400000f140e */
[----:B------:R-:W-:Y:S02]  /*da30*/  SHF.R.S32.HI R12, RZ, 0x1f, R233 ;  /* 0x0000001fff0c7819 */ /* 0x000fe400000114e9 */
[-C--:B------:R-:W-:Y:S02]  /*da40*/  LEA R222, P1, R233, R6.reuse, 0x2 ;  /* 0x00000006e9de7211 */ /* 0x080fe400078210ff */
[----:B------:R-:W-:Y:S02]  /*da50*/  SHF.R.S32.HI R14, RZ, 0x1f, R232 ;  /* 0x0000001fff0e7819 */ /* 0x000fe400000114e8 */
[----:B------:R-:W-:-:S02]  /*da60*/  LEA R220, P0, R232, R6, 0x2 ;  /* 0x00000006e8dc7211 */ /* 0x000fc400078010ff */
[----:B------:R-:W-:Y:S02]  /*da70*/  SHF.L.U64.HI R152, R231, 0x2, R152 ;  /* 0x00000002e7987819 */ /* 0x000fe40000010298 */
[-C--:B------:R-:W-:Y:S02]  /*da80*/  LEA.HI.X R227, R227, R7.reuse, R8, 0x2, P3 ;  /* 0x00000007e3e37211 */ /* 0x080fe400018f1408 */
[-C--:B------:R-:W-:Y:S02]  /*da90*/  LEA.HI.X R231, R233, R7.reuse, R12, 0x2, P1 ;  /* 0x00000007e9e77211 */ /* 0x080fe400008f140c */
[----:B------:R-:W-:Y:S02]  /*daa0*/  LEA.HI.X R229, R232, R7, R14, 0x2, P0 ;  /* 0x00000007e8e57211 */ /* 0x000fe400000f140e */
[----:B---3--:R-:W-:Y:S02]  /*dab0*/  SHF.R.S32.HI R10, RZ, 0x1f, R234 ;  /* 0x0000001fff0a7819 */ /* 0x008fe400000114ea */
[----:B------:R-:W-:-:S02]  /*dac0*/  LEA R224, P2, R234, R6, 0x2 ;  /* 0x00000006eae07211 */ /* 0x000fc400078410ff */
[----:B----4-:R-:W-:Y:S02]  /*dad0*/  SHF.R.S32.HI R8, RZ, 0x1f, R235 ;  /* 0x0000001fff087819 */ /* 0x010fe400000114eb */
[CC--:B------:R-:W-:Y:S02]  /*dae0*/  LEA R226, P3, R235.reuse, R6.reuse, 0x2 ;  /* 0x00000006ebe27211 */ /* 0x0c0fe400078610ff */
[-C--:B------:R-:W-:Y:S02]  /*daf0*/  LEA.HI.X R233, R234, R7.reuse, R10, 0x2, P2 ;  /* 0x00000007eae97211 */ /* 0x080fe400010f140a */
[----:B------:R-:W-:Y:S02]  /*db00*/  LEA.HI.X R235, R235, R7, R8, 0x2, P3 ;  /* 0x00000007ebeb7211 */ /* 0x000fe400018f1408 */
[----:B------:R-:W-:Y:S02]  /*db10*/  SHF.R.S32.HI R10, RZ, 0x1f, R236 ;  /* 0x0000001fff0a7819 */ /* 0x000fe400000114ec */
[----:B------:R-:W-:-:S02]  /*db20*/  LEA R232, P2, R236, R6, 0x2 ;  /* 0x00000006ece87211 */ /* 0x000fc400078410ff */
[----:B------:R-:W-:Y:S02]  /*db30*/  SHF.R.S32.HI R8, RZ, 0x1f, R238 ;  /* 0x0000001fff087819 */ /* 0x000fe400000114ee */
[-C--:B------:R-:W-:Y:S02]  /*db40*/  LEA R234, P3, R238, R6.reuse, 0x2 ;  /* 0x00000006eeea7211 */ /* 0x080fe400078610ff */
[-C--:B------:R-:W-:Y:S02]  /*db50*/  LEA.HI.X R245, R236, R7.reuse, R10, 0x2, P2 ;  /* 0x00000007ecf57211 */ /* 0x080fe400010f140a */
[----:B------:R-:W-:Y:S02]  /*db60*/  LEA.HI.X R247, R238, R7, R8, 0x2, P3 ;  /* 0x00000007eef77211 */ /* 0x000fe400018f1408 */
[----:B------:R-:W-:Y:S02]  /*db70*/  SHF.R.S32.HI R10, RZ, 0x1f, R248 ;  /* 0x0000001fff0a7819 */ /* 0x000fe400000114f8 */
[----:B------:R-:W-:-:S04]  /*db80*/  LEA R244, P2, R248, R6, 0x2 ;  /* 0x00000006f8f47211 */ /* 0x000fc800078410ff */
[-C--:B-1----:R-:W-:Y:S02]  /*db90*/  LEA.HI.X R2, R248, R7.reuse, R10, 0x2, P2 ;  /* 0x00000007f8027211 */ /* 0x082fe400010f140a */
[----:B------:R-:W-:Y:S02]  /*dba0*/  SHF.R.S32.HI R8, RZ, 0x1f, R252 ;  /* 0x0000001fff087819 */ /* 0x000fe400000114fc */
[C---:B------:R-:W-:Y:S01]  /*dbb0*/  LEA R246, P3, R252.reuse, R6, 0x2 ;  /* 0x00000006fcf67211 */ /* 0x040fe200078610ff */
[----:B------:R1:W-:Y:S03]  /*dbc0*/  STL [R1+0x120], R2 ;  /* 0x0001200201007387 */ /* 0x0003e60000100800 */
[----:B------:R-:W-:Y:S01]  /*dbd0*/  LEA.HI.X R0, R252, R7, R8, 0x2, P3 ;  /* 0x00000007fc007211 */ /* 0x000fe200018f1408 */
[----:B------:R-:W2:Y:S04]  /*dbe0*/  LDL.LU R95, [R1+0x2b4] ;  /* 0x0002b400015f7983 */ /* 0x000ea80000300800 */
[----:B------:R3:W-:Y:S04]  /*dbf0*/  STL [R1+0x128], R0 ;  /* 0x0001280001007387 */ /* 0x0007e80000100800 */
[----:B------:R-:W4:Y:S04]  /*dc00*/  LDL.LU R139, [R1+0x2b8] ;  /* 0x0002b800018b7983 */ /* 0x000f280000300800 */
[----:B------:R-:W4:Y:S01]  /*dc10*/  LDL.LU R32, [R1+0x2bc] ;  /* 0x0002bc0001207983 */ /* 0x000f220000300800 */
[----:B------:R-:W-:-:S02]  /*dc20*/  SHF.R.S32.HI R14, RZ, 0x1f, R237 ;  /* 0x0000001fff0e7819 */ /* 0x000fc400000114ed */
[-C--:B------:R-:W-:Y:S02]  /*dc30*/  LEA R228, P0, R237, R6.reuse, 0x2 ;  /* 0x00000006ede47211 */ /* 0x080fe400078010ff */
[----:B------:R-:W-:Y:S02]  /*dc40*/  SHF.R.S32.HI R12, RZ, 0x1f, R239 ;  /* 0x0000001fff0c7819 */ /* 0x000fe400000114ef */
[-C--:B------:R-:W-:Y:S02]  /*dc50*/  LEA R230, P1, R239, R6.reuse, 0x2 ;  /* 0x00000006efe67211 */ /* 0x080fe400078210ff */
[----:B------:R-:W-:Y:S02]  /*dc60*/  LEA.HI.X R237, R237, R7, R14, 0x2, P0 ;  /* 0x00000007eded7211 */ /* 0x000fe400000f140e */
[----:B------:R-:W-:Y:S02]  /*dc70*/  SHF.R.S32.HI R14, RZ, 0x1f, R249 ;  /* 0x0000001fff0e7819 */ /* 0x000fe400000114f9 */
[----:B------:R-:W-:-:S02]  /*dc80*/  LEA R236, P0, R249, R6, 0x2 ;  /* 0x00000006f9ec7211 */ /* 0x000fc400078010ff */
[-C--:B------:R-:W-:Y:S02]  /*dc90*/  LEA.HI.X R239, R239, R7.reuse, R12, 0x2, P1 ;  /* 0x00000007efef7211 */ /* 0x080fe400008f140c */
[----:B------:R-:W-:Y:S02]  /*dca0*/  SHF.R.S32.HI R12, RZ, 0x1f, R251 ;  /* 0x0000001fff0c7819 */ /* 0x000fe400000114fb */
[-C--:B------:R-:W-:Y:S02]  /*dcb0*/  LEA R238, P1, R251, R6.reuse, 0x2 ;  /* 0x00000006fbee7211 */ /* 0x080fe400078210ff */
[----:B------:R-:W-:Y:S02]  /*dcc0*/  LEA.HI.X R249, R249, R7, R14, 0x2, P0 ;  /* 0x00000007f9f97211 */ /* 0x000fe400000f140e */
[----:B------:R-:W-:Y:S02]  /*dcd0*/  SHF.R.S32.HI R11, RZ, 0x1f, R76 ;  /* 0x0000001fff0b7819 */ /* 0x000fe4000001144c */
[----:B------:R-:W-:-:S02]  /*dce0*/  LEA R248, P0, R76, R6, 0x2 ;  /* 0x000000064cf87211 */ /* 0x000fc400078010ff */
[-C--:B------:R-:W-:Y:S02]  /*dcf0*/  LEA.HI.X R251, R251, R7.reuse, R12, 0x2, P1 ;  /* 0x00000007fbfb7211 */ /* 0x080fe400008f140c */
[-C--:B-1----:R-:W-:Y:S02]  /*dd00*/  LEA R2, P3, R28, R6.reuse, 0x2 ;  /* 0x000000061c027211 */ /* 0x082fe400078610ff */
[----:B------:R-:W-:Y:S02]  /*dd10*/  SHF.R.S32.HI R10, RZ, 0x1f, R77 ;  /* 0x0000001fff0a7819 */ /* 0x000fe4000001144d */
[----:B------:R-:W-:Y:S02]  /*dd20*/  LEA R250, P1, R77, R6, 0x2 ;  /* 0x000000064dfa7211 */ /* 0x000fe400078210ff */
[----:B---3--:R-:W-:Y:S02]  /*dd30*/  LEA.HI.X R0, R76, R7, R11, 0x2, P0 ;  /* 0x000000074c007211 */ /* 0x008fe400000f140b */
[----:B------:R-:W-:-:S02]  /*dd40*/  SHF.R.S32.HI R9, RZ, 0x1f, R78 ;  /* 0x0000001fff097819 */ /* 0x000fc4000001144e */
[----:B------:R-:W-:Y:S02]  /*dd50*/  LEA R252, P2, R78, R6, 0x2 ;  /* 0x000000064efc7211 */ /* 0x000fe400078410ff */
[----:B------:R-:W-:Y:S01]  /*dd60*/  SHF.R.S32.HI R8, RZ, 0x1f, R28 ;  /* 0x0000001fff087819 */ /* 0x000fe2000001141c */
[----:B------:R1:W-:Y:S01]  /*dd70*/  STL [R1+0x124], R2 ;  /* 0x0001240201007387 */ /* 0x0003e20000100800 */
[----:B------:R-:W-:-:S03]  /*dd80*/  LEA.HI.X R10, R77, R7, R10, 0x2, P1 ;  /* 0x000000074d0a7211 */ /* 0x000fc600008f140a */
[----:B------:R3:W-:Y:S01]  /*dd90*/  STL [R1+0x160], R0 ;  /* 0x0001600001007387 */ /* 0x0007e20000100800 */
[----:B-1----:R-:W-:-:S03]  /*dda0*/  LEA.HI.X R2, R78, R7, R9, 0x2, P2 ;  /* 0x000000074e027211 */ /* 0x002fc600010f1409 */
[----:B------:R-:W-:Y:S01]  /*ddb0*/  STL [R1+0x168], R10 ;  /* 0x0001680a01007387 */ /* 0x000fe20000100800 */
[----:B---3--:R-:W-:-:S03]  /*ddc0*/  LEA.HI.X R0, R28, R7, R8, 0x2, P3 ;  /* 0x000000071c007211 */ /* 0x008fc600018f1408 */
[----:B------:R-:W-:Y:S04]  /*ddd0*/  STL [R1+0x170], R2 ;  /* 0x0001700201007387 */ /* 0x000fe80000100800 */
[----:B------:R1:W-:Y:S04]  /*dde0*/  STL [R1+0x178], R0 ;  /* 0x0001780001007387 */ /* 0x0003e80000100800 */
[----:B------:R-:W3:Y:S04]  /*ddf0*/  LDL.LU R76, [R1+0x2c0] ;  /* 0x0002c000014c7983 */ /* 0x000ee80000300800 */
[----:B------:R-:W3:Y:S01]  /*de00*/  LDL.LU R77, [R1+0x2c4] ;  /* 0x0002c400014d7983 */ /* 0x000ee20000300800 */
[----:B-1----:R-:W-:-:S05]  /*de10*/  LEA R0, P0, R79, R6, 0x2 ;  /* 0x000000064f007211 */ /* 0x002fca00078010ff */
[----:B------:R1:W-:Y:S01]  /*de20*/  STL [R1+0x12c], R0 ;  /* 0x00012c0001007387 */ /* 0x0003e20000100800 */
[----:B------:R-:W-:-:S03]  /*de30*/  SHF.R.S32.HI R11, RZ, 0x1f, R79 ;  /* 0x0000001fff0b7819 */ /* 0x000fc6000001144f */
[----:B------:R-:W3:Y:S01]  /*de40*/  LDL.LU R78, [R1+0x2c8] ;  /* 0x0002c800014e7983 */ /* 0x000ee20000300800 */
[----:B------:R-:W-:-:S03]  /*de50*/  SHF.R.S32.HI R10, RZ, 0x1f, R136 ;  /* 0x0000001fff0a7819 */ /* 0x000fc60000011488 */
[----:B------:R-:W3:Y:S01]  /*de60*/  LDL.LU R28, [R1+0x2cc] ;  /* 0x0002cc00011c7983 */ /* 0x000ee20000300800 */
[-C--:B-1----:R-:W-:Y:S02]  /*de70*/  LEA R0, P1, R136, R6.reuse, 0x2 ;  /* 0x0000000688007211 */ /* 0x082fe400078210ff */
[-C--:B------:R-:W-:Y:S02]  /*de80*/  LEA R12, P2, R137, R6.reuse, 0x2 ;  /* 0x00000006890c7211 */ /* 0x080fe400078410ff */
[----:B------:R-:W-:Y:S01]  /*de90*/  LEA R2, P3, R138, R6, 0x2 ;  /* 0x000000068a027211 */ /* 0x000fe200078610ff */
[----:B------:R1:W-:Y:S01]  /*dea0*/  STL [R1+0x164], R0 ;  /* 0x0001640001007387 */ /* 0x0003e20000100800 */
[----:B------:R-:W-:-:S03]  /*deb0*/  LEA.HI.X R10, R136, R7, R10, 0x2, P1 ;  /* 0x00000007880a7211 */ /* 0x000fc600008f140a */
[----:B------:R-:W-:Y:S01]  /*dec0*/  STL [R1+0x16c], R12 ;  /* 0x00016c0c01007387 */ /* 0x000fe20000100800 */
[----:B-1----:R-:W-:-:S03]  /*ded0*/  LEA.HI.X R0, R79, R7, R11, 0x2, P0 ;  /* 0x000000074f007211 */ /* 0x002fc600000f140b */
[----:B------:R1:W-:Y:S04]  /*dee0*/  STL [R1+0x174], R2 ;  /* 0x0001740201007387 */ /* 0x0003e80000100800 */
[----:B------:R1:W-:Y:S04]  /*def0*/  STL [R1+0x190], R0 ;  /* 0x0001900001007387 */ /* 0x0003e80000100800 */
[----:B------:R-:W-:Y:S04]  /*df00*/  STL [R1+0x198], R10 ;  /* 0x0001980a01007387 */ /* 0x000fe80000100800 */
[----:B------:R-:W3:Y:S01]  /*df10*/  LDL.LU R79, [R1+0x2d0] ;  /* 0x0002d000014f7983 */ /* 0x000ee20000300800 */
[----:B------:R-:W-:-:S02]  /*df20*/  SHF.R.S32.HI R9, RZ, 0x1f, R137 ;  /* 0x0000001fff097819 */ /* 0x000fc40000011489 */
[----:B------:R-:W-:Y:S02]  /*df30*/  SHF.R.S32.HI R8, RZ, 0x1f, R138 ;  /* 0x0000001fff087819 */ /* 0x000fe4000001148a */
[-C--:B-1----:R-:W-:Y:S02]  /*df40*/  LEA.HI.X R2, R137, R7.reuse, R9, 0x2, P2 ;  /* 0x0000000789027211 */ /* 0x082fe400010f1409 */
[----:B------:R-:W-:-:S03]  /*df50*/  LEA.HI.X R0, R138, R7, R8, 0x2, P3 ;  /* 0x000000078a007211 */ /* 0x000fc600018f1408 */
[----:B------:R1:W-:Y:S04]  /*df60*/  STL [R1+0x1a0], R2 ;  /* 0x0001a00201007387 */ /* 0x0003e80000100800 */
[----:B------:R-:W3:Y:S04]  /*df70*/  LDL.LU R136, [R1+0x2d4] ;  /* 0x0002d40001887983 */ /* 0x000ee80000300800 */
[----:B------:R2:W-:Y:S01]  /*df80*/  STL [R1+0x1a8], R0 ;  /* 0x0001a80001007387 */ /* 0x0005e20000100800 */
[----:B-1----:R-:W-:-:S03]  /*df90*/  LEA R2, P0, R94, R6, 0x2 ;  /* 0x000000065e027211 */ /* 0x002fc600078010ff */
[----:B------:R-:W3:Y:S01]  /*dfa0*/  LDL.LU R137, [R1+0x2d8] ;  /* 0x0002d80001897983 */ /* 0x000ee20000300800 */
[----:B------:R-:W-:-:S03]  /*dfb0*/  SHF.R.S32.HI R11, RZ, 0x1f, R94 ;  /* 0x0000001fff0b7819 */ /* 0x000fc6000001145e */
[----:B------:R-:W3:Y:S04]  /*dfc0*/  LDL.LU R138, [R1+0x2dc] ;  /* 0x0002dc00018a7983 */ /* 0x000ee80000300800 */
[----:B------:R1:W-:Y:S01]  /*dfd0*/  STL [R1+0x17c], R2 ;  /* 0x00017c0201007387 */ /* 0x0003e20000100800 */
[----:B--2---:R-:W-:Y:S02]  /*dfe0*/  LEA R0, P1, R95, R6, 0x2 ;  /* 0x000000065f007211 */ /* 0x004fe400078210ff */
[----:B------:R-:W-:-:S03]  /*dff0*/  SHF.R.S32.HI R10, RZ, 0x1f, R95 ;  /* 0x0000001fff0a7819 */ /* 0x000fc6000001145f */
[----:B------:R2:W-:Y:S01]  /*e000*/  STL [R1+0x194], R0 ;  /* 0x0001940001007387 */ /* 0x0005e20000100800 */
[-C--:B----4-:R-:W-:Y:S02]  /*e010*/  LEA R12, P2, R139, R6.reuse, 0x2 ;  /* 0x000000068b0c7211 */ /* 0x090fe400078410ff */
[-C--:B------:R-:W-:Y:S02]  /*e020*/  LEA.HI.X R10, R95, R7.reuse, R10, 0x2, P1 ;  /* 0x000000075f0a7211 */ /* 0x080fe400008f140a */
[----:B-1----:R-:W-:Y:S02]  /*e030*/  LEA R2, P3, R32, R6, 0x2 ;  /* 0x0000000620027211 */ /* 0x002fe400078610ff */
[----:B--2---:R-:W-:Y:S01]  /*e040*/  LEA.HI.X R0, R94, R7, R11, 0x2, P0 ;  /* 0x000000075e007211 */ /* 0x004fe200000f140b */
[----:B------:R-:W-:Y:S01]  /*e050*/  STL [R1+0x19c], R12 ;  /* 0x00019c0c01007387 */ /* 0x000fe20000100800 */
[----:B------:R-:W-:-:S03]  /*e060*/  SHF.R.S32.HI R9, RZ, 0x1f, R139 ;  /* 0x0000001fff097819 */ /* 0x000fc6000001148b */
[----:B------:R1:W-:Y:S01]  /*e070*/  STL [R1+0x1a4], R2 ;  /* 0x0001a40201007387 */ /* 0x0003e20000100800 */
[----:B------:R-:W-:-:S03]  /*e080*/  SHF.R.S32.HI R8, RZ, 0x1f, R32 ;  /* 0x0000001fff087819 */ /* 0x000fc60000011420 */
[----:B------:R2:W-:Y:S04]  /*e090*/  STL [R1+0x1c0], R0 ;  /* 0x0001c00001007387 */ /* 0x0005e80000100800 */
[----:B------:R-:W-:Y:S01]  /*e0a0*/  STL [R1+0x1c8], R10 ;  /* 0x0001c80a01007387 */ /* 0x000fe20000100800 */
[----:B-1----:R-:W-:-:S03]  /*e0b0*/  LEA.HI.X R2, R139, R7, R9, 0x2, P2 ;  /* 0x000000078b027211 */ /* 0x002fc600010f1409 */
[----:B------:R-:W4:Y:S01]  /*e0c0*/  LDL.LU R94, [R1+0x2e0] ;  /* 0x0002e000015e7983 */ /* 0x000f220000300800 */
[----:B--2---:R-:W-:-:S03]  /*e0d0*/  LEA.HI.X R0, R32, R7, R8, 0x2, P3 ;  /* 0x0000000720007211 */ /* 0x004fc600018f1408 */
[----:B------:R3:W-:Y:S04]  /*e0e0*/  STL [R1+0x1d4], R2 ;  /* 0x0001d40201007387 */ /* 0x0007e80000100800 */
[----:B------:R-:W2:Y:S04]  /*e0f0*/  LDL.LU R95, [R1+0x2e4] ;  /* 0x0002e400015f7983 */ /* 0x000ea80000300800 */
[----:B------:R1:W-:Y:S04]  /*e100*/  STL [R1+0x1dc], R0 ;  /* 0x0001dc0001007387 */ /* 0x0003e80000100800 */
[----:B------:R-:W2:Y:S04]  /*e110*/  LDL.LU R139, [R1+0x2e8] ;  /* 0x0002e800018b7983 */ /* 0x000ea80000300800 */
[----:B------:R-:W2:Y:S01]  /*e120*/  LDL.LU R32, [R1+0x2ec] ;  /* 0x0002ec0001207983 */ /* 0x000ea20000300800 */
[----:B---3--:R-:W-:-:S02]  /*e130*/  LEA R2, P0, R76, R6, 0x2 ;  /* 0x000000064c027211 */ /* 0x008fc400078010ff */
[----:B------:R-:W-:Y:S02]  /*e140*/  SHF.R.S32.HI R11, RZ, 0x1f, R76 ;  /* 0x0000001fff0b7819 */ /* 0x000fe4000001144c */
[----:B-1----:R-:W-:Y:S01]  /*e150*/  LEA R0, P1, R77, R6, 0x2 ;  /* 0x000000064d007211 */ /* 0x002fe200078210ff */
[----:B------:R1:W-:Y:S01]  /*e160*/  STL [R1+0x1ac], R2 ;  /* 0x0001ac0201007387 */ /* 0x0003e20000100800 */
[----:B------:R-:W-:-:S03]  /*e170*/  SHF.R.S32.HI R10, RZ, 0x1f, R77 ;  /* 0x0000001fff0a7819 */ /* 0x000fc6000001144d */
[----:B------:R3:W-:Y:S01]  /*e180*/  STL [R1+0x1c4], R0 ;  /* 0x0001c40001007387 */ /* 0x0007e20000100800 */
[-C--:B------:R-:W-:Y:S02]  /*e190*/  LEA R12, P2, R78, R6.reuse, 0x2 ;  /* 0x000000064e0c7211 */ /* 0x080fe400078410ff */
[----:B------:R-:W-:Y:S02]  /*e1a0*/  SHF.R.S32.HI R9, RZ, 0x1f, R78 ;  /* 0x0000001fff097819 */ /* 0x000fe4000001144e */
[----:B-1----:R-:W-:Y:S02]  /*e1b0*/  LEA R2, P3, R28, R6, 0x2 ;  /* 0x000000061c027211 */ /* 0x002fe400078610ff */
[-C--:B---3--:R-:W-:Y:S01]  /*e1c0*/  LEA.HI.X R0, R76, R7.reuse, R11, 0x2, P0 ;  /* 0x000000074c007211 */ /* 0x088fe200000f140b */
[----:B------:R-:W-:Y:S01]  /*e1d0*/  STL [R1+0x1cc], R12 ;  /* 0x0001cc0c01007387 */ /* 0x000fe20000100800 */
[----:B------:R-:W-:Y:S02]  /*e1e0*/  SHF.R.S32.HI R8, RZ, 0x1f, R28 ;  /* 0x0000001fff087819 */ /* 0x000fe4000001141c */
[-C--:B------:R-:W-:Y:S01]  /*e1f0*/  LEA.HI.X R10, R77, R7.reuse, R10, 0x2, P1 ;  /* 0x000000074d0a7211 */ /* 0x080fe200008f140a */
[----:B------:R1:W-:Y:S04]  /*e200*/  STL [R1+0x1d8], R2 ;  /* 0x0001d80201007387 */ /* 0x0003e80000100800 */
        /* <DEDUP_REMOVED lines=9> */
[----:B------:R1:W-:Y:S04]  /*e2a0*/  STL [R1+0x1e4], R0 ;  /* 0x0001e40001007387 */ /* 0x0003e80000100800 */
[----:B------:R-:W3:Y:S04]  /*e2b0*/  LDL.LU R78, [R1+0x2f8] ;  /* 0x0002f800014e7983 */ /* 0x000ee80000300800 */
[----:B------:R-:W3:Y:S01]  /*e2c0*/  LDL.LU R28, [R1+0x2fc] ;  /* 0x0002fc00011c7983 */ /* 0x000ee20000300800 */
[----:B-1----:R-:W-:Y:S02]  /*e2d0*/  LEA R0, P1, R136, R6, 0x2 ;  /* 0x0000000688007211 */ /* 0x002fe400078210ff */
[----:B------:R-:W-:-:S02]  /*e2e0*/  SHF.R.S32.HI R11, RZ, 0x1f, R79 ;  /* 0x0000001fff0b7819 */ /* 0x000fc4000001144f */
[-C--:B------:R-:W-:Y:S01]  /*e2f0*/  LEA R12, P2, R137, R6.reuse, 0x2 ;  /* 0x00000006890c7211 */ /* 0x080fe200078410ff */
[----:B------:R1:W-:Y:S01]  /*e300*/  STL [R1+0x420], R0 ;  /* 0x0004200001007387 */ /* 0x0003e20000100800 */
[----:B------:R-:W-:Y:S02]  /*e310*/  LEA R2, P3, R138, R6, 0x2 ;  /* 0x000000068a027211 */ /* 0x000fe400078610ff */
[----:B------:R-:W-:Y:S02]  /*e320*/  SHF.R.S32.HI R10, RZ, 0x1f, R136 ;  /* 0x0000001fff0a7819 */ /* 0x000fe40000011488 */
[----:B------:R-:W-:Y:S01]  /*e330*/  SHF.R.S32.HI R9, RZ, 0x1f, R137 ;  /* 0x0000001fff097819 */ /* 0x000fe20000011489 */
[----:B------:R-:W-:Y:S01]  /*e340*/  STL [R1+0x430], R12 ;  /* 0x0004300c01007387 */ /* 0x000fe20000100800 */
[----:B------:R-:W-:Y:S02]  /*e350*/  SHF.R.S32.HI R8, RZ, 0x1f, R138 ;  /* 0x0000001fff087819 */ /* 0x000fe4000001148a */
[-C--:B-1----:R-:W-:Y:S01]  /*e360*/  LEA.HI.X R0, R79, R7.reuse, R11, 0x2, P0 ;  /* 0x000000074f007211 */ /* 0x082fe200000f140b */
[----:B------:R1:W-:Y:S01]  /*e370*/  STL [R1+0x440], R2 ;  /* 0x0004400201007387 */ /* 0x0003e20000100800 */
[----:B------:R-:W-:-:S03]  /*e380*/  LEA.HI.X R10, R136, R7, R10, 0x2, P1 ;  /* 0x00000007880a7211 */ /* 0x000fc600008f140a */
[----:B------:R1:W-:Y:S02]  /*e390*/  STL [R1+0x458], R0 ;  /* 0x0004580001007387 */ /* 0x0003e40000100800 */
[-C--:B-1----:R-:W-:Y:S02]  /*e3a0*/  LEA.HI.X R2, R137, R7.reuse, R9, 0x2, P2 ;  /* 0x0000000789027211 */ /* 0x082fe400010f1409 */
[----:B------:R-:W-:Y:S01]  /*e3b0*/  STL [R1+0x468], R10 ;  /* 0x0004680a01007387 */ /* 0x000fe20000100800 */
[----:B------:R-:W-:-:S03]  /*e3c0*/  LEA.HI.X R0, R138, R7, R8, 0x2, P3 ;  /* 0x000000078a007211 */ /* 0x000fc600018f1408 */
[----:B------:R-:W-:Y:S04]  /*e3d0*/  STL [R1+0x470], R2 ;  /* 0x0004700201007387 */ /* 0x000fe80000100800 */
[----:B------:R4:W-:Y:S04]  /*e3e0*/  STL [R1+0x478], R0 ;  /* 0x0004780001007387 */ /* 0x0009e80000100800 */
[----:B------:R-:W3:Y:S04]  /*e3f0*/  LDL.LU R79, [R1+0x300] ;  /* 0x00030000014f7983 */ /* 0x000ee80000300800 */
[----:B------:R-:W3:Y:S01]  /*e400*/  LDL.LU R136, [R1+0x304] ;  /* 0x0003040001887983 */ /* 0x000ee20000300800 */
[----:B----4-:R-:W-:-:S05]  /*e410*/  LEA R0, P0, R94, R6, 0x2 ;  /* 0x000000065e007211 */ /* 0x010fca00078010ff */
[----:B------:R1:W-:Y:S01]  /*e420*/  STL [R1+0x450], R0 ;  /* 0x0004500001007387 */ /* 0x0003e20000100800 */
[----:B------:R-:W-:-:S03]  /*e430*/  SHF.R.S32.HI R11, RZ, 0x1f, R94 ;  /* 0x0000001fff0b7819 */ /* 0x000fc6000001145e */
[----:B------:R-:W4:Y:S01]  /*e440*/  LDL.LU R137, [R1+0x308] ;  /* 0x0003080001897983 */ /* 0x000f220000300800 */
[----:B--2---:R-:W-:-:S03]  /*e450*/  SHF.R.S32.HI R10, RZ, 0x1f, R95 ;  /* 0x0000001fff0a7819 */ /* 0x004fc6000001145f */
[----:B------:R-:W2:Y:S01]  /*e460*/  LDL.LU R138, [R1+0x30c] ;  /* 0x00030c00018a7983 */ /* 0x000ea20000300800 */
        /* <DEDUP_REMOVED lines=10> */
[----:B------:R-:W2:Y:S01]  /*e510*/  LDL.LU R94, [R1+0x310] ;  /* 0x00031000015e7983 */ /* 0x000ea20000300800 */
[----:B------:R-:W-:-:S02]  /*e520*/  SHF.R.S32.HI R9, RZ, 0x1f, R139 ;  /* 0x0000001fff097819 */ /* 0x000fc4000001148b */
[----:B------:R-:W-:Y:S02]  /*e530*/  SHF.R.S32.HI R8, RZ, 0x1f, R32 ;  /* 0x0000001fff087819 */ /* 0x000fe40000011420 */
[-C--:B-1----:R-:W-:Y:S02]  /*e540*/  LEA.HI.X R2, R139, R7.reuse, R9, 0x2, P2 ;  /* 0x000000078b027211 */ /* 0x082fe400010f1409 */
[----:B------:R-:W-:-:S03]  /*e550*/  LEA.HI.X R0, R32, R7, R8, 0x2, P3 ;  /* 0x0000000720007211 */ /* 0x000fc600018f1408 */
        /* <DEDUP_REMOVED lines=11> */
[-C--:B------:R-:W-:Y:S02]  /*e610*/  LEA.HI.X R10, R77, R7.reuse, R10, 0x2, P1 ;  /* 0x000000074d0a7211 */ /* 0x080fe400008f140a */
[-C--:B------:R-:W-:Y:S02]  /*e620*/  LEA R12, P2, R78, R6.reuse, 0x2 ;  /* 0x000000064e0c7211 */ /* 0x080fe400078410ff */
[----:B-1----:R-:W-:Y:S02]  /*e630*/  LEA R2, P3, R28, R6, 0x2 ;  /* 0x000000061c027211 */ /* 0x002fe400078610ff */
[----:B---3--:R-:W-:Y:S01]  /*e640*/  LEA.HI.X R0, R76, R7, R11, 0x2, P0 ;  /* 0x000000074c007211 */ /* 0x008fe200000f140b */
[----:B------:R-:W-:Y:S01]  /*e650*/  STL [R1+0x48c], R12 ;  /* 0x00048c0c01007387 */ /* 0x000fe20000100800 */
[----:B------:R-:W-:-:S03]  /*e660*/  SHF.R.S32.HI R9, RZ, 0x1f, R78 ;  /* 0x0000001fff097819 */ /* 0x000fc6000001144e */
[----:B------:R1:W-:Y:S01]  /*e670*/  STL [R1+0x494], R2 ;  /* 0x0004940201007387 */ /* 0x0003e20000100800 */
[----:B------:R-:W-:-:S03]  /*e680*/  SHF.R.S32.HI R8, RZ, 0x1f, R28 ;  /* 0x0000001fff087819 */ /* 0x000fc6000001141c */
[----:B------:R3:W-:Y:S04]  /*e690*/  STL [R1+0x4a0], R0 ;  /* 0x0004a00001007387 */ /* 0x0007e80000100800 */
[----:B------:R-:W-:Y:S01]  /*e6a0*/  STL [R1+0x4a8], R10 ;  /* 0x0004a80a01007387 */ /* 0x000fe20000100800 */
[----:B-1----:R-:W-:-:S03]  /*e6b0*/  LEA.HI.X R2, R78, R7, R9, 0x2, P2 ;  /* 0x000000074e027211 */ /* 0x002fc600010f1409 */
[----:B------:R-:W2:Y:S01]  /*e6c0*/  LDL.LU R76, [R1+0x320] ;  /* 0x00032000014c7983 */ /* 0x000ea20000300800 */
[----:B---3--:R-:W-:-:S03]  /*e6d0*/  LEA.HI.X R0, R28, R7, R8, 0x2, P3 ;  /* 0x000000071c007211 */ /* 0x008fc600018f1408 */
[----:B------:R1:W-:Y:S04]  /*e6e0*/  STL [R1+0x4b0], R2 ;  /* 0x0004b00201007387 */ /* 0x0003e80000100800 */
[----:B------:R-:W3:Y:S04]  /*e6f0*/  LDL.LU R77, [R1+0x324] ;  /* 0x00032400014d7983 */ /* 0x000ee80000300800 */
[----:B------:R1:W-:Y:S04]  /*e700*/  STL [R1+0x4b8], R0 ;  /* 0x0004b80001007387 */ /* 0x0003e80000100800 */
[----:B------:R-:W3:Y:S04]  /*e710*/  LDL.LU R78, [R1+0x328] ;  /* 0x00032800014e7983 */ /* 0x000ee80000300800 */
[----:B------:R-:W3:Y:S01]  /*e720*/  LDL.LU R28, [R1+0x32c] ;  /* 0x00032c00011c7983 */ /* 0x000ee20000300800 */
[----:B-1----:R-:W-:-:S02]  /*e730*/  LEA R2, P0, R79, R6, 0x2 ;  /* 0x000000064f027211 */ /* 0x002fc400078010ff */
[----:B------:R-:W-:Y:S02]  /*e740*/  SHF.R.S32.HI R11, RZ, 0x1f, R79 ;  /* 0x0000001fff0b7819 */ /* 0x000fe4000001144f */
[----:B------:R-:W-:Y:S01]  /*e750*/  LEA R0, P1, R136, R6, 0x2 ;  /* 0x0000000688007211 */ /* 0x000fe200078210ff */
[----:B------:R-:W-:Y:S01]  /*e760*/  STL [R1+0x49c], R2 ;  /* 0x00049c0201007387 */ /* 0x000fe20000100800 */
[----:B------:R-:W-:-:S03]  /*e770*/  SHF.R.S32.HI R10, RZ, 0x1f, R136 ;  /* 0x0000001fff0a7819 */ /* 0x000fc60000011488 */
[----:B------:R1:W-:Y:S01]  /*e780*/  STL [R1+0x4a4], R0 ;  /* 0x0004a40001007387 */ /* 0x0003e20000100800 */
[-C--:B------:R-:W-:Y:S02]  /*e790*/  LEA.HI.X R10, R136, R7.reuse, R10, 0x2, P1 ;  /* 0x00000007880a7211 */ /* 0x080fe400008f140a */
[----:B-1----:R-:W-:Y:S02]  /*e7a0*/  LEA.HI.X R0, R79, R7, R11, 0x2, P0 ;  /* 0x000000074f007211 */ /* 0x002fe400000f140b */
[-C--:B----4-:R-:W-:Y:S02]  /*e7b0*/  LEA R12, P2, R137, R6.reuse, 0x2 ;  /* 0x00000006890c7211 */ /* 0x090fe400078410ff */
[----:B------:R-:W-:Y:S02]  /*e7c0*/  SHF.R.S32.HI R9, RZ, 0x1f, R137 ;  /* 0x0000001fff097819 */ /* 0x000fe40000011489 */
[----:B--2---:R-:W-:Y:S01]  /*e7d0*/  LEA R2, P3, R138, R6, 0x2 ;  /* 0x000000068a027211 */ /* 0x004fe200078610ff */
[----:B------:R-:W-:Y:S01]  /*e7e0*/  STL [R1+0x4ac], R12 ;  /* 0x0004ac0c01007387 */ /* 0x000fe20000100800 */
[----:B------:R-:W-:-:S03]  /*e7f0*/  SHF.R.S32.HI R8, RZ, 0x1f, R138 ;  /* 0x0000001fff087819 */ /* 0x000fc6000001148a */
[----:B------:R1:W-:Y:S04]  /*e800*/  STL [R1+0x4b4], R2 ;  /* 0x0004b40201007387 */ /* 0x0003e80000100800 */
[----:B------:R2:W-:Y:S01]  /*e810*/  STL [R1+0x4c0], R0 ;  /* 0x0004c00001007387 */ /* 0x0005e20000100800 */
[----:B-1----:R-:W-:-:S03]  /*e820*/  LEA.HI.X R2, R137, R7, R9, 0x2, P2 ;  /* 0x0000000789027211 */ /* 0x002fc600010f1409 */
[----:B------:R-:W-:Y:S01]  /*e830*/  STL [R1+0x4c8], R10 ;  /* 0x0004c80a01007387 */ /* 0x000fe20000100800 */
[----:B--2---:R-:W-:-:S03]  /*e840*/  LEA.HI.X R0, R138, R7, R8, 0x2, P3 ;  /* 0x000000078a007211 */ /* 0x004fc600018f1408 */
[----:B------:R-:W-:Y:S04]  /*e850*/  STL [R1+0x4d0], R2 ;  /* 0x0004d00201007387 */ /* 0x000fe80000100800 */
[----:B------:R1:W-:Y:S04]  /*e860*/  STL [R1+0x4d8], R0 ;  /* 0x0004d80001007387 */ /* 0x0003e80000100800 */
[----:B------:R-:W2:Y:S04]  /*e870*/  LDL.LU R79, [R1+0x330] ;  /* 0x00033000014f7983 */ /* 0x000ea80000300800 */
[----:B------:R-:W4:Y:S01]  /*e880*/  LDL.LU R136, [R1+0x334] ;  /* 0x0003340001887983 */ /* 0x000f220000300800 */
[----:B-1----:R-:W-:-:S05]  /*e890*/  LEA R0, P0, R94, R6, 0x2 ;  /* 0x000000065e007211 */ /* 0x002fca00078010ff */
[----:B------:R1:W-:Y:S04]  /*e8a0*/  STL [R1+0x4bc], R0 ;  /* 0x0004bc0001007387 */ /* 0x0003e80000100800 */
[----:B------:R-:W4:Y:S04]  /*e8b0*/  LDL.LU R137, [R1+0x338] ;  /* 0x0003380001897983 */ /* 0x000f280000300800 */
[----:B------:R-:W4:Y:S01]  /*e8c0*/  LDL.LU R138, [R1+0x33c] ;  /* 0x00033c00018a7983 */ /* 0x000f220000300800 */
[----:B-1----:R-:W-:Y:S02]  /*e8d0*/  LEA R0, P1, R95, R6, 0x2 ;  /* 0x000000065f007211 */ /* 0x002fe400078210ff */
[----:B------:R-:W-:-:S02]  /*e8e0*/  SHF.R.S32.HI R11, RZ, 0x1f, R94 ;  /* 0x0000001fff0b7819 */ /* 0x000fc4000001145e */
[-C--:B------:R-:W-:Y:S01]  /*e8f0*/  LEA R12, P2, R139, R6.reuse, 0x2 ;  /* 0x000000068b0c7211 */ /* 0x080fe200078410ff */
[----:B------:R1:W-:Y:S01]  /*e900*/  STL [R1+0x4c4], R0 ;  /* 0x0004c40001007387 */ /* 0x0003e20000100800 */
[----:B------:R-:W-:Y:S02]  /*e910*/  SHF.R.S32.HI R10, RZ, 0x1f, R95 ;  /* 0x0000001fff0a7819 */ /* 0x000fe4000001145f */
[----:B------:R-:W-:Y:S02]  /*e920*/  LEA R2, P3, R32, R6, 0x2 ;  /* 0x0000000620027211 */ /* 0x000fe400078610ff */
        /* <DEDUP_REMOVED lines=12> */
[----:B------:R-:W4:Y:S04]  /*e9f0*/  LDL.LU R94, [R1+0x340] ;  /* 0x00034000015e7983 */ /* 0x000f280000300800 */
[----:B------:R-:W4:Y:S01]  /*ea00*/  LDL.LU R95, [R1+0x344] ;  /* 0x00034400015f7983 */ /* 0x000f220000300800 */
[----:B-1----:R-:W-:-:S05]  /*ea10*/  LEA R0, P0, R76, R6, 0x2 ;  /* 0x000000064c007211 */ /* 0x002fca00078010ff */
[----:B------:R1:W-:Y:S01]  /*ea20*/  STL [R1+0x4dc], R0 ;  /* 0x0004dc0001007387 */ /* 0x0003e20000100800 */
[----:B------:R-:W-:-:S03]  /*ea30*/  SHF.R.S32.HI R11, RZ, 0x1f, R76 ;  /* 0x0000001fff0b7819 */ /* 0x000fc6000001144c */
[----:B------:R-:W4:Y:S01]  /*ea40*/  LDL.LU R139, [R1+0x348] ;  /* 0x00034800018b7983 */ /* 0x000f220000300800 */
[----:B---3--:R-:W-:-:S03]  /*ea50*/  SHF.R.S32.HI R10, RZ, 0x1f, R77 ;  /* 0x0000001fff0a7819 */ /* 0x008fc6000001144d */
[----:B------:R-:W3:Y:S01]  /*ea60*/  LDL.LU R32, [R1+0x34c] ;  /* 0x00034c0001207983 */ /* 0x000ee20000300800 */
[CC--:B-1----:R-:W-:Y:S02]  /*ea70*/  LEA R0, P1, R77.reuse, R6.reuse, 0x2 ;  /* 0x000000064d007211 */ /* 0x0c2fe400078210ff */
        /* <DEDUP_REMOVED lines=16> */
[----:B------:R4:W-:Y:S04]  /*eb80*/  STL [R1+0x518], R0 ;  /* 0x0005180001007387 */ /* 0x0009e80000100800 */
[----:B------:R-:W3:Y:S04]  /*eb90*/  LDL.LU R78, [R1+0x358] ;  /* 0x00035800014e7983 */ /* 0x000ee80000300800 */
[----:B------:R-:W3:Y:S01]  /*eba0*/  LDL.LU R28, [R1+0x35c] ;  /* 0x00035c00011c7983 */ /* 0x000ee20000300800 */
[----:B--2---:R-:W-:-:S02]  /*ebb0*/  LEA R2, P0, R79, R6, 0x2 ;  /* 0x000000064f027211 */ /* 0x004fc400078010ff */
[----:B------:R-:W-:Y:S02]  /*ebc0*/  SHF.R.S32.HI R11, RZ, 0x1f, R79 ;  /* 0x0000001fff0b7819 */ /* 0x000fe4000001144f */
[----:B----4-:R-:W-:Y:S01]  /*ebd0*/  LEA R0, P1, R136, R6, 0x2 ;  /* 0x0000000688007211 */ /* 0x010fe200078210ff */
[----:B------:R1:W-:Y:S01]  /*ebe0*/  STL [R1+0x4fc], R2 ;  /* 0x0004fc0201007387 */ /* 0x0003e20000100800 */
[----:B------:R-:W-:-:S03]  /*ebf0*/  SHF.R.S32.HI R10, RZ, 0x1f, R136 ;  /* 0x0000001fff0a7819 */ /* 0x000fc60000011488 */
[----:B------:R2:W-:Y:S01]  /*ec00*/  STL [R1+0x504], R0 ;  /* 0x0005040001007387 */ /* 0x0005e20000100800 */
[-C--:B------:R-:W-:Y:S02]  /*ec10*/  LEA.HI.X R10, R136, R7.reuse, R10, 0x2, P1 ;  /* 0x00000007880a7211 */ /* 0x080fe400008f140a */
[-C--:B------:R-:W-:Y:S02]  /*ec20*/  LEA R12, P2, R137, R6.reuse, 0x2 ;  /* 0x00000006890c7211 */ /* 0x080fe400078410ff */
[----:B-1----:R-:W-:Y:S02]  /*ec30*/  LEA R2, P3, R138, R6, 0x2 ;  /* 0x000000068a027211 */ /* 0x002fe400078610ff */
[----:B--2---:R-:W-:Y:S01]  /*ec40*/  LEA.HI.X R0, R79, R7, R11, 0x2, P0 ;  /* 0x000000074f007211 */ /* 0x004fe200000f140b */
[----:B------:R-:W-:Y:S04]  /*ec50*/  STL [R1+0x50c], R12 ;  /* 0x00050c0c01007387 */ /* 0x000fe80000100800 */
[----:B------:R1:W-:Y:S04]  /*ec60*/  STL [R1+0x514], R2 ;  /* 0x0005140201007387 */ /* 0x0003e80000100800 */
[----:B------:R2:W-:Y:S04]  /*ec70*/  STL [R1+0x520], R0 ;  /* 0x0005200001007387 */ /* 0x0005e80000100800 */
[----:B------:R-:W-:Y:S04]  /*ec80*/  STL [R1+0x528], R10 ;  /* 0x0005280a01007387 */ /* 0x000fe80000100800 */
[----:B------:R-:W4:Y:S01]  /*ec90*/  LDL.LU R79, [R1+0x360] ;  /* 0x00036000014f7983 */ /* 0x000f220000300800 */
[----:B------:R-:W-:-:S02]  /*eca0*/  SHF.R.S32.HI R9, RZ, 0x1f, R137 ;  /* 0x0000001fff097819 */ /* 0x000fc40000011489 */
[----:B------:R-:W-:Y:S02]  /*ecb0*/  SHF.R.S32.HI R8, RZ, 0x1f, R138 ;  /* 0x0000001fff087819 */ /* 0x000fe4000001148a */
[-C--:B-1----:R-:W-:Y:S02]  /*ecc0*/  LEA.HI.X R2, R137, R7.reuse, R9, 0x2, P2 ;  /* 0x0000000789027211 */ /* 0x082fe400010f1409 */
[----:B--2---:R-:W-:-:S03]  /*ecd0*/  LEA.HI.X R0, R138, R7, R8, 0x2, P3 ;  /* 0x000000078a007211 */ /* 0x004fc600018f1408 */
[----:B------:R1:W-:Y:S04]  /*ece0*/  STL [R1+0x530], R2 ;  /* 0x0005300201007387 */ /* 0x0003e80000100800 */
[----:B------:R-:W2:Y:S04]  /*ecf0*/  LDL.LU R136, [R1+0x364] ;  /* 0x0003640001887983 */ /* 0x000ea80000300800 */
[----:B------:R1:W-:Y:S02]  /*ed00*/  STL [R1+0x538], R0 ;  /* 0x0005380001007387 */ /* 0x0003e40000100800 */
[----:B-1----:R-:W-:-:S02]  /*ed10*/  LEA R2, P0, R94, R6, 0x2 ;  /* 0x000000065e027211 */ /* 0x002fc400078010ff */
[----:B------:R-:W2:Y:S01]  /*ed20*/  LDL.LU R137, [R1+0x368] ;  /* 0x0003680001897983 */ /* 0x000ea20000300800 */
[----:B------:R-:W-:-:S03]  /*ed30*/  SHF.R.S32.HI R11, RZ, 0x1f, R94 ;  /* 0x0000001fff0b7819 */ /* 0x000fc6000001145e */
[----:B------:R-:W2:Y:S01]  /*ed40*/  LDL.LU R138, [R1+0x36c] ;  /* 0x00036c00018a7983 */ /* 0x000ea20000300800 */
[----:B------:R-:W-:-:S03]  /*ed50*/  LEA R0, P1, R95, R6, 0x2 ;  /* 0x000000065f007211 */ /* 0x000fc600078210ff */
[----:B------:R-:W-:Y:S01]  /*ed60*/  STL [R1+0x51c], R2 ;  /* 0x00051c0201007387 */ /* 0x000fe20000100800 */
[----:B------:R-:W-:-:S03]  /*ed70*/  SHF.R.S32.HI R10, RZ, 0x1f, R95 ;  /* 0x0000001fff0a7819 */ /* 0x000fc6000001145f */
[----:B------:R1:W-:Y:S01]  /*ed80*/  STL [R1+0x524], R0 ;  /* 0x0005240001007387 */ /* 0x0003e20000100800 */
[-C--:B------:R-:W-:Y:S02]  /*ed90*/  LEA.HI.X R10, R95, R7.reuse, R10, 0x2, P1 ;  /* 0x000000075f0a7211 */ /* 0x080fe400008f140a */
[----:B-1----:R-:W-:Y:S02]  /*eda0*/  LEA.HI.X R0, R94, R7, R11, 0x2, P0 ;  /* 0x000000075e007211 */ /* 0x002fe400000f140b */
[-C--:B------:R-:W-:Y:S02]  /*edb0*/  LEA R12, P2, R139, R6.reuse, 0x2 ;  /* 0x000000068b0c7211 */ /* 0x080fe400078410ff */
[----:B------:R-:W-:Y:S02]  /*edc0*/  SHF.R.S32.HI R9, RZ, 0x1f, R139 ;  /* 0x0000001fff097819 */ /* 0x000fe4000001148b */
[----:B---3--:R-:W-:Y:S01]  /*edd0*/  LEA R2, P3, R32, R6, 0x2 ;  /* 0x0000000620027211 */ /* 0x008fe200078610ff */
[----:B------:R-:W-:Y:S01]  /*ede0*/  STL [R1+0x52c], R12 ;  /* 0x00052c0c01007387 */ /* 0x000fe20000100800 */
[----:B------:R-:W-:-:S03]  /*edf0*/  SHF.R.S32.HI R8, RZ, 0x1f, R32 ;  /* 0x0000001fff087819 */ /* 0x000fc60000011420 */
        /* <DEDUP_REMOVED lines=34> */
[----:B------:R2:W-:Y:S04]  /*f020*/  STL [R1+0x550], R0 ;  /* 0x0005500001007387 */ /* 0x0005e80000100800 */
[----:B------:R-:W4:Y:S04]  /*f030*/  LDL.LU R76, [R1+0x388] ;  /* 0x00038800014c7983 */ /* 0x000f280000300800 */
[----:B------:R-:W4:Y:S01]  /*f040*/  LDL.LU R28, [R1+0x38c] ;  /* 0x00038c00011c7983 */ /* 0x000f220000300800 */
[----:B--2---:R-:W-:Y:S02]  /*f050*/  LEA R0, P1, R136, R6, 0x2 ;  /* 0x0000000688007211 */ /* 0x004fe400078210ff */
[----:B------:R-:W-:-:S02]  /*f060*/  SHF.R.S32.HI R8, RZ, 0x1f, R79 ;  /* 0x0000001fff087819 */ /* 0x000fc4000001144f */
[----:B------:R-:W-:Y:S01]  /*f070*/  SHF.R.S32.HI R9, RZ, 0x1f, R136 ;  /* 0x0000001fff097819 */ /* 0x000fe20000011488 */
[----:B------:R1:W-:Y:S01]  /*f080*/  STL [R1+0x560], R0 ;  /* 0x0005600001007387 */ /* 0x0003e20000100800 */
[-C--:B------:R-:W-:Y:S02]  /*f090*/  LEA R12, P2, R137, R6.reuse, 0x2 ;  /* 0x00000006890c7211 */ /* 0x080fe400078410ff */
[----:B------:R-:W-:Y:S02]  /*f0a0*/  SHF.R.S32.HI R10, RZ, 0x1f, R137 ;  /* 0x0000001fff0a7819 */ /* 0x000fe40000011489 */
[----:B------:R-:W-:Y:S01]  /*f0b0*/  LEA R2, P3, R138, R6, 0x2 ;  /* 0x000000068a027211 */ /* 0x000fe200078610ff */
[----:B------:R-:W-:Y:S01]  /*f0c0*/  STL [R1+0x568], R12 ;  /* 0x0005680c01007387 */ /* 0x000fe20000100800 */
[-C--:B-1----:R-:W-:Y:S02]  /*f0d0*/  LEA.HI.X R0, R79, R7.reuse, R8, 0x2, P0 ;  /* 0x000000074f007211 */ /* 0x082fe400000f1408 */
[----:B------:R-:W-:Y:S01]  /*f0e0*/  LEA.HI.X R8, R136, R7, R9, 0x2, P1 ;  /* 0x0000000788087211 */ /* 0x000fe200008f1409 */
[----:B------:R1:W-:Y:S01]  /*f0f0*/  STL [R1+0x578], R2 ;  /* 0x0005780201007387 */ /* 0x0003e20000100800 */
[----:B------:R-:W-:-:S03]  /*f100*/  SHF.R.S32.HI R11, RZ, 0x1f, R138 ;  /* 0x0000001fff0b7819 */ /* 0x000fc6000001148a */
[----:B------:R2:W-:Y:S04]  /*f110*/  STL [R1+0x584], R0 ;  /* 0x0005840001007387 */ /* 0x0005e80000100800 */
[----:B------:R3:W-:Y:S01]  /*f120*/  STL [R1+0x58c], R8 ;  /* 0x00058c0801007387 */ /* 0x0007e20000100800 */
        /* <DEDUP_REMOVED lines=15> */
[----:B-1----:R-:W-:-:S03]  /*f220*/  LEA R12, P3, R93, R6, 0x2 ;  /* 0x000000065d0c7211 */ /* 0x002fc600078610ff */
[----:B------:R1:W-:Y:S01]  /*f230*/  STL [R1+0x588], R0 ;  /* 0x0005880001007387 */ /* 0x0003e20000100800 */
[----:B---3--:R-:W-:-:S03]  /*f240*/  LEA.HI.X R2, R139, R7, R8, 0x2, P0 ;  /* 0x000000078b027211 */ /* 0x008fc600000f1408 */
[----:B------:R-:W-:Y:S04]  /*f250*/  STL [R1+0x598], R12 ;  /* 0x0005980c01007387 */ /* 0x000fe80000100800 */
[----:B------:R-:W2:Y:S01]  /*f260*/  LDL.LU R137, [R1+0x3a0] ;  /* 0x0003a00001897983 */ /* 0x000ea20000300800 */
[----:B-1----:R-:W-:-:S03]  /*f270*/  LEA.HI.X R0, R32, R7, R9, 0x2, P1 ;  /* 0x0000000720007211 */ /* 0x002fc600008f1409 */
[----:B------:R1:W-:Y:S04]  /*f280*/  STL [R1+0x5a4], R2 ;  /* 0x0005a40201007387 */ /* 0x0003e80000100800 */
[----:B------:R-:W2:Y:S04]  /*f290*/  LDL.LU R138, [R1+0x3a4] ;  /* 0x0003a400018a7983 */ /* 0x000ea80000300800 */
[----:B------:R1:W-:Y:S04]  /*f2a0*/  STL [R1+0x5ac], R0 ;  /* 0x0005ac0001007387 */ /* 0x0003e80000100800 */
[----:B------:R-:W2:Y:S04]  /*f2b0*/  LDL.LU R139, [R1+0x3a8] ;  /* 0x0003a800018b7983 */ /* 0x000ea80000300800 */
[----:B------:R-:W2:Y:S01]  /*f2c0*/  LDL.LU R32, [R1+0x3ac] ;  /* 0x0003ac0001207983 */ /* 0x000ea20000300800 */
[----:B------:R-:W-:-:S02]  /*f2d0*/  SHF.R.S32.HI R10, RZ, 0x1f, R92 ;  /* 0x0000001fff0a7819 */ /* 0x000fc4000001145c */
[----:B------:R-:W-:Y:S02]  /*f2e0*/  SHF.R.S32.HI R11, RZ, 0x1f, R93 ;  /* 0x0000001fff0b7819 */ /* 0x000fe4000001145d */
[-C--:B-1----:R-:W-:Y:S02]  /*f2f0*/  LEA.HI.X R2, R92, R7.reuse, R10, 0x2, P2 ;  /* 0x000000075c027211 */ /* 0x082fe400010f140a */
[----:B------:R-:W-:-:S03]  /*f300*/  LEA.HI.X R0, R93, R7, R11, 0x2, P3 ;  /* 0x000000075d007211 */ /* 0x000fc600018f140b */
[----:B------:R1:W-:Y:S04]  /*f310*/  STL [R1+0x5b4], R2 ;  /* 0x0005b40201007387 */ /* 0x0003e80000100800 */
[----:B------:R1:W-:Y:S01]  /*f320*/  STL [R1+0x5bc], R0 ;  /* 0x0005bc0001007387 */ /* 0x0003e20000100800 */
[----:B------:R-:W-:Y:S02]  /*f330*/  SHF.R.S32.HI R8, RZ, 0x1f, R94 ;  /* 0x0000001fff087819 */ /* 0x000fe4000001145e */
[-C--:B-1----:R-:W-:Y:S02]  /*f340*/  LEA R2, P0, R94, R6.reuse, 0x2 ;  /* 0x000000065e027211 */ /* 0x082fe400078010ff */
[----:B------:R-:W-:-:S03]  /*f350*/  LEA R0, P1, R95, R6, 0x2 ;  /* 0x000000065f007211 */ /* 0x000fc600078210ff */
[----:B------:R-:W-:Y:S01]  /*f360*/  STL [R1+0x590], R2 ;  /* 0x0005900201007387 */ /* 0x000fe20000100800 */
[----:B------:R-:W-:-:S03]  /*f370*/  SHF.R.S32.HI R9, RZ, 0x1f, R95 ;  /* 0x0000001fff097819 */ /* 0x000fc6000001145f */
[----:B------:R1:W-:Y:S02]  /*f380*/  STL [R1+0x5a0], R0 ;  /* 0x0005a00001007387 */ /* 0x0003e40000100800 */
[-C--:B-1----:R-:W-:Y:S02]  /*f390*/  LEA.HI.X R0, R94, R7.reuse, R8, 0x2, P0 ;  /* 0x000000075e007211 */ /* 0x082fe400000f1408 */
[----:B------:R-:W-:Y:S02]  /*f3a0*/  LEA.HI.X R8, R95, R7, R9, 0x2, P1 ;  /* 0x000000075f087211 */ /* 0x000fe400008f1409 */
[-C--:B----4-:R-:W-:Y:S02]  /*f3b0*/  LEA R12, P2, R76, R6.reuse, 0x2 ;  /* 0x000000064c0c7211 */ /* 0x090fe400078410ff */
[----:B------:R-:W-:-:S03]  /*f3c0*/  LEA R2, P3, R28, R6, 0x2 ;  /* 0x000000061c027211 */ /* 0x000fc600078610ff */
[----:B------:R-:W-:Y:S01]  /*f3d0*/  STL [R1+0x5a8], R12 ;  /* 0x0005a80c01007387 */ /* 0x000fe20000100800 */
[----:B------:R-:W-:-:S03]  /*f3e0*/  SHF.R.S32.HI R11, RZ, 0x1f, R28 ;  /* 0x0000001fff0b7819 */ /* 0x000fc6000001141c */
[----:B------:R-:W-:Y:S04]  /*f3f0*/  STL [R1+0x5b8], R2 ;  /* 0x0005b80201007387 */ /* 0x000fe80000100800 */
[----:B------:R1:W-:Y:S04]  /*f400*/  STL [R1+0x5c4], R0 ;  /* 0x0005c40001007387 */ /* 0x0003e80000100800 */
[----:B------:R4:W-:Y:S01]  /*f410*/  STL [R1+0x5cc], R8 ;  /* 0x0005cc0801007387 */ /* 0x0009e20000100800 */
[----:B-1----:R-:W-:-:S03]  /*f420*/  LEA.HI.X R0, R28, R7, R11, 0x2, P3 ;  /* 0x000000071c007211 */ /* 0x002fc600018f140b */
[----:B------:R-:W3:Y:S01]  /*f430*/  LDL.LU R28, [R1+0x3b0] ;  /* 0x0003b000011c7983 */ /* 0x000ee20000300800 */
[----:B------:R-:W-:-:S04]  /*f440*/  SHF.R.S32.HI R10, RZ, 0x1f, R76 ;  /* 0x0000001fff0a7819 */ /* 0x000fc8000001144c */
[----:B------:R-:W-:-:S05]  /*f450*/  LEA.HI.X R2, R76, R7, R10, 0x2, P2 ;  /* 0x000000074c027211 */ /* 0x000fca00010f140a */
[----:B------:R1:W-:Y:S01]  /*f460*/  STL [R1+0x5d4], R2 ;  /* 0x0005d40201007387 */ /* 0x0003e20000100800 */
[----:B----4-:R-:W-:-:S03]  /*f470*/  SHF.R.S32.HI R8, RZ, 0x1f, R77 ;  /* 0x0000001fff087819 */ /* 0x010fc6000001144d */
[----:B------:R2:W-:Y:S01]  /*f480*/  STL [R1+0x5dc], R0 ;  /* 0x0005dc0001007387 */ /* 0x0005e20000100800 */
[-C--:B-1----:R-:W-:Y:S02]  /*f490*/  LEA R2, P0, R77, R6.reuse, 0x2 ;  /* 0x000000064d027211 */ /* 0x082fe400078010ff */
[----:B--2---:R-:W-:-:S03]  /*f4a0*/  LEA R0, P1, R78, R6, 0x2 ;  /* 0x000000064e007211 */ /* 0x004fc600078210ff */
[----:B------:R1:W-:Y:S01]  /*f4b0*/  STL [R1+0x5b0], R2 ;  /* 0x0005b00201007387 */ /* 0x0003e20000100800 */
[-C--:B------:R-:W-:Y:S02]  /*f4c0*/  LEA R12, P2, R79, R6.reuse, 0x2 ;  /* 0x000000064f0c7211 */ /* 0x080fe400078410ff */
[----:B------:R-:W-:Y:S01]  /*f4d0*/  SHF.R.S32.HI R9, RZ, 0x1f, R78 ;  /* 0x0000001fff097819 */ /* 0x000fe2000001144e */
[----:B------:R2:W-:Y:S01]  /*f4e0*/  STL [R1+0x5c0], R0 ;  /* 0x0005c00001007387 */ /* 0x0005e20000100800 */
[----:B------:R-:W-:Y:S02]  /*f4f0*/  SHF.R.S32.HI R10, RZ, 0x1f, R79 ;  /* 0x0000001fff0a7819 */ /* 0x000fe4000001144f */
[----:B-1----:R-:W-:Y:S01]  /*f500*/  LEA R2, P3, R136, R6, 0x2 ;  /* 0x0000000688027211 */ /* 0x002fe200078610ff */
[----:B------:R-:W-:Y:S01]  /*f510*/  STL [R1+0x5c8], R12 ;  /* 0x0005c80c01007387 */ /* 0x000fe20000100800 */
[----:B------:R-:W-:Y:S02]  /*f520*/  SHF.R.S32.HI R11, RZ, 0x1f, R136 ;  /* 0x0000001fff0b7819 */ /* 0x000fe40000011488 */
[-C--:B--2---:R-:W-:Y:S01]  /*f530*/  LEA.HI.X R0, R77, R7.reuse, R8, 0x2, P0 ;  /* 0x000000074d007211 */ /* 0x084fe200000f1408 */
[----:B------:R1:W-:Y:S01]  /*f540*/  STL [R1+0x5d8], R2 ;  /* 0x0005d80201007387 */ /* 0x0003e20000100800 */
[----:B------:R-:W-:-:S03]  /*f550*/  LEA.HI.X R8, R78, R7, R9, 0x2, P1 ;  /* 0x000000074e087211 */ /* 0x000fc600008f1409 */
[----:B------:R2:W-:Y:S01]  /*f560*/  STL [R1+0x5e4], R0 ;  /* 0x0005e40001007387 */ /* 0x0005e20000100800 */
[----:B-1----:R-:W-:-:S03]  /*f570*/  LEA.HI.X R2, R79, R7, R10, 0x2, P2 ;  /* 0x000000074f027211 */ /* 0x002fc600010f140a */
[----:B------:R-:W-:Y:S01]  /*f580*/  STL [R1+0x5ec], R8 ;  /* 0x0005ec0801007387 */ /* 0x000fe20000100800 */
[----:B--2---:R-:W-:-:S03]  /*f590*/  LEA.HI.X R0, R136, R7, R11, 0x2, P3 ;  /* 0x0000000788007211 */ /* 0x004fc600018f140b */
[----:B------:R1:W-:Y:S01]  /*f5a0*/  STL [R1+0x5f4], R2 ;  /* 0x0005f40201007387 */ /* 0x0003e20000100800 */
[----:B------:R-:W-:-:S03]  /*f5b0*/  SHF.R.U32.HI R33, RZ, 0x6, R33 ;  /* 0x00000006ff217819 */ /* 0x000fc60000011621 */
[----:B------:R2:W-:Y:S01]  /*f5c0*/  STL [R1+0x5fc], R0 ;  /* 0x0005fc0001007387 */ /* 0x0005e20000100800 */
[----:B------:R-:W-:Y:S02]  /*f5d0*/  SGXT.U32 R33, R33, 0x1 ;  /* 0x000000012121781a */ /* 0x000fe40000000000 */
[----:B-1----:R-:W-:Y:S02]  /*f5e0*/  LEA R2, P0, R137, R6, 0x2 ;  /* 0x0000000689027211 */ /* 0x002fe400078010ff */
[----:B------:R-:W-:-:S03]  /*f5f0*/  SHF.R.S32.HI R8, RZ, 0x1f, R137 ;  /* 0x0000001fff087819 */ /* 0x000fc60000011489 */
[----:B------:R1:W-:Y:S01]  /*f600*/  STL [R1+0x5d0], R2 ;  /* 0x0005d00201007387 */ /* 0x0003e20000100800 */
[-C--:B------:R-:W-:Y:S02]  /*f610*/  LEA R12, P1, R138, R6.reuse, 0x2 ;  /* 0x000000068a0c7211 */ /* 0x080fe400078210ff */
[----:B------:R-:W-:Y:S02]  /*f620*/  SHF.R.S32.HI R9, RZ, 0x1f, R138 ;  /* 0x0000001fff097819 */ /* 0x000fe4000001148a */
[-C--:B--2---:R-:W-:Y:S01]  /*f630*/  LEA R0, P2, R139, R6.reuse, 0x2 ;  /* 0x000000068b007211 */ /* 0x084fe200078410ff */
[----:B------:R-:W-:Y:S01]  /*f640*/  STL [R1+0x5e0], R12 ;  /* 0x0005e00c01007387 */ /* 0x000fe20000100800 */
[----:B------:R-:W-:Y:S02]  /*f650*/  SHF.R.S32.HI R10, RZ, 0x1f, R139 ;  /* 0x0000001fff0a7819 */ /* 0x000fe4000001148b */
[----:B-1----:R-:W-:Y:S02]  /*f660*/  LEA R2, P3, R32, R6, 0x2 ;  /* 0x0000000620027211 */ /* 0x002fe400078610ff */
[----:B------:R-:W-:Y:S01]  /*f670*/  LEA.HI.X R6, R137, R7, R8, 0x2, P0 ;  /* 0x0000000789067211 */ /* 0x000fe200000f1408 */
[----:B------:R1:W-:Y:S01]  /*f680*/  STL [R1+0x5e8], R0 ;  /* 0x0005e80001007387 */ /* 0x0003e20000100800 */
[----:B------:R-:W-:-:S02]  /*f690*/  SHF.R.S32.HI R11, RZ, 0x1f, R32 ;  /* 0x0000001fff0b7819 */ /* 0x000fc40000011420 */
[-C--:B------:R-:W-:Y:S01]  /*f6a0*/  LEA.HI.X R8, R139, R7.reuse, R10, 0x2, P2 ;  /* 0x000000078b087211 */ /* 0x080fe200010f140a */
[----:B------:R2:W-:Y:S01]  /*f6b0*/  STL [R1+0x684], R6 ;  /* 0x0006840601007387 */ /* 0x0005e20000100800 */
[----:B------:R-:W-:Y:S02]  /*f6c0*/  LOP3.LUT R139, R33, 0x1c, RZ, 0xfc, !PT ;  /* 0x0000001c218b7812 */ /* 0x000fe400078efcff */
[-C--:B-1----:R-:W-:Y:S02]  /*f6d0*/  LEA.HI.X R0, R138, R7.reuse, R9, 0x2, P1 ;  /* 0x000000078a007211 */ /* 0x082fe400008f1409 */
[----:B--2---:R-:W-:-:S03]  /*f6e0*/  LEA.HI.X R6, R32, R7, R11, 0x2, P3 ;  /* 0x0000000720067211 */ /* 0x004fc600018f140b */
[----:B------:R1:W-:Y:S01]  /*f6f0*/  STL [R1+0x688], R0 ;  /* 0x0006880001007387 */ /* 0x0003e20000100800 */
[----:B------:R-:W-:-:S03]  /*f700*/  LOP3.LUT R32, R33, 0x1a, RZ, 0xfc, !PT ;  /* 0x0000001a21207812 */ /* 0x000fc600078efcff */
[----:B------:R-:W-:Y:S01]  /*f710*/  STL [R1+0x68c], R8 ;  /* 0x00068c0801007387 */ /* 0x000fe20000100800 */
[----:B-1----:R-:W-:Y:S02]  /*f720*/  IMAD.U32 R0, R4, 0x20, R5 ;  /* 0x0000002004007824 */ /* 0x002fe400078e0005 */
[----:B------:R-:W-:Y:S02]  /*f730*/  IMAD R5, R139, c[0x0][0x188], RZ ;  /* 0x000062008b057a24 */ /* 0x000fe400078e02ff */
[----:B------:R-:W-:Y:S02]  /*f740*/  IMAD.MOV.U32 R5, RZ, RZ, 0x1 ;  /* 0x00000001ff057424 */ /* 0x000fe400078e00ff */
[----:B------:R-:W-:Y:S01]  /*f750*/  IMAD R4, R32, c[0x0][0x188], RZ ;  /* 0x0000620020047a24 */ /* 0x000fe200078e02ff */
[----:B------:R-:W-:Y:S01]  /*f760*/  STL [R1+0x5f8], R6 ;  /* 0x0005f80601007387 */ /* 0x000fe20000100800 */
[----:B------:R-:W-:-:S03]  /*f770*/  IMAD.MOV.U32 R4, RZ, RZ, -0x1 ;  /* 0xffffffffff047424 */ /* 0x000fc600078e00ff */
[----:B------:R-:W-:Y:S04]  /*f780*/  STL [R1+0x610], R0 ;  /* 0x0006100001007387 */ /* 0x000fe80000100800 */
[----:B------:R-:W-:Y:S04]  /*f790*/  STL [R1+0x1f4], R5 ;  /* 0x0001f40501007387 */ /* 0x000fe80000100800 */
[----:B------:R-:W-:Y:S04]  /*f7a0*/  STL [R1+0xd0], RZ ;  /* 0x0000d0ff01007387 */ /* 0x000fe80000100800 */
[----:B------:R-:W-:Y:S04]  /*f7b0*/  STL [R1+0x1f0], R4 ;  /* 0x0001f00401007387 */ /* 0x000fe80000100800 */
[----:B------:R-:W-:Y:S04]  /*f7c0*/  STL [R1+0xd4], RZ ;  /* 0x0000d4ff01007387 */ /* 0x000fe80000100800 */
        /* <DEDUP_REMOVED lines=66> */
[----:B------:R-:W-:Y:S04]  /*fbf0*/  STL [R1], RZ ;  /* 0x000000ff01007387 */ /* 0x000fe80000100800 */
[----:B------:R-:W-:Y:S04]  /*fc00*/  STL [R1+0x4], RZ ;  /* 0x000004ff01007387 */ /* 0x000fe80000100800 */
[----:B------:R-:W-:Y:S04]  /*fc10*/  STL [R1+0x8], RZ ;  /* 0x000008ff01007387 */ /* 0x000fe80000100800 */
[----:B------:R-:W-:Y:S04]  /*fc20*/  STL [R1+0xc], RZ ;  /* 0x00000cff01007387 */ /* 0x000fe80000100800 */
[----:B------:R-:W-:Y:S04]  /*fc30*/  STL [R1+0x130], RZ ;  /* 0x000130ff01007387 */ /* 0x000fe80000100800 */
[----:B------:R-:W-:Y:S01]  /*fc40*/  STL [R1+0x134], RZ ;  /* 0x000134ff01007387 */ /* 0x000fe20000100800 */
[----:B------:R-:W-:-:S03]  /*fc50*/  IMAD.MOV.U32 R29, RZ, RZ, c[0x0][0x188] ;  /* 0x00006200ff1d7624 */ /* 0x000fc600078e00ff */
[----:B------:R-:W-:Y:S04]  /*fc60*/  STL [R1+0x138], RZ ;  /* 0x000138ff01007387 */ /* 0x000fe80000100800 */
[----:B------:R-:W-:Y:S04]  /*fc70*/  STL [R1+0x13c], RZ ;  /* 0x00013cff01007387 */ /* 0x000fe80000100800 */
[----:B------:R-:W-:Y:S04]  /*fc80*/  STL [R1+0x180], RZ ;  /* 0x000180ff01007387 */ /* 0x000fe80000100800 */
[----:B------:R-:W-:Y:S01]  /*fc90*/  STL [R1+0x184], RZ ;  /* 0x000184ff01007387 */ /* 0x000fe20000100800 */
[----:B------:R-:W-:-:S03]  /*fca0*/  IMAD.SHL.U32 R29, R29, 0x20, RZ ;  /* 0x000000201d1d7824 */ /* 0x000fc600078e00ff */
[----:B------:R-:W-:Y:S04]  /*fcb0*/  STL [R1+0x188], RZ ;  /* 0x000188ff01007387 */ /* 0x000fe80000100800 */
[----:B------:R-:W-:Y:S04]  /*fcc0*/  STL [R1+0x18c], RZ ;  /* 0x00018cff01007387 */ /* 0x000fe80000100800 */
[----:B------:R-:W-:Y:S04]  /*fcd0*/  STL [R1+0x80], RZ ;  /* 0x000080ff01007387 */ /* 0x000fe80000100800 */
[----:B------:R-:W-:Y:S01]  /*fce0*/  STL [R1+0x84], RZ ;  /* 0x000084ff01007387 */ /* 0x000fe20000100800 */
[----:B------:R-:W-:-:S03]  /*fcf0*/  SHF.L.U64.HI R3, R64, 0x2, R3 ;  /* 0x0000000240037819 */ /* 0x000fc60000010203 */
[----:B------:R-:W-:Y:S01]  /*fd00*/  STL [R1+0x88], RZ ;  /* 0x000088ff01007387 */ /* 0x000fe20000100800 */
[----:B---3--:R-:W-:-:S03]  /*fd10*/  LEA R28, P0, R29, R28, 0x3 ;  /* 0x0000001c1d1c7211 */ /* 0x008fc600078018ff */
[----:B------:R-:W-:Y:S01]  /*fd20*/  STL [R1+0x8c], RZ ;  /* 0x00008cff01007387 */ /* 0x000fe20000100800 */
[----:B------:R-:W-:-:S03]  /*fd30*/  SHF.R.S32.HI R64, RZ, 0x1f, R29 ;  /* 0x0000001fff407819 */ /* 0x000fc6000001141d */
[----:B------:R-:W-:Y:S04]  /*fd40*/  STL [R1+0xa0], RZ ;  /* 0x0000a0ff01007387 */ /* 0x000fe80000100800 */
[----:B------:R-:W-:Y:S04]  /*fd50*/  STL [R1+0xa4], RZ ;  /* 0x0000a4ff01007387 */ /* 0x000fe80000100800 */
[----:B------:R-:W-:Y:S01]  /*fd60*/  STL [R1+0xa8], RZ ;  /* 0x0000a8ff01007387 */ /* 0x000fe20000100800 */
[----:B------:R-:W-:-:S03]  /*fd70*/  LEA.HI.X R152, R29, R152, R64, 0x3, P0 ;  /* 0x000000981d987211 */ /* 0x000fc600000f1c40 */
[----:B------:R-:W-:Y:S01]  /*fd80*/  STL [R1+0xac], RZ ;  /* 0x0000acff01007387 */ /* 0x000fe20000100800 */
[----:B------:R-:W-:-:S03]  /*fd90*/  SHF.L.U64.HI R64, R29, 0x2, R64 ;  /* 0x000000021d407819 */ /* 0x000fc60000010240 */
[----:B------:R-:W-:Y:S04]  /*fda0*/  STL [R1+0x40], RZ ;  /* 0x000040ff01007387 */ /* 0x000fe80000100800 */
[----:B------:R-:W-:Y:S04]  /*fdb0*/  STL [R1+0x44], RZ ;  /* 0x000044ff01007387 */ /* 0x000fe80000100800 */
[----:B------:R-:W-:Y:S04]  /*fdc0*/  STL [R1+0x48], RZ ;  /* 0x000048ff01007387 */ /* 0x000fe80000100800 */
[----:B------:R-:W-:Y:S04]  /*fdd0*/  STL [R1+0x4c], RZ ;  /* 0x00004cff01007387 */ /* 0x000fe80000100800 */
[----:B------:R-:W2:Y:S01]  /*fde0*/  LDL.LU R29, [R1+0x6f8] ;  /* 0x0006f800011d7983 */ /* 0x000ea20000300800 */
[----:B------:R-:W-:-:S02]  /*fdf0*/  IADD3 R28, P0, R28, c[0x0][0x160], RZ ;  /* 0x000058001c1c7a10 */ /* 0x000fc40007f1e0ff */
[----:B------:R-:W-:-:S03]  /*fe00*/  IADD3 R30, P4, R30, c[0x0][0x168], RZ ;  /* 0x00005a001e1e7a10 */ /* 0x000fc60007f9e0ff */
[----:B------:R1:W-:Y:S04]  /*fe10*/  STL [R1+0x1e0], R28 ;  /* 0x0001e01c01007387 */ /* 0x0003e80000100800 */
[----:B------:R3:W-:Y:S01]  /*fe20*/  STL [R1+0x204], R30 ;  /* 0x0002041e01007387 */ /* 0x0007e20000100800 */
[----:B-1----:R-:W-:Y:S02]  /*fe30*/  IADD3 R28, P3, R34, c[0x0][0x168], RZ ;  /* 0x00005a00221c7a10 */ /* 0x002fe40007f7e0ff */
[----:B---3--:R-:W-:Y:S02]  /*fe40*/  IADD3 R30, P1, R35, c[0x0][0x168], RZ ;  /* 0x00005a00231e7a10 */ /* 0x008fe40007f3e0ff */
[----:B--2---:R-:W-:Y:S02]  /*fe50*/  SHF.R.S32.HI R64, RZ, 0x5, R29 ;  /* 0x00000005ff407819 */ /* 0x004fe4000001141d */
[----:B------:R-:W-:-:S05]  /*fe60*/  IADD3 R29, P5, R31, c[0x0][0x168], RZ ;  /* 0x00005a001f1d7a10 */ /* 0x000fca0007fbe0ff */
[----:B------:R1:W-:Y:S04]  /*fe70*/  STL [R1+0x20c], R29 ;  /* 0x00020c1d01007387 */ /* 0x0003e80000100800 */
[----:B------:R2:W-:Y:S01]  /*fe80*/  STL [R1+0x214], R28 ;  /* 0x0002141c01007387 */ /* 0x0005e20000100800 */
[----:B-1----:R-:W-:-:S03]  /*fe90*/  IADD3 R29, P2, R56, c[0x0][0x168], RZ ;  /* 0x00005a00381d7a10 */ /* 0x002fc60007f5e0ff */
[----:B------:R1:W-:Y:S01]  /*fea0*/  STL [R1+0x21c], R30 ;  /* 0x00021c1e01007387 */ /* 0x0003e20000100800 */
[----:B--2---:R-:W-:-:S03]  /*feb0*/  IADD3.X R28, R57, c[0x0][0x16c], RZ, P4, !PT ;  /* 0x00005b00391c7a10 */ /* 0x004fc600027fe4ff */
        /* <DEDUP_REMOVED lines=184> */
[----:B------:R-:W-:Y:S04]  /*10a40*/  STL [R1+0x394], R30 ;  /* 0x0003941e01007387 */ /* 0x000fe80000100800 */
[----:B------:R-:W2:Y:S01]  /*10a50*/  LDL.LU R154, [R1+0x120] ;  /* 0x00012000019a7983 */ /* 0x000ea20000300800 */
[----:B-1----:R-:W-:-:S03]  /*10a60*/  IADD3 R28, P5, R236, c[0x0][0x168], RZ ;  /* 0x00005a00ec1c7a10 */ /* 0x002fc60007fbe0ff */
[----:B------:R1:W-:Y:S04]  /*10a70*/  STL [R1+0x370], R29 ;  /* 0x0003701d01007387 */ /* 0x0003e80000100800 */
[----:B------:R-:W3:Y:S04]  /*10a80*/  LDL.LU R153, [R1+0x124] ;  /* 0x0001240001997983 */ /* 0x000ee80000300800 */
[----:B------:R4:W-:Y:S04]  /*10a90*/  STL [R1+0x39c], R28 ;  /* 0x00039c1c01007387 */ /* 0x0009e80000100800 */
[----:B------:R-:W3:Y:S04]  /*10aa0*/  LDL.LU R67, [R1+0x128] ;  /* 0x0001280001437983 */ /* 0x000ee80000300800 */
        /* <DEDUP_REMOVED lines=9> */
[----:B-1----:R-:W3:Y:S01]  /*10b40*/  LDL.LU R29, [R1+0x190] ;  /* 0x00019000011d7983 */ /* 0x002ee20000300800 */
[----:B----4-:R-:W-:-:S03]  /*10b50*/  IADD3.X R28, R237, c[0x0][0x16c], RZ, P3, !PT ;  /* 0x00005b00ed1c7a10 */ /* 0x010fc60001ffe4ff */
[----:B------:R-:W4:Y:S01]  /*10b60*/  LDL.LU R56, [R1+0x194] ;  /* 0x0001940001387983 */ /* 0x000f220000300800 */
[----:B------:R-:W-:-:S03]  /*10b70*/  IADD3 R157, P3, R238, c[0x0][0x168], RZ ;  /* 0x00005a00ee9d7a10 */ /* 0x000fc60007f7e0ff */
[----:B------:R-:W4:Y:S01]  /*10b80*/  LDL.LU R35, [R1+0x198] ;  /* 0x0001980001237983 */ /* 0x000f220000300800 */
[----:B------:R-:W-:-:S03]  /*10b90*/  IADD3.X R156, R239, c[0x0][0x16c], RZ, P1, !PT ;  /* 0x00005b00ef9c7a10 */ /* 0x000fc60000ffe4ff */
[----:B------:R1:W-:Y:S01]  /*10ba0*/  STL [R1+0x378], R28 ;  /* 0x0003781c01007387 */ /* 0x0003e20000100800 */
[----:B------:R-:W-:-:S03]  /*10bb0*/  IADD3 R155, P1, R244, c[0x0][0x168], RZ ;  /* 0x00005a00f49b7a10 */ /* 0x000fc60007f3e0ff */
[----:B------:R-:W4:Y:S04]  /*10bc0*/  LDL.LU R34, [R1+0x19c] ;  /* 0x00019c0001227983 */ /* 0x000f280000300800 */
[----:B------:R-:W4:Y:S04]  /*10bd0*/  LDL.LU R31, [R1+0x1a0] ;  /* 0x0001a000011f7983 */ /* 0x000f280000300800 */
[----:B------:R-:W4:Y:S04]  /*10be0*/  LDL.LU R30, [R1+0x1a4] ;  /* 0x0001a400011e7983 */ /* 0x000f280000300800 */
[----:B-1----:R-:W4:Y:S04]  /*10bf0*/  LDL.LU R28, [R1+0x1a8] ;  /* 0x0001a800011c7983 */ /* 0x002f280000300800 */
[----:B------:R1:W-:Y:S04]  /*10c00*/  STL [R1+0x3a4], R157 ;  /* 0x0003a49d01007387 */ /* 0x0003e80000100800 */
[----:B------:R1:W-:Y:S04]  /*10c10*/  STL [R1+0x380], R156 ;  /* 0x0003809c01007387 */ /* 0x0003e80000100800 */
[----:B------:R1:W-:Y:S02]  /*10c20*/  STL [R1+0x3ac], R155 ;  /* 0x0003ac9b01007387 */ /* 0x0003e40000100800 */
[----:B-1----:R-:W-:-:S02]  /*10c30*/  IADD3.X R157, R245, c[0x0][0x16c], RZ, P2, !PT ;  /* 0x00005b00f59d7a10 */ /* 0x002fc400017fe4ff */
[----:B------:R-:W-:-:S03]  /*10c40*/  IADD3 R156, P2, R246, c[0x0][0x168], RZ ;  /* 0x00005a00f69c7a10 */ /* 0x000fc60007f5e0ff */
[----:B------:R1:W-:Y:S01]  /*10c50*/  STL [R1+0x388], R157 ;  /* 0x0003889d01007387 */ /* 0x0003e20000100800 */
[----:B------:R-:W-:-:S03]  /*10c60*/  IADD3.X R155, R247, c[0x0][0x16c], RZ, P4, !PT ;  /* 0x00005b00f79b7a10 */ /* 0x000fc600027fe4ff */
[----:B------:R1:W-:Y:S04]  /*10c70*/  STL [R1+0x3b4], R156 ;  /* 0x0003b49c01007387 */ /* 0x0003e80000100800 */
[----:B------:R1:W-:Y:S02]  /*10c80*/  STL [R1+0x390], R155 ;  /* 0x0003909b01007387 */ /* 0x0003e40000100800 */
[----:B-1----:R-:W-:Y:S02]  /*10c90*/  IADD3 R157, P4, R248, c[0x0][0x168], RZ ;  /* 0x00005a00f89d7a10 */ /* 0x002fe40007f9e0ff */
[----:B------:R-:W-:-:S03]  /*10ca0*/  IADD3.X R156, R249, c[0x0][0x16c], RZ, P5, !PT ;  /* 0x00005b00f99c7a10 */ /* 0x000fc60002ffe4ff */
[----:B------:R1:W-:Y:S01]  /*10cb0*/  STL [R1+0x3bc], R157 ;  /* 0x0003bc9d01007387 */ /* 0x0003e20000100800 */
[----:B------:R-:W-:-:S03]  /*10cc0*/  IADD3 R155, P5, R250, c[0x0][0x168], RZ ;  /* 0x00005a00fa9b7a10 */ /* 0x000fc60007fbe0ff */
[----:B------:R1:W-:Y:S04]  /*10cd0*/  STL [R1+0x398], R156 ;  /* 0x0003989c01007387 */ /* 0x0003e80000100800 */
[----:B------:R2:W-:Y:S01]  /*10ce0*/  STL [R1+0x3c4], R155 ;  /* 0x0003c49b01007387 */ /* 0x0005e20000100800 */
[----:B-1----:R-:W-:Y:S02]  /*10cf0*/  IADD3.X R157, R251, c[0x0][0x16c], RZ, P3, !PT ;  /* 0x00005b00fb9d7a10 */ /* 0x002fe40001ffe4ff */
[----:B------:R-:W-:-:S03]  /*10d00*/  IADD3 R156, P3, R252, c[0x0][0x168], RZ ;  /* 0x00005a00fc9c7a10 */ /* 0x000fc60007f7e0ff */
[----:B------:R1:W-:Y:S04]  /*10d10*/  STL [R1+0x3a0], R157 ;  /* 0x0003a09d01007387 */ /* 0x0003e80000100800 */
[----:B------:R1:W-:Y:S01]  /*10d20*/  STL [R1+0x3cc], R156 ;  /* 0x0003cc9c01007387 */ /* 0x0003e20000100800 */
[----:B--2---:R-:W-:Y:S02]  /*10d30*/  IADD3.X R155, R154, c[0x0][0x16c], RZ, P1, !PT ;  /* 0x00005b009a9b7a10 */ /* 0x004fe40000ffe4ff */
[----:B---3--:R-:W-:-:S03]  /*10d40*/  IADD3 R154, P1, R153, c[0x0][0x168], RZ ;  /* 0x00005a00999a7a10 */ /* 0x008fc60007f3e0ff */
[----:B------:R2:W-:Y:S01]  /*10d50*/  STL [R1+0x3a8], R155 ;  /* 0x0003a89b01007387 */ /* 0x0005e20000100800 */
[----:B------:R-:W-:-:S03]  /*10d60*/  IADD3.X R153, R67, c[0x0][0x16c], RZ, P2, !PT ;  /* 0x00005b0043997a10 */ /* 0x000fc600017fe4ff */
[----:B------:R2:W-:Y:S01]  /*10d70*/  STL [R1+0x3d4], R154 ;  /* 0x0003d49a01007387 */ /* 0x0005e20000100800 */
[----:B------:R-:W-:-:S03]  /*10d80*/  IADD3 R67, P2, R66, c[0x0][0x168], RZ ;  /* 0x00005a0042437a10 */ /* 0x000fc60007f5e0ff */
        /* <DEDUP_REMOVED lines=18> */
[----:B------:R-:W3:Y:S01]  /*10eb0*/  LDL.LU R29, [R1+0x1ac] ;  /* 0x0001ac00011d7983 */ /* 0x000ee20000300800 */
[----:B----4-:R-:W-:-:S03]  /*10ec0*/  IADD3 R56, P2, R56, c[0x0][0x168], RZ ;  /* 0x00005a0038387a10 */ /* 0x010fc60007f5e0ff */
[----:B------:R4:W-:Y:S01]  /*10ed0*/  STL [R1+0x3fc], R58 ;  /* 0x0003fc3a01007387 */ /* 0x0009e20000100800 */
[----:B------:R-:W-:-:S03]  /*10ee0*/  IADD3.X R35, R35, c[0x0][0x16c], RZ, P4, !PT ;  /* 0x00005b0023237a10 */ /* 0x000fc600027fe4ff */
[----:B------:R1:W-:Y:S01]  /*10ef0*/  STL [R1+0x3d8], R57 ;  /* 0x0003d83901007387 */ /* 0x0003e20000100800 */
[----:B------:R-:W-:-:S03]  /*10f00*/  IADD3 R34, P4, R34, c[0x0][0x168], RZ ;  /* 0x00005a0022227a10 */ /* 0x000fc60007f9e0ff */
[----:B------:R-:W-:Y:S01]  /*10f10*/  STL [R1+0x404], R56 ;  /* 0x0004043801007387 */ /* 0x000fe20000100800 */
[----:B------:R-:W-:-:S03]  /*10f20*/  IADD3.X R31, R31, c[0x0][0x16c], RZ, P5, !PT ;  /* 0x00005b001f1f7a10 */ /* 0x000fc60002ffe4ff */
[----:B------:R-:W-:Y:S01]  /*10f30*/  STL [R1+0x3e0], R35 ;  /* 0x0003e02301007387 */ /* 0x000fe20000100800 */
[----:B------:R-:W-:-:S03]  /*10f40*/  IADD3 R30, P5, R30, c[0x0][0x168], RZ ;  /* 0x00005a001e1e7a10 */ /* 0x000fc60007fbe0ff */
[----:B------:R-:W-:Y:S01]  /*10f50*/  STL [R1+0x40c], R34 ;  /* 0x00040c2201007387 */ /* 0x000fe20000100800 */
[----:B------:R-:W-:-:S03]  /*10f60*/  IADD3.X R28, R28, c[0x0][0x16c], RZ, P3, !PT ;  /* 0x00005b001c1c7a10 */ /* 0x000fc60001ffe4ff */
[----:B------:R-:W-:Y:S04]  /*10f70*/  STL [R1+0x3e8], R31 ;  /* 0x0003e81f01007387 */ /* 0x000fe80000100800 */
[----:B------:R-:W3:Y:S04]  /*10f80*/  LDL.LU R165, [R1+0x1c0] ;  /* 0x0001c00001a57983 */ /* 0x000ee80000300800 */
[----:B------:R-:W-:Y:S04]  /*10f90*/  STL [R1+0x414], R30 ;  /* 0x0004141e01007387 */ /* 0x000fe80000100800 */
        /* <DEDUP_REMOVED lines=8> */
[----:B-1----:R-:W3:Y:S04]  /*11020*/  LDL.LU R157, [R1+0x1e8] ;  /* 0x0001e800019d7983 */ /* 0x002ee80000300800 */
[----:B------:R-:W3:Y:S04]  /*11030*/  LDL.LU R156, [R1+0x420] ;  /* 0x00042000019c7983 */ /* 0x000ee80000300800 */
[----:B--2---:R-:W2:Y:S04]  /*11040*/  LDL.LU R155, [R1+0x428] ;  /* 0x00042800019b7983 */ /* 0x004ea80000300800 */
[----:B------:R-:W2:Y:S04]  /*11050*/  LDL.LU R154, [R1+0x430] ;  /* 0x00043000019a7983 */ /* 0x000ea80000300800 */
        /* <DEDUP_REMOVED lines=9> */
[----:B----4-:R-:W4:Y:S04]  /*110f0*/  LDL.LU R58, [R1+0x474] ;  /* 0x00047400013a7983 */ /* 0x010f280000300800 */
[----:B------:R-:W4:Y:S04]  /*11100*/  LDL.LU R57, [R1+0x478] ;  /* 0x0004780001397983 */ /* 0x000f280000300800 */
[----:B------:R-:W4:Y:S04]  /*11110*/  LDL.LU R28, [R1+0x47c] ;  /* 0x00047c00011c7983 */ /* 0x000f280000300800 */
[----:B------:R-:W4:Y:S04]  /*11120*/  LDL.LU R56, [R1+0x480] ;  /* 0x0004800001387983 */ /* 0x000f280000300800 */
[----:B------:R-:W4:Y:S01]  /*11130*/  LDL.LU R35, [R1+0x484] ;  /* 0x0004840001237983 */ /* 0x000f220000300800 */
[----:B---3--:R-:W-:-:S05]  /*11140*/  IADD3 R29, P3, R29, c[0x0][0x168], RZ ;  /* 0x00005a001d1d7a10 */ /* 0x008fca0007f7e0ff */
[----:B------:R1:W-:Y:S04]  /*11150*/  STL [R1+0x41c], R29 ;  /* 0x00041c1d01007387 */ /* 0x0003e80000100800 */
[----:B------:R-:W3:Y:S04]  /*11160*/  LDL.LU R34, [R1+0x488] ;  /* 0x0004880001227983 */ /* 0x000ee80000300800 */
[----:B------:R-:W3:Y:S04]  /*11170*/  LDL.LU R31, [R1+0x48c] ;  /* 0x00048c00011f7983 */ /* 0x000ee80000300800 */
[----:B------:R-:W3:Y:S04]  /*11180*/  LDL.LU R30, [R1+0x490] ;  /* 0x00049000011e7983 */ /* 0x000ee80000300800 */
[----:B-1----:R-:W3:Y:S01]  /*11190*/  LDL.LU R29, [R1+0x494] ;  /* 0x00049400011d7983 */ /* 0x002ee20000300800 */
[----:B------:R-:W-:-:S02]  /*111a0*/  IADD3.X R166, R165, c[0x0][0x16c], RZ, P1, !PT ;  /* 0x00005b00a5a67a10 */ /* 0x000fc40000ffe4ff */
[----:B------:R-:W-:-:S03]  /*111b0*/  IADD3 R165, P1, R164, c[0x0][0x168], RZ ;  /* 0x00005a00a4a57a10 */ /* 0x000fc60007f3e0ff */
[----:B------:R-:W-:Y:S01]  /*111c0*/  STL [R1+0x3f8], R166 ;  /* 0x0003f8a601007387 */ /* 0x000fe20000100800 */
        /* <DEDUP_REMOVED lines=16> */
[----:B--2---:R-:W-:-:S03]  /*112d0*/  IADD3.X R156, R155, c[0x0][0x16c], RZ, P1, !PT ;  /* 0x00005b009b9c7a10 */ /* 0x004fc60000ffe4ff */
        /* <DEDUP_REMOVED lines=21> */
[----:B----4-:R-:W-:-:S03]  /*11430*/  IADD3 R59, P1, R58, c[0x0][0x168], RZ ;  /* 0x00005a003a3b7a10 */ /* 0x010fc60007f3e0ff */
[----:B------:R4:W-:Y:S01]  /*11440*/  STL [R1+0x448], R60 ;  /* 0x0004483c01007387 */ /* 0x0009e20000100800 */
[----:B------:R-:W-:-:S03]  /*11450*/  IADD3.X R58, R57, c[0x0][0x16c], RZ, P2, !PT ;  /* 0x00005b00393a7a10 */ /* 0x000fc600017fe4ff */
[----:B------:R1:W-:Y:S01]  /*11460*/  STL [R1+0x474], R59 ;  /* 0x0004743b01007387 */ /* 0x0003e20000100800 */
[----:B------:R-:W-:-:S03]  /*11470*/  IADD3 R57, P2, R28, c[0x0][0x168], RZ ;  /* 0x00005a001c397a10 */ /* 0x000fc60007f5e0ff */
[----:B------:R-:W4:Y:S01]  /*11480*/  LDL.LU R28, [R1+0x498] ;  /* 0x00049800011c7983 */ /* 0x000f220000300800 */
[----:B------:R-:W-:-:S03]  /*11490*/  IADD3.X R56, R56, c[0x0][0x16c], RZ, P4, !PT ;  /* 0x00005b0038387a10 */ /* 0x000fc600027fe4ff */
[----:B------:R1:W-:Y:S01]  /*114a0*/  STL [R1+0x450], R58 ;  /* 0x0004503a01007387 */ /* 0x0003e20000100800 */
[----:B------:R-:W-:-:S03]  /*114b0*/  IADD3 R35, P4, R35, c[0x0][0x168], RZ ;  /* 0x00005a0023237a10 */ /* 0x000fc60007f9e0ff */
[----:B------:R1:W-:Y:S04]  /*114c0*/  STL [R1+0x47c], R57 ;  /* 0x00047c3901007387 */ /* 0x0003e80000100800 */
[----:B------:R-:W-:Y:S04]  /*114d0*/  STL [R1+0x458], R56 ;  /* 0x0004583801007387 */ /* 0x000fe80000100800 */
[----:B------:R-:W-:Y:S01]  /*114e0*/  STL [R1+0x484], R35 ;  /* 0x0004842301007387 */ /* 0x000fe20000100800 */
[----:B---3--:R-:W-:Y:S02]  /*114f0*/  IADD3.X R34, R34, c[0x0][0x16c], RZ, P5, !PT ;  /* 0x00005b0022227a10 */ /* 0x008fe40002ffe4ff */
[----:B------:R-:W-:-:S03]  /*11500*/  IADD3 R31, P5, R31, c[0x0][0x168], RZ ;  /* 0x00005a001f1f7a10 */ /* 0x000fc60007fbe0ff */
[----:B------:R-:W-:Y:S01]  /*11510*/  STL [R1+0x460], R34 ;  /* 0x0004602201007387 */ /* 0x000fe20000100800 */
[----:B------:R-:W-:-:S03]  /*11520*/  IADD3.X R30, R30, c[0x0][0x16c], RZ, P3, !PT ;  /* 0x00005b001e1e7a10 */ /* 0x000fc60001ffe4ff */
[----:B------:R-:W-:Y:S01]  /*11530*/  STL [R1+0x48c], R31 ;  /* 0x00048c1f01007387 */ /* 0x000fe20000100800 */
[----:B------:R-:W-:-:S03]  /*11540*/  IADD3 R29, P3, R29, c[0x0][0x168], RZ ;  /* 0x00005a001d1d7a10 */ /* 0x000fc60007f7e0ff */
[----:B-1----:R-:W3:Y:S04]  /*11550*/  LDL.LU R165, [R1+0x49c] ;  /* 0x00049c0001a57983 */ /* 0x002ee80000300800 */
        /* <DEDUP_REMOVED lines=24> */
[----:B-1----:R-:W4:Y:S04]  /*116e0*/  LDL.LU R29, [R1+0x4f8] ;  /* 0x0004f800011d7983 */ /* 0x002f280000300800 */
[----:B------:R-:W4:Y:S04]  /*116f0*/  LDL.LU R56, [R1+0x4fc] ;  /* 0x0004fc0001387983 */ /* 0x000f280000300800 */
[----:B------:R-:W4:Y:S01]  /*11700*/  LDL.LU R35, [R1+0x500] ;  /* 0x0005000001237983 */ /* 0x000f220000300800 */
[----:B------:R-:W-:-:S05]  /*11710*/  IADD3.X R28, R28, c[0x0][0x16c], RZ, P1, !PT ;  /* 0x00005b001c1c7a10 */ /* 0x000fca0000ffe4ff */
[----:B------:R1:W-:Y:S04]  /*11720*/  STL [R1+0x470], R28 ;  /* 0x0004701c01007387 */ /* 0x0003e80000100800 */
[----:B------:R-:W4:Y:S04]  /*11730*/  LDL.LU R34, [R1+0x504] ;  /* 0x0005040001227983 */ /* 0x000f280000300800 */
[----:B------:R-:W4:Y:S04]  /*11740*/  LDL.LU R31, [R1+0x508] ;  /* 0x00050800011f7983 */ /* 0x000f280000300800 */
[----:B------:R-:W4:Y:S04]  /*11750*/  LDL.LU R30, [R1+0x50c] ;  /* 0x00050c00011e7983 */ /* 0x000f280000300800 */
[----:B-1----:R-:W4:Y:S01]  /*11760*/  LDL.LU R28, [R1+0x510] ;  /* 0x00051000011c7983 */ /* 0x002f220000300800 */
[----:B---3--:R-:W-:-:S02]  /*11770*/  IADD3 R166, P1, R165, c[0x0][0x168], RZ ;  /* 0x00005a00a5a67a10 */ /* 0x008fc40007f3e0ff */
[----:B------:R-:W-:-:S03]  /*11780*/  IADD3.X R165, R164, c[0x0][0x16c], RZ, P2, !PT ;  /* 0x00005b00a4a57a10 */ /* 0x000fc600017fe4ff */
[----:B------:R-:W-:Y:S01]  /*11790*/  STL [R1+0x49c], R166 ;  /* 0x00049ca601007387 */ /* 0x000fe20000100800 */
        /* <DEDUP_REMOVED lines=12> */
[----:B--2---:R-:W-:-:S03]  /*11860*/  IADD3 R158, P3, R157, c[0x0][0x168], RZ ;  /* 0x00005a009d9e7a10 */ /* 0x004fc60007f7e0ff */
        /* <DEDUP_REMOVED lines=21> */
[----:B----4-:R-:W-:-:S03]  /*119c0*/  IADD3.X R61, R60, c[0x0][0x16c], RZ, P1, !PT ;  /* 0x00005b003c3d7a10 */ /* 0x010fc60000ffe4ff */
        /* <DEDUP_REMOVED lines=8> */
[----:B------:R-:W4:Y:S01]  /*11a50*/  LDL.LU R29, [R1+0x514] ;  /* 0x00051400011d7983 */ /* 0x000f220000300800 */
[----:B------:R-:W-:-:S03]  /*11a60*/  IADD3 R56, P4, R56, c[0x0][0x168], RZ ;  /* 0x00005a0038387a10 */ /* 0x000fc60007f9e0ff */
[----:B------:R1:W-:Y:S01]  /*11a70*/  STL [R1+0x4f4], R58 ;  /* 0x0004f43a01007387 */ /* 0x0003e20000100800 */
[----:B------:R-:W-:-:S03]  /*11a80*/  IADD3.X R35, R35, c[0x0][0x16c], RZ, P5, !PT ;  /* 0x00005b0023237a10 */ /* 0x000fc60002ffe4ff */
[----:B------:R1:W-:Y:S04]  /*11a90*/  STL [R1+0x4d0], R57 ;  /* 0x0004d03901007387 */ /* 0x0003e80000100800 */
[----:B------:R-:W-:Y:S01]  /*11aa0*/  STL [R1+0x4fc], R56 ;  /* 0x0004fc3801007387 */ /* 0x000fe20000100800 */
[----:B------:R-:W-:-:S03]  /*11ab0*/  IADD3 R34, P5, R34, c[0x0][0x168], RZ ;  /* 0x00005a0022227a10 */ /* 0x000fc60007fbe0ff */
[----:B------:R-:W-:Y:S01]  /*11ac0*/  STL [R1+0x4d8], R35 ;  /* 0x0004d82301007387 */ /* 0x000fe20000100800 */
[----:B------:R-:W-:-:S03]  /*11ad0*/  IADD3.X R31, R31, c[0x0][0x16c], RZ, P3, !PT ;  /* 0x00005b001f1f7a10 */ /* 0x000fc60001ffe4ff */
[----:B------:R-:W-:Y:S01]  /*11ae0*/  STL [R1+0x504], R34 ;  /* 0x0005042201007387 */ /* 0x000fe20000100800 */
[----:B------:R-:W-:-:S03]  /*11af0*/  IADD3 R30, P3, R30, c[0x0][0x168], RZ ;  /* 0x00005a001e1e7a10 */ /* 0x000fc60007f7e0ff */
[----:B------:R-:W-:Y:S01]  /*11b00*/  STL [R1+0x4e0], R31 ;  /* 0x0004e01f01007387 */ /* 0x000fe20000100800 */
[----:B------:R-:W-:-:S03]  /*11b10*/  IADD3.X R28, R28, c[0x0][0x16c], RZ, P1, !PT ;  /* 0x00005b001c1c7a10 */ /* 0x000fc60000ffe4ff */
[----:B-1----:R-:W4:Y:S04]  /*11b20*/  LDL.LU R165, [R1+0x518] ;  /* 0x0005180001a57983 */ /* 0x002f280000300800 */
[----:B------:R-:W-:Y:S04]  /*11b30*/  STL [R1+0x50c], R30 ;  /* 0x00050c1e01007387 */ /* 0x000fe80000100800 */
[----:B---3--:R-:W3:Y:S04]  /*11b40*/  LDL.LU R164, [R1+0x51c] ;  /* 0x00051c0001a47983 */ /* 0x008ee80000300800 */
[----:B------:R1:W-:Y:S04]  /*11b50*/  STL [R1+0x4e8], R28 ;  /* 0x0004e81c01007387 */ /* 0x0003e80000100800 */
        /* <DEDUP_REMOVED lines=21> */
[----:B-1----:R-:W2:Y:S04]  /*11cb0*/  LDL.LU R28, [R1+0x578] ;  /* 0x00057800011c7983 */ /* 0x002ea80000300800 */
[----:B------:R-:W2:Y:S04]  /*11cc0*/  LDL.LU R56, [R1+0x57c] ;  /* 0x00057c0001387983 */ /* 0x000ea80000300800 */
[----:B------:R-:W2:Y:S01]  /*11cd0*/  LDL.LU R35, [R1+0x570] ;  /* 0x0005700001237983 */ /* 0x000ea20000300800 */
[----:B----4-:R-:W-:-:S05]  /*11ce0*/  IADD3 R29, P1, R29, c[0x0][0x168], RZ ;  /* 0x00005a001d1d7a10 */ /* 0x010fca0007f3e0ff */
[----:B------:R1:W-:Y:S04]  /*11cf0*/  STL [R1+0x514], R29 ;  /* 0x0005141d01007387 */ /* 0x0003e80000100800 */
[----:B------:R-:W4:Y:S04]  /*11d00*/  LDL.LU R34, [R1+0x584] ;  /* 0x0005840001227983 */ /* 0x000f280000300800 */
[----:B------:R-:W4:Y:S04]  /*11d10*/  LDL.LU R31, [R1+0x580] ;  /* 0x00058000011f7983 */ /* 0x000f280000300800 */
[----:B------:R-:W4:Y:S04]  /*11d20*/  LDL.LU R30, [R1+0x58c] ;  /* 0x00058c00011e7983 */ /* 0x000f280000300800 */
[----:B-1----:R-:W4:Y:S01]  /*11d30*/  LDL.LU R29, [R1+0x588] ;  /* 0x00058800011d7983 */ /* 0x002f220000300800 */
[----:B------:R-:W-:-:S02]  /*11d40*/  IADD3.X R166, R165, c[0x0][0x16c], RZ, P2, !PT ;  /* 0x00005b00a5a67a10 */ /* 0x000fc400017fe4ff */
[----:B---3--:R-:W-:-:S03]  /*11d50*/  IADD3 R165, P2, R164, c[0x0][0x168], RZ ;  /* 0x00005a00a4a57a10 */ /* 0x008fc60007f5e0ff */
        /* <DEDUP_REMOVED lines=49> */
[----:B------:R1:W-:Y:S04]  /*12070*/  STL [R1+0x550], R56 ;  /* 0x0005503801007387 */ /* 0x0003e80000100800 */
[----:B------:R1:W-:Y:S01]  /*12080*/  STL [R1+0x57c], R35 ;  /* 0x00057c2301007387 */ /* 0x0003e20000100800 */
[----:B----4-:R-:W-:Y:S02]  /*12090*/  IADD3.X R34, R34, c[0x0][0x16c], RZ, P3, !PT ;  /* 0x00005b0022227a10 */ /* 0x010fe40001ffe4ff */
[----:B------:R-:W-:-:S03]  /*120a0*/  IADD3 R31, P3, R31, c[0x0][0x168], RZ ;  /* 0x00005a001f1f7a10 */ /* 0x000fc60007f7e0ff */
[----:B------:R4:W-:Y:S01]  /*120b0*/  STL [R1+0x558], R34 ;  /* 0x0005582201007387 */ /* 0x0009e20000100800 */
[----:B------:R-:W-:-:S03]  /*120c0*/  IADD3.X R30, R30, c[0x0][0x16c], RZ, P1, !PT ;  /* 0x00005b001e1e7a10 */ /* 0x000fc60000ffe4ff */
[----:B------:R4:W-:Y:S01]  /*120d0*/  STL [R1+0x584], R31 ;  /* 0x0005841f01007387 */ /* 0x0009e20000100800 */
[----:B------:R-:W-:-:S03]  /*120e0*/  IADD3 R29, P1, R29, c[0x0][0x168], RZ ;  /* 0x00005a001d1d7a10 */ /* 0x000fc60007f3e0ff */
[----:B-1----:R-:W2:Y:S04]  /*120f0*/  LDL.LU R165, [R1+0x598] ;  /* 0x0005980001a57983 */ /* 0x002ea80000300800 */
[----:B------:R1:W-:Y:S04]  /*12100*/  STL [R1+0x560], R30 ;  /* 0x0005601e01007387 */ /* 0x0003e80000100800 */
[----:B---3--:R-:W3:Y:S04]  /*12110*/  LDL.LU R164, [R1+0x59c] ;  /* 0x00059c0001a47983 */ /* 0x008ee80000300800 */
[----:B------:R1:W-:Y:S04]  /*12120*/  STL [R1+0x58c], R29 ;  /* 0x00058c1d01007387 */ /* 0x0003e80000100800 */
[----:B------:R-:W3:Y:S04]  /*12130*/  LDL.LU R163, [R1+0x590] ;  /* 0x0005900001a37983 */ /* 0x000ee80000300800 */
[----:B------:R-:W3:Y:S04]  /*12140*/  LDL.LU R162, [R1+0x5a4] ;  /* 0x0005a40001a27983 */ /* 0x000ee80000300800 */
[----:B----4-:R-:W4:Y:S04]  /*12150*/  LDL.LU R161, [R1+0x5a0] ;  /* 0x0005a00001a17983 */ /* 0x010f280000300800 */
        /* <DEDUP_REMOVED lines=20> */
[----:B------:R-:W4:Y:S01]  /*122a0*/  LDL R34, [R1+0x690] ;  /* 0x0006900001227983 */ /* 0x000f220000100800 */
[----:B------:R-:W-:-:S05]  /*122b0*/  IADD3.X R28, R28, c[0x0][0x16c], RZ, P2, !PT ;  /* 0x00005b001c1c7a10 */ /* 0x000fca00017fe4ff */
[----:B------:R1:W-:Y:S04]  /*122c0*/  STL [R1+0x568], R28 ;  /* 0x0005681c01007387 */ /* 0x0003e80000100800 */
[----:B------:R-:W4:Y:S04]  /*122d0*/  LDL.LU R31, [R1+0x684] ;  /* 0x00068400011f7983 */ /* 0x000f280000300800 */
[----:B-1----:R-:W4:Y:S04]  /*122e0*/  LDL R30, [R1+0x688] ;  /* 0x00068800011e7983 */ /* 0x002f280000100800 */
[----:B------:R-:W4:Y:S04]  /*122f0*/  LDL R29, [R1+0x68c] ;  /* 0x00068c00011d7983 */ /* 0x000f280000100800 */
[----:B------:R-:W4:Y:S01]  /*12300*/  LDL.LU R28, [R1+0x5f8] ;  /* 0x0005f800011c7983 */ /* 0x000f220000300800 */
[----:B--2---:R-:W-:-:S02]  /*12310*/  IADD3 R166, P2, R165, c[0x0][0x168], RZ ;  /* 0x00005a00a5a67a10 */ /* 0x004fc40007f5e0ff */
[----:B---3--:R-:W-:-:S03]  /*12320*/  IADD3.X R165, R164, c[0x0][0x16c], RZ, P4, !PT ;  /* 0x00005b00a4a57a10 */ /* 0x008fc600027fe4ff */
[----:B------:R-:W-:Y:S01]  /*12330*/  STL [R1+0x594], R166 ;  /* 0x000594a601007387 */ /* 0x000fe20000100800 */
[----:B------:R-:W-:-:S03]  /*12340*/  IADD3 R164, P4, R163, c[0x0][0x168], RZ ;  /* 0x00005a00a3a47a10 */ /* 0x000fc60007f9e0ff */
[----:B------:R-:W-:Y:S01]  /*12350*/  STL [R1+0x570], R165 ;  /* 0x000570a501007387 */ /* 0x000fe20000100800 */
[----:B------:R-:W-:-:S03]  /*12360*/  IADD3.X R163, R162, c[0x0][0x16c], RZ, P5, !PT ;  /* 0x00005b00a2a37a10 */ /* 0x000fc60002ffe4ff */
[----:B------:R-:W-:Y:S01]  /*12370*/  STL [R1+0x59c], R164 ;  /* 0x00059ca401007387 */ /* 0x000fe20000100800 */
[----:B----4-:R-:W-:-:S03]  /*12380*/  IADD3 R162, P5, R161, c[0x0][0x168], RZ ;  /* 0x00005a00a1a27a10 */ /* 0x010fc60007fbe0ff */
[----:B------:R-:W-:Y:S01]  /*12390*/  STL [R1+0x578], R163 ;  /* 0x000578a301007387 */ /* 0x000fe20000100800 */
[----:B------:R-:W-:-:S03]  /*123a0*/  IADD3.X R161, R160, c[0x0][0x16c], RZ, P3, !PT ;  /* 0x00005b00a0a17a10 */ /* 0x000fc60001ffe4ff */
        /* <DEDUP_REMOVED lines=38> */
[----:B------:R-:W2:Y:S04]  /*12610*/  LDL.LU R2, [R1+0x6f4] ;  /* 0x0006f40001027983 */ /* 0x000ea80000300800 */
[----:B------:R1:W-:Y:S04]  /*12620*/  STL [R1+0x5c8], R56 ;  /* 0x0005c83801007387 */ /* 0x0003e80000100800 */
[----:B------:R-:W-:Y:S01]  /*12630*/  STL [R1+0x5f4], R57 ;  /* 0x0005f43901007387 */ /* 0x000fe20000100800 */
[----:B-1----:R-:W-:Y:S02]  /*12640*/  IADD3.X R56, R35, c[0x0][0x16c], RZ, P3, !PT ;  /* 0x00005b0023387a10 */ /* 0x002fe40001ffe4ff */
[----:B------:R-:W-:-:S02]  /*12650*/  IADD3 R35, P3, R34, c[0x0][0x168], RZ ;  /* 0x00005a0022237a10 */ /* 0x000fc40007f7e0ff */
[----:B------:R-:W-:Y:S02]  /*12660*/  IADD3.X R34, R31, c[0x0][0x16c], RZ, P1, !PT ;  /* 0x00005b001f227a10 */ /* 0x000fe40000ffe4ff */
[----:B------:R-:W-:Y:S01]  /*12670*/  IADD3.X R31, R30, c[0x0][0x16c], RZ, P2, !PT ;  /* 0x00005b001e1f7a10 */ /* 0x000fe200017fe4ff */
[----:B------:R-:W-:Y:S01]  /*12680*/  STL [R1+0x5d0], R56 ;  /* 0x0005d03801007387 */ /* 0x000fe20000100800 */
[----:B------:R-:W-:-:S03]  /*12690*/  IADD3.X R30, R29, c[0x0][0x16c], RZ, P4, !PT ;  /* 0x00005b001d1e7a10 */ /* 0x000fc600027fe4ff */
[----:B------:R-:W-:Y:S01]  /*126a0*/  STL [R1+0x5fc], R35 ;  /* 0x0005fc2301007387 */ /* 0x000fe20000100800 */
[----:B------:R-:W-:-:S03]  /*126b0*/  IADD3.X R28, R28, c[0x0][0x16c], RZ, P5, !PT ;  /* 0x00005b001c1c7a10 */ /* 0x000fc60002ffe4ff */
[----:B------:R-:W-:Y:S04]  /*126c0*/  STL [R1+0x5d8], R34 ;  /* 0x0005d82201007387 */ /* 0x000fe80000100800 */
[----:B------:R-:W-:Y:S04]  /*126d0*/  STL [R1+0x5e0], R31 ;  /* 0x0005e01f01007387 */ /* 0x000fe80000100800 */
[----:B------:R-:W-:Y:S01]  /*126e0*/  STL [R1+0x5e8], R30 ;  /* 0x0005e81e01007387 */ /* 0x000fe20000100800 */
[----:B--2---:R-:W-:-:S03]  /*126f0*/  IADD3.X R29, R2, c[0x0][0x16c], RZ, P3, !PT ;  /* 0x00005b00021d7a10 */ /* 0x004fc60001ffe4ff */
[----:B------:R1:W5:Y:S04]  /*12700*/  LDL.LU R2, [R1+0x6f0] ;  /* 0x0006f00001027983 */ /* 0x0003680000300800 */
[----:B------:R2:W-:Y:S04]  /*12710*/  STL [R1+0x5f0], R28 ;  /* 0x0005f01c01007387 */ /* 0x0005e80000100800 */
[----:B------:R-:W3:Y:S01]  /*12720*/  LDL R65, [R1+0x60c] ;  /* 0x00060c0001417983 */ /* 0x000ee20000100800 */
[----:B--2---:R-:W-:-:S03]  /*12730*/  IADD3.X R28, R152, c[0x0][0x164], RZ, P0, !PT ;  /* 0x00005900981c7a10 */ /* 0x004fc600007fe4ff */
[----:B------:R-:W-:Y:S04]  /*12740*/  STL [R1+0x5f8], R29 ;  /* 0x0005f81d01007387 */ /* 0x000fe80000100800 */
[----:B------:R2:W-:Y:S01]  /*12750*/  STL [R1+0x1dc], R28 ;  /* 0x0001dc1c01007387 */ /* 0x0005e20000100800 */
[C---:B------:R-:W-:Y:S02]  /*12760*/  LOP3.LUT R138, R33.reuse, 0x1e, RZ, 0xfc, !PT ;  /* 0x0000001e218a7812 */ /* 0x040fe400078efcff */
[----:B------:R-:W-:Y:S01]  /*12770*/  LOP3.LUT R33, R33, 0x18, RZ, 0xfc, !PT ;  /* 0x0000001821217812 */ /* 0x000fe200078efcff */
[----:B------:R-:W-:Y:S02]  /*12780*/  CS2R R120, SRZ ;  /* 0x0000000000787805 */ /* 0x000fe4000001ff00 */
[----:B------:R-:W-:Y:S01]  /*12790*/  IMAD R6, R138, c[0x0][0x188], RZ ;  /* 0x000062008a067a24 */ /* 0x000fe200078e02ff */
[----:B------:R-:W-:Y:S01]  /*127a0*/  CS2R R122, SRZ ;  /* 0x00000000007a7805 */ /* 0x000fe2000001ff00 */
[----:B------:R-:W-:Y:S01]  /*127b0*/  IMAD R6, R33, c[0x0][0x188], RZ ;  /* 0x0000620021067a24 */ /* 0x000fe200078e02ff */
        /* <DEDUP_REMOVED lines=66> */
[----:B--2---:R-:W-:Y:S01]  /*12be0*/  CS2R R28, SRZ ;  /* 0x00000000001c7805 */ /* 0x004fe2000001ff00 */
        /* <DEDUP_REMOVED lines=13> */
[----:B------:R-:W-:-:S02]  /*12cc0*/  UIADD3 UR5, UR5, -0x40, URZ ;  /* 0xffffffc005057890 */ /* 0x000fc4000fffe03f */
[----:B------:R-:W-:Y:S01]  /*12cd0*/  UMOV UR4, URZ ;  /* 0x0000003f00047c82 */ /* 0x000fe20008000000 */
[C---:B---3--:R-:W-:Y:S02]  /*12ce0*/  LOP3.LUT R164, R65.reuse, 0x20, RZ, 0x3c, !PT ;  /* 0x0000002041a47812 */ /* 0x048fe400078e3cff */
[C---:B------:R-:W-:Y:S02]  /*12cf0*/  LOP3.LUT R67, R65.reuse, 0x40, RZ, 0x3c, !PT ;  /* 0x0000004041437812 */ /* 0x040fe400078e3cff */
[----:B------:R-:W-:Y:S02]  /*12d00*/  LOP3.LUT R66, R65, 0x60, RZ, 0x3c, !PT ;  /* 0x0000006041427812 */ /* 0x000fe400078e3cff */
[----:B------:R-:W-:Y:S02]  /*12d10*/  IADD3 R65, R64, -0x2, RZ ;  /* 0xfffffffe40417810 */ /* 0x000fe40007ffe0ff */
[----:B------:R-:W-:Y:S02]  /*12d20*/  LOP3.LUT R64, R0, 0x40, RZ, 0x3c, !PT ;  /* 0x0000004000407812 */ /* 0x000fe400078e3cff */
[----:B------:R1:W5:Y:S04]  /*12d30*/  LDL.LU R0, [R1+0x6ec] ;  /* 0x0006ec0001007983 */ /* 0x0003680000300800 */
[----:B------:R1:W-:Y:S02]  /*12d40*/  STL [R1+0x684], R64 ;  /* 0x0006844001007387 */ /* 0x0003e40000100800 */
.L_x_1:
[----:B-1----:R-:W2:Y:S01]  /*12d50*/  LDL.LU R64, [R1+0x1f0] ;  /* 0x0001f00001407983 */ /* 0x002ea20000300800 */
[----:B------:R-:W-:-:S04]  /*12d60*/  DEPBAR.LE SB0, 0x2 ;  /* 0x000080800000791a */ /* 0x000fc80000000000 */
[----:B------:R-:W3:Y:S04]  /*12d70*/  LDL R67, [R1+0x610] ;  /* 0x0006100001437983 */ /* 0x000ee80000100800 */
[----:B------:R-:W1:Y:S04]  /*12d80*/  S2R R65, SR_TID.X ;  /* 0x0000000000417919 */ /* 0x000e680000002100 */
[----:B-----5:R4:W-:Y:S04]  /*12d90*/  STL [R1+0x9b4], R0 ;  /* 0x0009b40001007387 */ /* 0x0209e80000100800 */
[----:B------:R-:W-:Y:S04]  /*12da0*/  STL [R1+0x9b0], R2 ;  /* 0x0009b00201007387 */ /* 0x000fe80000100800 */
[----:B------:R1:W-:Y:S02]  /*12db0*/  STL [R1+0x9a4], R3 ;  /* 0x0009a40301007387 */ /* 0x0003e40000100800 */
[----:B-1----:R-:W-:-:S02]  /*12dc0*/  LOP3.LUT R164, R65, 0x1c, RZ, 0xc0, !PT ;  /* 0x0000001c41a47812 */ /* 0x002fc400078ec0ff */
[C---:B------:R-:W-:Y:S02]  /*12dd0*/  LOP3.LUT R66, R65.reuse, 0x3, RZ, 0xc0, !PT ;  /* 0x0000000341427812 */ /* 0x040fe400078ec0ff */
[C---:B------:R-:W-:Y:S02]  /*12de0*/  LOP3.LUT R165, R65.reuse, 0x1c, RZ, 0xc0, !PT ;  /* 0x0000001c41a57812 */ /* 0x040fe400078ec0ff */
[----:B------:R-:W-:Y:S01]  /*12df0*/  LOP3.LUT R65, R65, 0x3, RZ, 0xc0, !PT ;  /* 0x0000000341417812 */ /* 0x000fe200078ec0ff */
[----:B------:R-:W-:-:S04]  /*12e00*/  IMAD R66, R66, 0x120, R164 ;  /* 0x0000012042427824 */ /* 0x000fc800078e02a4 */
[----:B------:R-:W-:Y:S01]  /*12e10*/  IMAD R65, R65, 0x120, R165 ;  /* 0x0000012041417824 */ /* 0x000fe200078e02a5 */
[----:B------:R-:W-:Y:S01]  /*12e20*/  LOP3.LUT R66, R66, 0x20, RZ, 0x3c, !PT ;  /* 0x0000002042427812 */ /* 0x000fe200078e3cff */
[----:B------:R-:W-:Y:S01]  /*12e30*/  BAR.SYNC.DEFER_BLOCKING 0x0 ;  /* 0x0000000000007b1d */ /* 0x000fe20000010000 */
[----:B--2---:R-:W-:-:S04]  /*12e40*/  IADD3 R64, R64, 0x1, RZ ;  /* 0x0000000140407810 */ /* 0x004fc80007ffe0ff */
[----:B------:R-:W-:-:S04]  /*12e50*/  ISETP.GT.AND P0, PT, R64, 0x1, PT ;  /* 0x000000014000780c */ /* 0x000fc80003f04270 */
[----:B----4-:R-:W-:-:S05]  /*12e60*/  SEL R0, R64, RZ, !P0 ;  /* 0x000000ff40007207 */ /* 0x010fca0004000000 */
[C---:B------:R-:W-:Y:S01]  /*12e70*/  IMAD R3, R0.reuse, 0x2000, R66 ;  /* 0x0000200000037824 */ /* 0x040fe200078e0242 */
[----:B------:R1:W-:Y:S01]  /*12e80*/  STL [R1+0x1f0], R0 ;  /* 0x0001f00001007387 */ /* 0x0003e20000100800 */
[C---:B---3--:R-:W-:Y:S02]  /*12e90*/  IMAD R252, R0.reuse, 0x10000, R67 ;  /* 0x0001000000fc7824 */ /* 0x048fe400078e0243 */
[----:B------:R-:W-:Y:S01]  /*12ea0*/  IMAD R65, R0, 0x2000, R65 ;  /* 0x0000200000417824 */ /* 0x000fe200078e0241 */
[----:B------:R-:W2:Y:S04]  /*12eb0*/  S2R R66, SR_TID.X ;  /* 0x0000000000427919 */ /* 0x000ea80000002100 */
[----:B------:R-:W3:Y:S04]  /*12ec0*/  LDL.LU.64 R196, [R1+0xd0] ;  /* 0x0000d00001c47983 */ /* 0x000ee80000300a00 */
[----:B------:R-:W3:Y:S04]  /*12ed0*/  LDL.LU.64 R198, [R1+0xd8] ;  /* 0x0000d80001c67983 */ /* 0x000ee80000300a00 */
[----:B------:R-:W4:Y:S04]  /*12ee0*/  LDL.LU.64 R172, [R1+0xc0] ;  /* 0x0000c00001ac7983 */ /* 0x000f280000300a00 */
[----:B------:R-:W4:Y:S04]  /*12ef0*/  LDL.LU.64 R174, [R1+0xc8] ;  /* 0x0000c80001ae7983 */ /* 0x000f280000300a00 */
[----:B------:R-:W3:Y:S01]  /*12f00*/  LDL.LU.64 R168, [R1+0xb0] ;  /* 0x0000b00001a87983 */ /* 0x000ee20000300a00 */
[----:B--2---:R-:W-:-:S03]  /*12f10*/  LOP3.LUT R164, R66, 0x1c, RZ, 0xc0, !PT ;  /* 0x0000001c42a47812 */ /* 0x004fc600078ec0ff */
[----:B------:R-:W2:Y:S01]  /*12f20*/  LDL.LU.64 R170, [R1+0xb8] ;  /* 0x0000b80001aa7983 */ /* 0x000ea20000300a00 */
[----:B------:R-:W-:-:S03]  /*12f30*/  LOP3.LUT R67, R66, 0x3, RZ, 0xc0, !PT ;  /* 0x0000000342437812 */ /* 0x000fc600078ec0ff */
[----:B------:R-:W-:Y:S02]  /*12f40*/  LDSM.16.M88.4 R204, [R252] ;  /* 0x00000000fccc783b */ /* 0x000fe40000000200 */
[----:B------:R-:W-:Y:S02]  /*12f50*/  IMAD R67, R67, 0x120, R164 ;  /* 0x0000012043437824 */ /* 0x000fe400078e02a4 */
[----:B------:R-:W2:Y:S03]  /*12f60*/  LDL.LU.64 R164, [R1+0x80] ;  /* 0x0000800001a47983 */ /* 0x000ea60000300a00 */
[----:B------:R-:W-:Y:S01]  /*12f70*/  LOP3.LUT R67, R67, 0x40, RZ, 0x3c, !PT ;  /* 0x0000004043437812 */ /* 0x000fe200078e3cff */
[----:B------:R-:W2:Y:S04]  /*12f80*/  LDL.LU.64 R166, [R1+0x88] ;  /* 0x0000880001a67983 */ /* 0x000ea80000300a00 */
[----:B------:R-:W-:Y:S01]  /*12f90*/  IMAD R2, R0, 0x2000, R67 ;  /* 0x0000200000027824 */ /* 0x000fe200078e0243 */
[C---:B------:R-:W-:Y:S01]  /*12fa0*/  LOP3.LUT R67, R66.reuse, 0x1c, RZ, 0xc0, !PT ;  /* 0x0000001c42437812 */ /* 0x040fe200078ec0ff */
[----:B------:R-:W-:Y:S01]  /*12fb0*/  LDS R188, [R65+0x20000] ;  /* 0x0200000041bc7984 */ /* 0x000fe20000000800 */
[----:B------:R-:W-:-:S03]  /*12fc0*/  LOP3.LUT R66, R66, 0x3, RZ, 0xc0, !PT ;  /* 0x0000000342427812 */ /* 0x000fc600078ec0ff */
[----:B------:R-:W-:Y:S02]  /*12fd0*/  LDS R180, [R2+0x20000] ;  /* 0x0200000002b47984 */ /* 0x000fe40000000800 */
[----:B------:R-:W-:Y:S02]  /*12fe0*/  IMAD R66, R66, 0x120, R67 ;  /* 0x0000012042427824 */ /* 0x000fe400078e0243 */
[----:B------:R-:W-:Y:S03]  /*12ff0*/  LDS R182, [R2+0x20400] ;  /* 0x0204000002b67984 */ /* 0x000fe60000000800 */
[----:B------:R-:W-:Y:S01]  /*13000*/  LOP3.LUT R66, R66, 0x60, RZ, 0x3c, !PT ;  /* 0x0000006042427812 */ /* 0x000fe200078e3cff */
[----:B------:R-:W-:Y:S04]  /*13010*/  LDS R176, [R2+0x20080] ;  /* 0x0200800002b07984 */ /* 0x000fe80000000800 */
[----:B-1----:R-:W-:Y:S01]  /*13020*/  IMAD R0, R0, 0x2000, R66 ;  /* 0x0000200000007824 */ /* 0x002fe200078e0242 */
[----:B------:R-:W-:Y:S04]  /*13030*/  LDS R178, [R2+0x20480] ;  /* 0x0204800002b27984 */ /* 0x000fe80000000800 */
[----:B------:R-:W-:Y:S04]  /*13040*/  LDS R181, [R0+0x20000] ;  /* 0x0200000000b57984 */ /* 0x000fe80000000800 */
[----:B------:R-:W4:Y:S04]  /*13050*/  LDS R183, [R0+0x20400] ;  /* 0x0204000000b77984 */ /* 0x000f280000000800 */
[----:B------:R-:W-:Y:S04]  /*13060*/  LDS R177, [R0+0x20080] ;  /* 0x0200800000b17984 */ /* 0x000fe80000000800 */
[----:B------:R-:W2:Y:S04]  /*13070*/  LDS R179, [R0+0x20480] ;  /* 0x0204800000b37984 */ /* 0x000ea80000000800 */
[----:B------:R-:W-:Y:S04]  /*13080*/  LDS R190, [R65+0x20400] ;  /* 0x0204000041be7984 */ /* 0x000fe80000000800 */
[----:B------:R-:W-:Y:S04]  /*13090*/  LDS R189, [R3+0x20000] ;  /* 0x0200000003bd7984 */ /* 0x000fe80000000800 */
[----:B------:R-:W3:Y:S04]  /*130a0*/  LDS R191, [R3+0x20400] ;  /* 0x0204000003bf7984 */ /* 0x000ee80000000800 */
[----:B------:R-:W-:Y:S04]  /*130b0*/  LDS R184, [R65+0x20080] ;  /* 0x0200800041b87984 */ /* 0x000fe80000000800 */
[----:B------:R-:W-:Y:S04]  /*130c0*/  LDS R186, [R65+0x20480] ;  /* 0x0204800041ba7984 */ /* 0x000fe80000000800 */
[----:B------:R-:W-:Y:S04]  /*130d0*/  LDS R185, [R3+0x20080] ;  /* 0x0200800003b97984 */ /* 0x000fe80000000800 */
[----:B------:R-:W1:Y:S04]  /*130e0*/  LDS R187, [R3+0x20480] ;  /* 0x0204800003bb7984 */ /* 0x000e680000000800 */
[----:B------:R-:W-:Y:S04]  /*130f0*/  STL [R1+0x1e8], R65 ;  /* 0x0001e84101007387 */ /* 0x000fe80000100800 */
[----:B------:R-:W-:Y:S04]  /*13100*/  STL [R1+0x1d4], R3 ;  /* 0x0001d40301007387 */ /* 0x000fe80000100800 */
[----:B------:R-:W-:Y:S04]  /*13110*/  STL [R1+0x1d8], R2 ;  /* 0x0001d80201007387 */ /* 0x000fe80000100800 */
[----:B------:R-:W-:Y:S04]  /*13120*/  STL [R1+0x1e4], R0 ;  /* 0x0001e40001007387 */ /* 0x000fe80000100800 */
[----:B------:R-:W3:Y:S04]  /*13130*/  LDL.LU.64 R200, [R1+0x100] ;  /* 0x0001000001c87983 */ /* 0x000ee80000300a00 */
[----:B------:R-:W3:Y:S04]  /*13140*/  LDL.LU.64 R202, [R1+0x108] ;  /* 0x0001080001ca7983 */ /* 0x000ee80000300a00 */
[----:B------:R-:W3:Y:S04]  /*13150*/  LDL.LU.64 R208, [R1+0xf0] ;  /* 0x0000f00001d07983 */ /* 0x000ee80000300a00 */
[----:B------:R-:W3:Y:S04]  /*13160*/  LDL.LU.64 R210, [R1+0xf8] ;  /* 0x0000f80001d27983 */ /* 0x000ee80000300a00 */
[----:B------:R-:W3:Y:S04]  /*13170*/  LDL.LU.64 R212, [R1+0xe0] ;  /* 0x0000e00001d47983 */ /* 0x000ee80000300a00 */
[----:B------:R-:W-:Y:S04]  /*13180*/  LDS R64, [R2+0x20880] ;  /* 0x0208800002407984 */ /* 0x000fe80000000800 */
[----:B------:R-:W-:Y:S04]  /*13190*/  LDS R66, [R2+0x20c80] ;  /* 0x020c800002427984 */ /* 0x000fe80000000800 */
[----:B------:R-:W-:Y:S04]  /*131a0*/  LDS R67, [R0+0x20c80] ;  /* 0x020c800000437984 */ /* 0x000fe80000000800 */
[----:B------:R-:W3:Y:S04]  /*131b0*/  LDL.LU.64 R214, [R1+0xe8] ;  /* 0x0000e80001d67983 */ /* 0x000ee80000300a00 */
[----:B------:R-:W3:Y:S04]  /*131c0*/  LDL.LU.64 R220, [R1+0xa0] ;  /* 0x0000a00001dc7983 */ /* 0x000ee80000300a00 */
[----:B------:R-:W3:Y:S04]  /*131d0*/  LDL.LU.64 R222, [R1+0xa8] ;  /* 0x0000a80001de7983 */ /* 0x000ee80000300a00 */
[----:B------:R-:W3:Y:S04]  /*131e0*/  LDL.LU.64 R248, [R1+0x30] ;  /* 0x0000300001f87983 */ /* 0x000ee80000300a00 */
[----:B------:R-:W3:Y:S04]  /*131f0*/  LDL.LU.64 R250, [R1+0x38] ;  /* 0x0000380001fa7983 */ /* 0x000ee80000300a00 */
[----:B------:R-:W3:Y:S04]  /*13200*/  LDL.LU.64 R244, [R1+0x20] ;  /* 0x0000200001f47983 */ /* 0x000ee80000300a00 */
[----:B------:R-:W3:Y:S04]  /*13210*/  LDL.LU.64 R246, [R1+0x28] ;  /* 0x0000280001f67983 */ /* 0x000ee80000300a00 */
[----:B------:R-:W3:Y:S04]  /*13220*/  LDL.LU.64 R236, [R1+0x10] ;  /* 0x0000100001ec7983 */ /* 0x000ee80000300a00 */
[----:B------:R-:W3:Y:S01]  /*13230*/  LDL.LU.64 R238, [R1+0x18] ;  /* 0x0000180001ee7983 */ /* 0x000ee20000300a00 */
[-C--:B----4-:R-:W-:Y:S03]  /*13240*/  HMMA.1688.F32.TF32 R224, R180, R204.reuse, R172 ;  /* 0x000000ccb4e0723c */ /* 0x090fe600000810ac */
[----:B------:R-:W-:Y:S04]  /*13250*/  LDS R172, [R65+0x20800] ;  /* 0x0208000041ac7984 */ /* 0x000fe80000000800 */
[----:B------:R-:W-:Y:S04]  /*13260*/  LDS R174, [R65+0x20c00] ;  /* 0x020c000041ae7984 */ /* 0x000fe80000000800 */
[----:B------:R-:W-:Y:S04]  /*13270*/  LDS R173, [R3+0x20800] ;  /* 0x0208000003ad7984 */ /* 0x000fe80000000800 */
[----:B------:R-:W4:Y:S01]  /*13280*/  LDS R175, [R3+0x20c00] ;  /* 0x020c000003af7984 */ /* 0x000f220000000800 */
[-C--:B--2---:R-:W-:Y:S03]  /*13290*/  HMMA.1688.F32.TF32 R232, R176, R204.reuse, R164 ;  /* 0x000000ccb0e8723c */ /* 0x084fe600000810a4 */
[----:B------:R-:W-:Y:S04]  /*132a0*/  LDS R164, [R2+0x20800] ;  /* 0x0208000002a47984 */ /* 0x000fe80000000800 */
[----:B------:R-:W-:Y:S04]  /*132b0*/  LDS R166, [R2+0x20c00] ;  /* 0x020c000002a67984 */ /* 0x000fe80000000800 */
[----:B------:R-:W-:Y:S04]  /*132c0*/  LDS R165, [R0+0x20800] ;  /* 0x0208000000a57984 */ /* 0x000fe80000000800 */
[----:B------:R-:W2:Y:S01]  /*132d0*/  LDS R167, [R0+0x20c00] ;  /* 0x020c000000a77984 */ /* 0x000ea20000000800 */
[-C--:B---3--:R-:W-:Y:S03]  /*132e0*/  HMMA.1688.F32.TF32 R216, R188, R204.reuse, R196 ;  /* 0x000000ccbcd8723c */ /* 0x088fe600000810c4 */
[----:B------:R-:W-:Y:S05]  /*132f0*/  LDSM.16.M88.4 R196, [R252+0x1000] ;  /* 0x00100000fcc4783b */ /* 0x000fea0000000200 */
[----:B-1----:R-:W-:Y:S01]  /*13300*/  HMMA.1688.F32.TF32 R228, R184, R204, R168 ;  /* 0x000000ccb8e4723c */ /* 0x002fe200000810a8 */
[----:B------:R-:W-:Y:S04]  /*13310*/  LDS R168, [R65+0x20880] ;  /* 0x0208800041a87984 */ /* 0x000fe80000000800 */
[----:B------:R-:W-:Y:S04]  /*13320*/  LDS R170, [R65+0x20c80] ;  /* 0x020c800041aa7984 */ /* 0x000fe80000000800 */
[----:B------:R-:W-:Y:S04]  /*13330*/  LDS R169, [R3+0x20880] ;  /* 0x0208800003a97984 */ /* 0x000fe80000000800 */
[----:B------:R-:W1:Y:S03]  /*13340*/  LDS R171, [R3+0x20c80] ;  /* 0x020c800003ab7984 */ /* 0x000e660000000800 */
[-C--:B----4-:R-:W-:Y:S01]  /*13350*/  HMMA.1688.F32.TF32 R216, R172, R206.reuse, R216 ;  /* 0x000000ceacd8723c */ /* 0x090fe200000810d8 */
[----:B------:R-:W3:Y:S07]  /*13360*/  LDS R65, [R0+0x20880] ;  /* 0x0208800000417984 */ /* 0x000eee0000000800 */
[-C--:B--2---:R-:W-:Y:S11]  /*13370*/  HMMA.1688.F32.TF32 R224, R164, R206.reuse, R224 ;  /* 0x000000cea4e0723c */ /* 0x084ff600000810e0 */
[----:B------:R-:W-:Y:S04]  /*13380*/  @!UPT UIADD3 URZ, URZ, URZ, URZ ;  /* 0x0000003f3f3ff290 */ /* 0x000fe8000fffe03f */
[----:B------:R2:W-:Y:S04]  /*13390*/  STL.64 [R1+0xe0], R216 ;  /* 0x0000e0d801007387 */ /* 0x0005e80000100a00 */
[----:B------:R4:W-:Y:S04]  /*133a0*/  STL.64 [R1+0xe8], R218 ;  /* 0x0000e8da01007387 */ /* 0x0009e80000100a00 */
[----:B--2---:R-:W2:Y:S01]  /*133b0*/  LDL.LU.64 R216, [R1+0x40] ;  /* 0x0000400001d87983 */ /* 0x004ea20000300a00 */
[-C--:B-1----:R-:W-:Y:S03]  /*133c0*/  HMMA.1688.F32.TF32 R228, R168, R206.reuse, R228 ;  /* 0x000000cea8e4723c */ /* 0x082fe600000810e4 */
[----:B----4-:R-:W2:Y:S04]  /*133d0*/  LDL.LU.64 R218, [R1+0x48] ;  /* 0x0000480001da7983 */ /* 0x010ea80000300a00 */
[----:B------:R1:W-:Y:S04]  /*133e0*/  STL.64 [R1+0xf0], R224 ;  /* 0x0000f0e001007387 */ /* 0x0003e80000100a00 */
[----:B------:R4:W-:Y:S04]  /*133f0*/  STL.64 [R1+0xf8], R226 ;  /* 0x0000f8e201007387 */ /* 0x0009e80000100a00 */
[----:B-1----:R-:W2:Y:S04]  /*13400*/  LDL.LU.64 R224, [R1+0x70] ;  /* 0x0000700001e07983 */ /* 0x002ea80000300a00 */
[----:B----4-:R-:W2:Y:S01]  /*13410*/  LDL.LU.64 R226, [R1+0x78] ;  /* 0x0000780001e27983 */ /* 0x010ea20000300a00 */
[----:B---3--:R-:W-:Y:S03]  /*13420*/  HMMA.1688.F32.TF32 R204, R64, R206, R232 ;  /* 0x000000ce40cc723c */ /* 0x008fe600000810e8 */
[----:B------:R1:W-:Y:S04]  /*13430*/  STL.64 [R1+0xd0], R228 ;  /* 0x0000d0e401007387 */ /* 0x0003e80000100a00 */
[----:B------:R3:W-:Y:S04]  /*13440*/  STL.64 [R1+0xd8], R230 ;  /* 0x0000d8e601007387 */ /* 0x0007e80000100a00 */
[----:B-1----:R-:W4:Y:S04]  /*13450*/  LDL.LU.64 R228, [R1+0x60] ;  /* 0x0000600001e47983 */ /* 0x002f280000300a00 */
[----:B---3--:R-:W4:Y:S04]  /*13460*/  LDL.LU.64 R230, [R1+0x68] ;  /* 0x0000680001e67983 */ /* 0x008f280000300a00 */
[----:B------:R-:W3:Y:S04]  /*13470*/  LDL.LU.64 R232, [R1+0x50] ;  /* 0x0000500001e87983 */ /* 0x000ee80000300a00 */
[----:B------:R-:W3:Y:S01]  /*13480*/  LDL.LU.64 R234, [R1+0x58] ;  /* 0x0000580001ea7983 */ /* 0x000ee20000300a00 */
[-C--:B------:R-:W-:Y:S08]  /*13490*/  HMMA.1688.F32.TF32 R200, R188, R196.reuse, R200 ;  /* 0x000000c4bcc8723c */ /* 0x080ff000000810c8 */
[----:B------:R-:W-:Y:S01]  /*134a0*/  HMMA.1688.F32.TF32 R208, R180, R196, R208 ;  /* 0x000000c4b4d0723c */ /* 0x000fe200000810d0 */
[----:B------:R-:W-:Y:S04]  /*134b0*/  STL.64 [R1+0xc0], R204 ;  /* 0x0000c0cc01007387 */ /* 0x000fe80000100a00 */
[----:B------:R-:W-:Y:S04]  /*134c0*/  STL.64 [R1+0xc8], R206 ;  /* 0x0000c8ce01007387 */ /* 0x000fe80000100a00 */
[----:B------:R-:W-:Y:S07]  /*134d0*/  LDSM.16.M88.4 R204, [R252+0x2000] ;  /* 0x00200000fccc783b */ /* 0x000fee0000000200 */
[-C--:B------:R-:W-:Y:S08]  /*134e0*/  HMMA.1688.F32.TF32 R200, R172, R198.reuse, R200 ;  /* 0x000000c6acc8723c */ /* 0x080ff000000810c8 */
[----:B------:R-:W-:Y:S11]  /*134f0*/  HMMA.1688.F32.TF32 R208, R164, R198, R208 ;  /* 0x000000c6a4d0723c */ /* 0x000ff600000810d0 */
[----:B------:R-:W-:Y:S04]  /*13500*/  @!UPT UIADD3 URZ, URZ, URZ, URZ ;  /* 0x0000003f3f3ff290 */ /* 0x000fe8000fffe03f */
[----:B------:R-:W-:Y:S04]  /*13510*/  STL.64 [R1+0xb0], R200 ;  /* 0x0000b0c801007387 */ /* 0x000fe80000100a00 */
[----:B------:R1:W-:Y:S04]  /*13520*/  STL.64 [R1+0xb8], R202 ;  /* 0x0000b8ca01007387 */ /* 0x0003e80000100a00 */
[----:B------:R-:W-:Y:S04]  /*13530*/  STL.64 [R1+0xa0], R208 ;  /* 0x0000a0d001007387 */ /* 0x000fe80000100a00 */
[----:B------:R-:W-:Y:S04]  /*13540*/  STL.64 [R1+0xa8], R210 ;  /* 0x0000a8d201007387 */ /* 0x000fe80000100a00 */
[----:B------:R-:W1:Y:S01]  /*13550*/  LDSM.16.M88.4 R208, [R252+0x3000] ;  /* 0x00300000fcd0783b */ /* 0x000e620000000200 */
[-C--:B------:R-:W-:Y:S08]  /*13560*/  HMMA.1688.F32.TF32 R212, R184, R196.reuse, R212 ;  /* 0x000000c4b8d4723c */ /* 0x080ff000000810d4 */
[----:B------:R-:W-:Y:S11]  /*13570*/  HMMA.1688.F32.TF32 R220, R176, R196, R220 ;  /* 0x000000c4b0dc723c */ /* 0x000ff600000810dc */
[----:B------:R-:W-:Y:S05]  /*13580*/  @!UPT UIADD3 URZ, URZ, URZ, URZ ;  /* 0x0000003f3f3ff290 */ /* 0x000fea000fffe03f */
[-C--:B-1----:R-:W-:Y:S08]  /*13590*/  HMMA.1688.F32.TF32 R200, R168, R198.reuse, R212 ;  /* 0x000000c6a8c8723c */ /* 0x082ff000000810d4 */
[----:B------:R-:W-:Y:S08]  /*135a0*/  HMMA.1688.F32.TF32 R196, R64, R198, R220 ;  /* 0x000000c640c4723c */ /* 0x000ff000000810dc */
[-C--:B------:R-:W-:Y:S07]  /*135b0*/  HMMA.1688.F32.TF32 R212, R176, R208.reuse, R124 ;  /* 0x000000d0b0d4723c */ /* 0x080fee000008107c */
[----:B------:R-:W-:Y:S04]  /*135c0*/  STL.64 [R1+0x80], R200 ;  /* 0x000080c801007387 */ /* 0x000fe80000100a00 */
[----:B------:R1:W-:Y:S04]  /*135d0*/  STL.64 [R1+0x88], R202 ;  /* 0x000088ca01007387 */ /* 0x0003e80000100a00 */
[----:B------:R-:W-:Y:S04]  /*135e0*/  STL.64 [R1+0x70], R196 ;  /* 0x000070c401007387 */ /* 0x000fe80000100a00 */
[----:B------:R1:W-:Y:S02]  /*135f0*/  STL.64 [R1+0x78], R198 ;  /* 0x000078c601007387 */ /* 0x0003e40000100a00 */
[-C--:B-1----:R-:W-:Y:S08]  /*13600*/  HMMA.1688.F32.TF32 R200, R188, R208.reuse, R248 ;  /* 0x000000d0bcc8723c */ /* 0x082ff000000810f8 */
[-C--:B------:R-:W-:Y:S08]  /*13610*/  HMMA.1688.F32.TF32 R220, R180, R208.reuse, R244 ;  /* 0x000000d0b4dc723c */ /* 0x080ff000000810f4 */
[----:B------:R-:W-:Y:S08]  /*13620*/  HMMA.1688.F32.TF32 R196, R184, R208, R236 ;  /* 0x000000d0b8c4723c */ /* 0x000ff000000810ec */
[-C--:B--2---:R-:W-:Y:S08]  /*13630*/  HMMA.1688.F32.TF32 R224, R188, R204.reuse, R224 ;  /* 0x000000ccbce0723c */ /* 0x084ff000000810e0 */
[-C--:B------:R-:W-:Y:S08]  /*13640*/  HMMA.1688.F32.TF32 R216, R176, R204.reuse, R216 ;  /* 0x000000ccb0d8723c */ /* 0x080ff000000810d8 */
[----:B----4-:R-:W-:Y:S08]  /*13650*/  HMMA.1688.F32.TF32 R228, R180, R204, R228 ;  /* 0x000000ccb4e4723c */ /* 0x010ff000000810e4 */
[----:B------:R-:W-:Y:S08]  /*13660*/  HMMA.1688.F32.TF32 R124, R172, R206, R224 ;  /* 0x000000ceac7c723c */ /* 0x000ff000000810e0 */
[----:B---3--:R-:W-:Y:S08]  /*13670*/  HMMA.1688.F32.TF32 R232, R184, R204, R232 ;  /* 0x000000ccb8e8723c */ /* 0x008ff000000810e8 */
[-C--:B------:R-:W-:Y:S07]  /*13680*/  HMMA.1688.F32.TF32 R228, R164, R206.reuse, R228 ;  /* 0x000000cea4e4723c */ /* 0x080fee00000810e4 */
[----:B------:R-:W-:Y:S04]  /*13690*/  STL.64 [R1+0x60], R124 ;  /* 0x0000607c01007387 */ /* 0x000fe80000100a00 */
[----:B------:R1:W-:Y:S05]  /*136a0*/  STL.64 [R1+0x68], R126 ;  /* 0x0000687e01007387 */ /* 0x0003ea0000100a00 */
[-C--:B------:R-:W-:Y:S01]  /*136b0*/  HMMA.1688.F32.TF32 R224, R168, R206.reuse, R232 ;  /* 0x000000cea8e0723c */ /* 0x080fe200000810e8 */
[----:B------:R-:W-:Y:S07]  /*136c0*/  LDSM.16.M88.4 R232, [R252+0xb000] ;  /* 0x00b00000fce8783b */ /* 0x000fee0000000200 */
[----:B-1----:R-:W-:Y:S01]  /*136d0*/  HMMA.1688.F32.TF32 R124, R64, R206, R216 ;  /* 0x000000ce407c723c */ /* 0x002fe200000810d8 */
[----:B------:R-:W1:Y:S04]  /*136e0*/  LDSM.16.M88.4 R204, [R252+0x4000] ;  /* 0x00400000fccc783b */ /* 0x000e680000000200 */
[----:B------:R-:W-:Y:S04]  /*136f0*/  STL.64 [R1+0x10], R228 ;  /* 0x000010e401007387 */ /* 0x000fe80000100a00 */
[----:B------:R-:W-:Y:S01]  /*13700*/  STL.64 [R1+0x18], R230 ;  /* 0x000018e601007387 */ /* 0x000fe20000100a00 */
[----:B------:R-:W-:Y:S08]  /*13710*/  HMMA.1688.F32.TF32 R196, R168, R210, R196 ;  /* 0x000000d2a8c4723c */ /* 0x000ff000000810c4 */
[----:B-1----:R-:W-:Y:S08]  /*13720*/  HMMA.1688.F32.TF32 R216, R188, R204, R120 ;  /* 0x000000ccbcd8723c */ /* 0x002ff00000081078 */
[----:B------:R-:W-:Y:S08]  /*13730*/  HMMA.1688.F32.TF32 R120, R172, R210, R200 ;  /* 0x000000d2ac78723c */ /* 0x000ff000000810c8 */
[-C--:B------:R-:W-:Y:S08]  /*13740*/  HMMA.1688.F32.TF32 R116, R180, R204.reuse, R116 ;  /* 0x000000ccb474723c */ /* 0x080ff00000081074 */
[-C--:B------:R-:W-:Y:S08]  /*13750*/  HMMA.1688.F32.TF32 R112, R184, R204.reuse, R112 ;  /* 0x000000ccb870723c */ /* 0x080ff00000081070 */
[----:B------:R-:W-:Y:S01]  /*13760*/  HMMA.1688.F32.TF32 R108, R176, R204, R108 ;  /* 0x000000ccb06c723c */ /* 0x000fe2000008106c */
[----:B------:R-:W-:Y:S04]  /*13770*/  STL.64 [R1+0x50], R120 ;  /* 0x0000507801007387 */ /* 0x000fe80000100a00 */
[----:B------:R1:W-:Y:S03]  /*13780*/  STL.64 [R1+0x58], R122 ;  /* 0x0000587a01007387 */ /* 0x0003e60000100a00 */
[-C--:B------:R-:W-:Y:S08]  /*13790*/  HMMA.1688.F32.TF32 R200, R164, R210.reuse, R220 ;  /* 0x000000d2a4c8723c */ /* 0x080ff000000810dc */
[----:B-1----:R-:W-:Y:S01]  /*137a0*/  HMMA.1688.F32.TF32 R120, R64, R210, R212 ;  /* 0x000000d24078723c */ /* 0x002fe200000810d4 */
[----:B------:R-:W1:Y:S07]  /*137b0*/  LDSM.16.M88.4 R208, [R252+0x5000] ;  /* 0x00500000fcd0783b */ /* 0x000e6e0000000200 */
[-C--:B------:R-:W-:Y:S08]  /*137c0*/  HMMA.1688.F32.TF32 R212, R172, R206.reuse, R216 ;  /* 0x000000ceacd4723c */ /* 0x080ff000000810d8 */
[-C--:B------:R-:W-:Y:S08]  /*137d0*/  HMMA.1688.F32.TF32 R116, R164, R206.reuse, R116 ;  /* 0x000000cea474723c */ /* 0x080ff00000081074 */
[-C--:B------:R-:W-:Y:S08]  /*137e0*/  HMMA.1688.F32.TF32 R112, R168, R206.reuse, R112 ;  /* 0x000000cea870723c */ /* 0x080ff00000081070 */
[----:B------:R-:W-:Y:S01]  /*137f0*/  HMMA.1688.F32.TF32 R108, R64, R206, R108 ;  /* 0x000000ce406c723c */ /* 0x000fe2000008106c */
[----:B------:R-:W2:Y:S07]  /*13800*/  LDSM.16.M88.4 R204, [R252+0x6000] ;  /* 0x00600000fccc783b */ /* 0x000eae0000000200 */
[-C--:B-1----:R-:W-:Y:S08]  /*13810*/  HMMA.1688.F32.TF32 R100, R180, R208.reuse, R100 ;  /* 0x000000d0b464723c */ /* 0x082ff00000081064 */
[C---:B------:R-:W-:Y:S01]  /*13820*/  HMMA.1688.F32.TF32 R104, R188.reuse, R208, R104 ;  /* 0x000000d0bc68723c */ /* 0x040fe20000081068 */
[----:B------:R-:W-:Y:S07]  /*13830*/  STL [R1+0xa2c], R116 ;  /* 0x000a2c7401007387 */ /* 0x000fee0000100800 */
[-C--:B--2---:R-:W-:Y:S01]  /*13840*/  HMMA.1688.F32.TF32 R88, R188, R204.reuse, R88 ;  /* 0x000000ccbc58723c */ /* 0x084fe20000081058 */
[----:B------:R-:W-:Y:S04]  /*13850*/  STL.64 [R1+0x40], R212 ;  /* 0x000040d401007387 */ /* 0x000fe80000100a00 */
[----:B------:R1:W-:Y:S03]  /*13860*/  STL.64 [R1+0x48], R214 ;  /* 0x000048d601007387 */ /* 0x0003e60000100a00 */
[----:B------:R-:W-:Y:S08]  /*13870*/  HMMA.1688.F32.TF32 R220, R180, R204, R84 ;  /* 0x000000ccb4dc723c */ /* 0x000ff00000081054 */
[----:B------:R-:W-:Y:S01]  /*13880*/  HMMA.1688.F32.TF32 R84, R164, R210, R100 ;  /* 0x000000d2a454723c */ /* 0x000fe20000081064 */
[----:B------:R-:W2:Y:S07]  /*13890*/  LDSM.16.M88.4 R100, [R252+0x7000] ;  /* 0x00700000fc64783b */ /* 0x000eae0000000200 */
[----:B-1----:R-:W-:Y:S08]  /*138a0*/  HMMA.1688.F32.TF32 R212, R176, R204, R76 ;  /* 0x000000ccb0d4723c */ /* 0x002ff0000008104c */
[----:B------:R-:W-:Y:S08]  /*138b0*/  HMMA.1688.F32.TF32 R76, R172, R210, R104 ;  /* 0x000000d2ac4c723c */ /* 0x000ff00000081068 */
[-C--:B------:R-:W-:Y:S08]  /*138c0*/  HMMA.1688.F32.TF32 R96, R184, R208.reuse, R96 ;  /* 0x000000d0b860723c */ /* 0x080ff00000081060 */
[----:B------:R-:W-:Y:S08]  /*138d0*/  HMMA.1688.F32.TF32 R92, R176, R208, R92 ;  /* 0x000000d0b05c723c */ /* 0x000ff0000008105c */
[----:B------:R-:W-:Y:S08]  /*138e0*/  HMMA.1688.F32.TF32 R88, R172, R206, R88 ;  /* 0x000000ceac58723c */ /* 0x000ff00000081058 */
[----:B------:R-:W-:Y:S01]  /*138f0*/  HMMA.1688.F32.TF32 R216, R184, R204, R80 ;  /* 0x000000ccb8d8723c */ /* 0x000fe20000081050 */
[----:B------:R1:W-:Y:S04]  /*13900*/  STL [R1+0xa28], R117 ;  /* 0x000a287501007387 */ /* 0x0003e80000100800 */
[----:B------:R3:W-:Y:S04]  /*13910*/  STL [R1+0xa24], R118 ;  /* 0x000a247601007387 */ /* 0x0007e80000100800 */
[----:B------:R4:W-:Y:S01]  /*13920*/  STL [R1+0xa20], R119 ;  /* 0x000a207701007387 */ /* 0x0009e20000100800 */
[C---:B------:R-:W-:Y:S03]  /*13930*/  HMMA.1688.F32.TF32 R80, R64.reuse, R210, R92 ;  /* 0x000000d24050723c */ /* 0x040fe6000008105c */
[----:B------:R-:W-:Y:S04]  /*13940*/  STL [R1+0xa1c], R84 ;  /* 0x000a1c5401007387 */ /* 0x000fe80000100800 */
[----:B------:R-:W-:Y:S01]  /*13950*/  STL.64 [R1+0x30], R76 ;  /* 0x0000304c01007387 */ /* 0x000fe20000100a00 */
[----:B------:R-:W-:Y:S01]  /*13960*/  IMAD.MOV.U32 R116, RZ, RZ, R88 ;  /* 0x000000ffff747224 */ /* 0x000fe200078e0058 */
[----:B------:R-:W-:Y:S01]  /*13970*/  HMMA.1688.F32.TF32 R92, R64, R206, R212 ;  /* 0x000000ce405c723c */ /* 0x000fe200000810d4 */
[----:B-1----:R-:W-:Y:S01]  /*13980*/  IMAD.MOV.U32 R117, RZ, RZ, R89 ;  /* 0x000000ffff757224 */ /* 0x002fe200078e0059 */
[----:B------:R1:W-:Y:S01]  /*13990*/  STL.64 [R1+0x38], R78 ;  /* 0x0000384e01007387 */ /* 0x0003e20000100a00 */
[----:B---3--:R-:W-:-:S02]  /*139a0*/  IMAD.MOV.U32 R118, RZ, RZ, R90 ;  /* 0x000000ffff767224 */ /* 0x008fc400078e005a */
[----:B----4-:R-:W-:-:S03]  /*139b0*/  IMAD.MOV.U32 R119, RZ, RZ, R91 ;  /* 0x000000ffff777224 */ /* 0x010fc600078e005b */
[C---:B------:R-:W-:Y:S08]  /*139c0*/  HMMA.1688.F32.TF32 R88, R168.reuse, R206, R216 ;  /* 0x000000cea858723c */ /* 0x040ff000000810d8 */
[----:B-1----:R-:W-:Y:S08]  /*139d0*/  HMMA.1688.F32.TF32 R76, R168, R210, R96 ;  /* 0x000000d2a84c723c */ /* 0x002ff00000081060 */
[----:B------:R-:W-:Y:S01]  /*139e0*/  HMMA.1688.F32.TF32 R96, R164, R206, R220 ;  /* 0x000000cea460723c */ /* 0x000fe200000810dc */
[----:B------:R-:W1:Y:S07]  /*139f0*/  LDSM.16.M88.4 R204, [R252+0x8000] ;  /* 0x00800000fccc783b */ /* 0x000e6e0000000200 */
[-C--:B--2---:R-:W-:Y:S08]  /*13a00*/  HMMA.1688.F32.TF32 R144, R180, R100.reuse, R144 ;  /* 0x00000064b490723c */ /* 0x084ff00000081090 */
[----:B------:R-:W-:Y:S01]  /*13a10*/  HMMA.1688.F32.TF32 R140, R184, R100, R140 ;  /* 0x00000064b88c723c */ /* 0x000fe2000008108c */
[----:B------:R-:W-:Y:S04]  /*13a20*/  STL [R1+0xa18], R85 ;  /* 0x000a185501007387 */ /* 0x000fe80000100800 */
[----:B------:R-:W-:Y:S03]  /*13a30*/  STL [R1+0xa14], R86 ;  /* 0x000a145601007387 */ /* 0x000fe60000100800 */
[-C--:B-1----:R-:W-:Y:S08]  /*13a40*/  HMMA.1688.F32.TF32 R208, R188, R204.reuse, R16 ;  /* 0x000000ccbcd0723c */ /* 0x082ff00000081010 */
[-C--:B------:R-:W-:Y:S08]  /*13a50*/  HMMA.1688.F32.TF32 R16, R180, R204.reuse, R4 ;  /* 0x000000ccb410723c */ /* 0x080ff00000081004 */
[----:B------:R-:W-:Y:S08]  /*13a60*/  HMMA.1688.F32.TF32 R4, R176, R204, R32 ;  /* 0x000000ccb004723c */ /* 0x000ff00000081020 */
[----:B------:R-:W-:Y:S08]  /*13a70*/  HMMA.1688.F32.TF32 R32, R164, R102, R144 ;  /* 0x00000066a420723c */ /* 0x000ff00000081090 */
[----:B------:R-:W-:Y:S01]  /*13a80*/  HMMA.1688.F32.TF32 R104, R184, R204, R40 ;  /* 0x000000ccb868723c */ /* 0x000fe20000081028 */
[----:B------:R-:W-:Y:S04]  /*13a90*/  STL [R1+0xa10], R87 ;  /* 0x000a105701007387 */ /* 0x000fe80000100800 */
[----:B------:R-:W2:Y:S03]  /*13aa0*/  LDL.LU.64 R220, [R1+0x150] ;  /* 0x0001500001dc7983 */ /* 0x000ea60000300a00 */
[----:B------:R-:W-:Y:S01]  /*13ab0*/  HMMA.1688.F32.TF32 R40, R168, R102, R140 ;  /* 0x00000066a828723c */ /* 0x000fe2000008108c */
[----:B------:R-:W2:Y:S04]  /*13ac0*/  LDL.LU.64 R222, [R1+0x158] ;  /* 0x0001580001de7983 */ /* 0x000ea80000300a00 */
[----:B------:R-:W3:Y:S04]  /*13ad0*/  LDL.LU.64 R216, [R1+0x90] ;  /* 0x0000900001d87983 */ /* 0x000ee80000300a00 */
[----:B------:R-:W3:Y:S04]  /*13ae0*/  LDL.LU.64 R218, [R1+0x98] ;  /* 0x0000980001da7983 */ /* 0x000ee80000300a00 */
[----:B------:R-:W4:Y:S04]  /*13af0*/  LDL.LU.64 R212, [R1+0x130] ;  /* 0x0001300001d47983 */ /* 0x000f280000300a00 */
[----:B------:R-:W4:Y:S04]  /*13b00*/  LDL.LU.64 R214, [R1+0x138] ;  /* 0x0001380001d67983 */ /* 0x000f280000300a00 */
[----:B------:R-:W-:Y:S04]  /*13b10*/  STL [R1+0x9f0], R32 ;  /* 0x0009f02001007387 */ /* 0x000fe80000100800 */
[----:B------:R1:W-:Y:S04]  /*13b20*/  STL [R1+0x9ec], R33 ;  /* 0x0009ec2101007387 */ /* 0x0003e80000100800 */
[----:B------:R-:W-:Y:S04]  /*13b30*/  STL [R1+0x9e8], R34 ;  /* 0x0009e82201007387 */ /* 0x000fe80000100800 */
[----:B------:R1:W-:Y:S04]  /*13b40*/  STL [R1+0x9e4], R35 ;  /* 0x0009e42301007387 */ /* 0x0003e80000100800 */
[----:B-1----:R-:W2:Y:S04]  /*13b50*/  LDL.LU.64 R32, [R1] ;  /* 0x0000000001207983 */ /* 0x002ea80000300a00 */
[----:B------:R-:W1:Y:S04]  /*13b60*/  LDSM.16.M88.4 R144, [R252+0x9000] ;  /* 0x00900000fc90783b */ /* 0x000e680000000200 */
[----:B------:R-:W2:Y:S04]  /*13b70*/  LDL.LU.64 R34, [R1+0x8] ;  /* 0x0000080001227983 */ /* 0x000ea80000300a00 */
[----:B------:R-:W-:Y:S04]  /*13b80*/  STL [R1+0xa00], R40 ;  /* 0x000a002801007387 */ /* 0x000fe80000100800 */
[----:B------:R1:W-:Y:S04]  /*13b90*/  STL [R1+0x9fc], R41 ;  /* 0x0009fc2901007387 */ /* 0x0003e80000100800 */
[----:B------:R-:W-:Y:S04]  /*13ba0*/  STL [R1+0x9f8], R42 ;  /* 0x0009f82a01007387 */ /* 0x000fe80000100800 */
[----:B------:R1:W-:Y:S04]  /*13bb0*/  STL [R1+0x9f4], R43 ;  /* 0x0009f42b01007387 */ /* 0x0003e80000100800 */
[----:B-1----:R-:W2:Y:S04]  /*13bc0*/  LDL.LU.64 R40, [R1+0x110] ;  /* 0x0001100001287983 */ /* 0x002ea80000300a00 */
[----:B------:R-:W2:Y:S01]  /*13bd0*/  LDL.LU.64 R42, [R1+0x118] ;  /* 0x00011800012a7983 */ /* 0x000ea20000300a00 */
[-C--:B------:R-:W-:Y:S08]  /*13be0*/  HMMA.1688.F32.TF32 R148, R188, R100.reuse, R148 ;  /* 0x00000064bc94723c */ /* 0x080ff00000081094 */
[----:B------:R-:W-:Y:S11]  /*13bf0*/  HMMA.1688.F32.TF32 R136, R176, R100, R136 ;  /* 0x00000064b088723c */ /* 0x000ff60000081088 */
[----:B------:R-:W-:Y:S05]  /*13c00*/  @!UPT UIADD3 URZ, URZ, URZ, URZ ;  /* 0x0000003f3f3ff290 */ /* 0x000fea000fffe03f */
[----:B------:R-:W-:Y:S08]  /*13c10*/  HMMA.1688.F32.TF32 R148, R172, R102, R148 ;  /* 0x00000066ac94723c */ /* 0x000ff00000081094 */
[----:B------:R-:W-:Y:S08]  /*13c20*/  HMMA.1688.F32.TF32 R140, R184, R144, R44 ;  /* 0x00000090b88c723c */ /* 0x000ff0000008102c */
[----:B------:R-:W-:Y:S01]  /*13c30*/  HMMA.1688.F32.TF32 R44, R164, R206, R16 ;  /* 0x000000cea42c723c */ /* 0x000fe20000081010 */
[----:B------:R-:W1:Y:S07]  /*13c40*/  LDSM.16.M88.4 R16, [R252+0xa000] ;  /* 0x00a00000fc10783b */ /* 0x000e6e0000000200 */
[----:B------:R-:W-:Y:S01]  /*13c50*/  IMAD.MOV.U32 R84, RZ, RZ, R148 ;  /* 0x000000ffff547224 */ /* 0x000fe200078e0094 */
[----:B------:R-:W-:Y:S01]  /*13c60*/  HMMA.1688.F32.TF32 R100, R64, R102, R136 ;  /* 0x000000664064723c */ /* 0x000fe20000081088 */
[----:B------:R-:W-:-:S02]  /*13c70*/  IMAD.MOV.U32 R85, RZ, RZ, R149 ;  /* 0x000000ffff557224 */ /* 0x000fc400078e0095 */
[----:B------:R-:W-:Y:S02]  /*13c80*/  IMAD.MOV.U32 R86, RZ, RZ, R150 ;  /* 0x000000ffff567224 */ /* 0x000fe400078e0096 */
[----:B------:R-:W-:-:S03]  /*13c90*/  IMAD.MOV.U32 R87, RZ, RZ, R151 ;  /* 0x000000ffff577224 */ /* 0x000fc600078e0097 */
[-C--:B------:R-:W-:Y:S08]  /*13ca0*/  HMMA.1688.F32.TF32 R148, R188, R144.reuse, R20 ;  /* 0x00000090bc94723c */ /* 0x080ff00000081014 */
[-C--:B------:R-:W-:Y:S08]  /*13cb0*/  HMMA.1688.F32.TF32 R20, R180, R144.reuse, R8 ;  /* 0x00000090b414723c */ /* 0x080ff00000081008 */
[----:B------:R-:W-:Y:S08]  /*13cc0*/  HMMA.1688.F32.TF32 R8, R176, R144, R28 ;  /* 0x00000090b008723c */ /* 0x000ff0000008101c */
[----:B------:R-:W-:Y:S08]  /*13cd0*/  HMMA.1688.F32.TF32 R28, R172, R206, R208 ;  /* 0x000000ceac1c723c */ /* 0x000ff000000810d0 */
[----:B------:R-:W-:Y:S01]  /*13ce0*/  HMMA.1688.F32.TF32 R228, R184, R232, R52 ;  /* 0x000000e8b8e4723c */ /* 0x000fe20000081034 */
[----:B------:R-:W1:Y:S04]  /*13cf0*/  LDSM.16.M88.4 R52, [R252+0xc000] ;  /* 0x00c00000fc34783b */ /* 0x000e680000000200 */
[----:B------:R-:W-:Y:S04]  /*13d00*/  STL [R1+0xa0c], R100 ;  /* 0x000a0c6401007387 */ /* 0x000fe80000100800 */
[----:B------:R-:W-:Y:S04]  /*13d10*/  STL [R1+0xa08], R101 ;  /* 0x000a086501007387 */ /* 0x000fe80000100800 */
[----:B------:R-:W-:Y:S04]  /*13d20*/  STL [R1+0xa04], R102 ;  /* 0x000a046601007387 */ /* 0x000fe80000100800 */
[----:B------:R-:W-:Y:S01]  /*13d30*/  STL [R1+0x9e0], R103 ;  /* 0x0009e06701007387 */ /* 0x000fe20000100800 */
[-C--:B------:R-:W-:Y:S03]  /*13d40*/  HMMA.1688.F32.TF32 R104, R168, R206.reuse, R104 ;  /* 0x000000cea868723c */ /* 0x080fe60000081068 */
[----:B------:R-:W-:Y:S04]  /*13d50*/  STL [R1+0x9dc], R28 ;  /* 0x0009dc1c01007387 */ /* 0x000fe80000100800 */
[----:B------:R-:W-:Y:S01]  /*13d60*/  STL [R1+0x9d8], R29 ;  /* 0x0009d81d01007387 */ /* 0x000fe20000100800 */
[----:B------:R-:W-:Y:S03]  /*13d70*/  HMMA.1688.F32.TF32 R136, R64, R206, R4 ;  /* 0x000000ce4088723c */ /* 0x000fe60000081004 */
[----:B------:R-:W-:Y:S04]  /*13d80*/  STL [R1+0x9d4], R30 ;  /* 0x0009d41e01007387 */ /* 0x000fe80000100800 */
[----:B------:R1:W-:Y:S02]  /*13d90*/  STL [R1+0x9d0], R31 ;  /* 0x0009d01f01007387 */ /* 0x0003e40000100800 */
[-C--:B-1----:R-:W-:Y:S02]  /*13da0*/  HMMA.1688.F32.TF32 R12, R180, R16.reuse, R12 ;  /* 0x00000010b40c723c */ /* 0x082fe4000008100c */
[----:B------:R-:W4:Y:S04]  /*13db0*/  LDL.LU.64 R208, [R1+0x1b0] ;  /* 0x0001b00001d07983 */ /* 0x000f280000300a00 */
[----:B------:R-:W4:Y:S02]  /*13dc0*/  LDL.LU.64 R210, [R1+0x1b8] ;  /* 0x0001b80001d27983 */ /* 0x000f240000300a00 */
[----:B------:R-:W-:Y:S08]  /*13dd0*/  HMMA.1688.F32.TF32 R204, R184, R16, R48 ;  /* 0x00000010b8cc723c */ /* 0x000ff00000081030 */
[----:B------:R-:W-:Y:S08]  /*13de0*/  HMMA.1688.F32.TF32 R192, R176, R52, R192 ;  /* 0x00000034b0c0723c */ /* 0x000ff000000810c0 */
[-C--:B------:R-:W-:Y:S08]  /*13df0*/  HMMA.1688.F32.TF32 R4, R188, R16.reuse, R24 ;  /* 0x00000010bc04723c */ /* 0x080ff00000081018 */
[----:B------:R-:W-:Y:S08]  /*13e00*/  HMMA.1688.F32.TF32 R24, R176, R16, R56 ;  /* 0x00000010b018723c */ /* 0x000ff00000081038 */
[-C--:B------:R-:W-:Y:S08]  /*13e10*/  HMMA.1688.F32.TF32 R48, R172, R146.reuse, R148 ;  /* 0x00000092ac30723c */ /* 0x080ff00000081094 */
[-C--:B------:R-:W-:Y:S08]  /*13e20*/  HMMA.1688.F32.TF32 R56, R164, R146.reuse, R20 ;  /* 0x00000092a438723c */ /* 0x080ff00000081014 */
[-C--:B------:R-:W-:Y:S08]  /*13e30*/  HMMA.1688.F32.TF32 R140, R168, R146.reuse, R140 ;  /* 0x00000092a88c723c */ /* 0x080ff0000008108c */
[----:B------:R-:W-:Y:S08]  /*13e40*/  HMMA.1688.F32.TF32 R144, R64, R146, R8 ;  /* 0x000000924090723c */ /* 0x000ff00000081008 */
[-C--:B------:R-:W-:Y:S08]  /*13e50*/  HMMA.1688.F32.TF32 R8, R164, R18.reuse, R12 ;  /* 0x00000012a408723c */ /* 0x080ff0000008100c */
[----:B------:R-:W-:Y:S01]  /*13e60*/  HMMA.1688.F32.TF32 R12, R168, R18, R204 ;  /* 0x00000012a80c723c */ /* 0x000fe200000810cc */
[----:B------:R-:W4:Y:S04]  /*13e70*/  LDL.LU.64 R204, [R1+0x180] ;  /* 0x0001800001cc7983 */ /* 0x000f280000300a00 */
[----:B------:R-:W4:Y:S03]  /*13e80*/  LDL.LU.64 R206, [R1+0x188] ;  /* 0x0001880001ce7983 */ /* 0x000f260000300a00 */
[----:B------:R-:W-:Y:S01]  /*13e90*/  HMMA.1688.F32.TF32 R28, R64, R54, R192 ;  /* 0x00000036401c723c */ /* 0x000fe200000810c0 */
[----:B------:R-:W4:Y:S04]  /*13ea0*/  LDL.LU.64 R192, [R1+0x140] ;  /* 0x0001400001c07983 */ /* 0x000f280000300a00 */
[----:B------:R-:W4:Y:S03]  /*13eb0*/  LDL.LU.64 R194, [R1+0x148] ;  /* 0x0001480001c27983 */ /* 0x000f260000300a00 */
[----:B------:R-:W-:Y:S08]  /*13ec0*/  HMMA.1688.F32.TF32 R36, R180, R232, R36 ;  /* 0x000000e8b424723c */ /* 0x000ff00000081024 */
[-C--:B------:R-:W-:Y:S08]  /*13ed0*/  HMMA.1688.F32.TF32 R4, R172, R18.reuse, R4 ;  /* 0x00000012ac04723c */ /* 0x080ff00000081004 */
[----:B------:R-:W-:Y:S08]  /*13ee0*/  HMMA.1688.F32.TF32 R16, R64, R18, R24 ;  /* 0x000000124010723c */ /* 0x000ff00000081018 */
[----:B------:R-:W-:Y:S01]  /*13ef0*/  HMMA.1688.F32.TF32 R24, R164, R234, R36 ;  /* 0x000000eaa418723c */ /* 0x000fe20000081024 */
[----:B------:R-:W2:Y:S07]  /*13f00*/  LDSM.16.M88.4 R36, [R252+0xe000] ;  /* 0x00e00000fc24783b */ /* 0x000eae0000000200 */
[-C--:B------:R-:W-:Y:S01]  /*13f10*/  HMMA.1688.F32.TF32 R236, R188, R52.reuse, R68 ;  /* 0x00000034bcec723c */ /* 0x080fe20000081044 */
[----:B------:R-:W1:Y:S07]  /*13f20*/  LDSM.16.M88.4 R68, [R252+0xd000] ;  /* 0x00d00000fc44783b */ /* 0x000e6e0000000200 */
[-C--:B------:R-:W-:Y:S08]  /*13f30*/  HMMA.1688.F32.TF32 R244, R180, R52.reuse, R128 ;  /* 0x00000034b4f4723c */ /* 0x080ff00000081080 */
[----:B------:R-:W-:Y:S08]  /*13f40*/  HMMA.1688.F32.TF32 R248, R184, R52, R72 ;  /* 0x00000034b8f8723c */ /* 0x000ff00000081048 */
[-C--:B------:R-:W-:Y:S08]  /*13f50*/  HMMA.1688.F32.TF32 R20, R188, R232.reuse, R240 ;  /* 0x000000e8bc14723c */ /* 0x080ff000000810f0 */
[----:B------:R-:W-:Y:S08]  /*13f60*/  HMMA.1688.F32.TF32 R60, R176, R232, R60 ;  /* 0x000000e8b03c723c */ /* 0x000ff0000008103c */
[-C--:B------:R-:W-:Y:S08]  /*13f70*/  HMMA.1688.F32.TF32 R236, R172, R54.reuse, R236 ;  /* 0x00000036acec723c */ /* 0x080ff000000810ec */
[-C--:B------:R-:W-:Y:S08]  /*13f80*/  HMMA.1688.F32.TF32 R244, R164, R54.reuse, R244 ;  /* 0x00000036a4f4723c */ /* 0x080ff000000810f4 */
[----:B------:R-:W-:Y:S08]  /*13f90*/  HMMA.1688.F32.TF32 R248, R168, R54, R248 ;  /* 0x00000036a8f8723c */ /* 0x000ff000000810f8 */
[-C--:B------:R-:W-:Y:S08]  /*13fa0*/  HMMA.1688.F32.TF32 R20, R172, R234.reuse, R20 ;  /* 0x000000eaac14723c */ /* 0x080ff00000081014 */
[----:B------:R-:W-:Y:S08]  /*13fb0*/  HMMA.1688.F32.TF32 R228, R168, R234, R228 ;  /* 0x000000eaa8e4723c */ /* 0x000ff000000810e4 */
[----:B--2---:R-:W-:Y:S01]  /*13fc0*/  HMMA.1688.F32.TF32 R52, R188, R36, R220 ;  /* 0x00000024bc34723c */ /* 0x004fe200000810dc */
[----:B------:R-:W2:Y:S07]  /*13fd0*/  LDL R223, [R1+0x1f0] ;  /* 0x0001f00001df7983 */ /* 0x000eae0000100800 */
[----:B------:R-:W-:Y:S08]  /*13fe0*/  HMMA.1688.F32.TF32 R232, R64, R234, R60 ;  /* 0x000000ea40e8723c */ /* 0x000ff0000008103c */
[-C--:B---3--:R-:W-:Y:S08]  /*13ff0*/  HMMA.1688.F32.TF32 R128, R180, R36.reuse, R216 ;  /* 0x00000024b480723c */ /* 0x088ff000000810d8 */
[-C--:B----4-:R-:W-:Y:S08]  /*14000*/  HMMA.1688.F32.TF32 R148, R184, R36.reuse, R212 ;  /* 0x00000024b894723c */ /* 0x090ff000000810d4 */
[----:B------:R-:W-:Y:S01]  /*14010*/  HMMA.1688.F32.TF32 R156, R176, R36, R156 ;  /* 0x00000024b09c723c */ /* 0x000fe2000008109c */
[----:B------:R-:W3:Y:S07]  /*14020*/  LDL.LU R36, [R1+0x1d8] ;  /* 0x0001d80001247983 */ /* 0x000eee0000300800 */
[-C--:B-1----:R-:W-:Y:S08]  /*14030*/  HMMA.1688.F32.TF32 R60, R188, R68.reuse, R40 ;  /* 0x00000044bc3c723c */ /* 0x082ff00000081028 */
[-C--:B------:R-:W-:Y:S08]  /*14040*/  HMMA.1688.F32.TF32 R132, R180, R68.reuse, R132 ;  /* 0x00000044b484723c */ /* 0x080ff00000081084 */
[-C--:B------:R-:W-:Y:S08]  /*14050*/  HMMA.1688.F32.TF32 R72, R184, R68.reuse, R32 ;  /* 0x00000044b848723c */ /* 0x080ff00000081020 */
[----:B------:R-:W-:Y:S01]  /*14060*/  HMMA.1688.F32.TF32 R152, R176, R68, R152 ;  /* 0x00000044b098723c */ /* 0x000fe20000081098 */
[----:B------:R-:W2:Y:S01]  /*14070*/  LDL R68, [R1+0x684] ;  /* 0x0006840001447983 */ /* 0x000ea20000100800 */
[----:B------:R-:W-:-:S02]  /*14080*/  IMAD.MOV.U32 R241, RZ, RZ, R30 ;  /* 0x000000fffff17224 */ /* 0x000fc400078e001e */
[----:B------:R-:W-:Y:S01]  /*14090*/  IMAD.MOV.U32 R240, RZ, RZ, R31 ;  /* 0x000000fffff07224 */ /* 0x000fe200078e001f */
[----:B------:R-:W3:Y:S03]  /*140a0*/  LDL.LU R37, [R1+0x1e4] ;  /* 0x0001e40001257983 */ /* 0x000ee60000300800 */
[-C--:B------:R-:W-:Y:S08]  /*140b0*/  HMMA.1688.F32.TF32 R32, R172, R70.reuse, R60 ;  /* 0x00000046ac20723c */ /* 0x080ff0000008103c */
[-C--:B------:R-:W-:Y:S08]  /*140c0*/  HMMA.1688.F32.TF32 R40, R164, R70.reuse, R132 ;  /* 0x00000046a428723c */ /* 0x080ff00000081084 */
[----:B------:R-:W-:Y:S01]  /*140d0*/  HMMA.1688.F32.TF32 R60, R168, R70, R72 ;  /* 0x00000046a83c723c */ /* 0x000fe20000081048 */
[----:B------:R-:W-:-:S07]  /*140e0*/  IMAD.MOV.U32 R243, RZ, RZ, R28 ;  /* 0x000000fffff37224 */ /* 0x000fce00078e001c */
[----:B------:R-:W-:Y:S02]  /*140f0*/  IMAD.MOV.U32 R30, RZ, RZ, R34 ;  /* 0x000000ffff1e7224 */ /* 0x000fe400078e0022 */
[----:B------:R-:W-:Y:S02]  /*14100*/  IMAD.MOV.U32 R31, RZ, RZ, R35 ;  /* 0x000000ffff1f7224 */ /* 0x000fe400078e0023 */
[----:B------:R-:W-:-:S04]  /*14110*/  IMAD.MOV.U32 R28, RZ, RZ, R32 ;  /* 0x000000ffff1c7224 */ /* 0x000fc800078e0020 */
[----:B------:R-:W-:Y:S02]  /*14120*/  IMAD.MOV.U32 R34, RZ, RZ, R41 ;  /* 0x000000ffff227224 */ /* 0x000fe400078e0029 */
[----:B------:R-:W-:Y:S02]  /*14130*/  IMAD.MOV.U32 R35, RZ, RZ, R42 ;  /* 0x000000ffff237224 */ /* 0x000fe400078e002a */
[----:B------:R-:W-:-:S04]  /*14140*/  IMAD.MOV.U32 R103, RZ, RZ, R43 ;  /* 0x000000ffff677224 */ /* 0x000fc800078e002b */
[----:B------:R-:W-:Y:S02]  /*14150*/  IMAD.MOV.U32 R41, RZ, RZ, R60 ;  /* 0x000000ffff297224 */ /* 0x000fe400078e003c */
[----:B------:R-:W-:Y:S02]  /*14160*/  IMAD.MOV.U32 R42, RZ, RZ, R61 ;  /* 0x000000ffff2a7224 */ /* 0x000fe400078e003d */
[----:B------:R-:W-:Y:S02]  /*14170*/  IMAD.MOV.U32 R43, RZ, RZ, R62 ;  /* 0x000000ffff2b7224 */ /* 0x000fe400078e003e */
[----:B------:R-:W-:Y:S02]  /*14180*/  IMAD.MOV.U32 R32, RZ, RZ, R63 ;  /* 0x000000ffff207224 */ /* 0x000fe400078e003f */
[----:B------:R-:W-:Y:S01]  /*14190*/  HMMA.1688.F32.TF32 R60, R64, R70, R152 ;  /* 0x00000046403c723c */ /* 0x000fe20000081098 */
[----:B------:R-:W-:Y:S02]  /*141a0*/  IMAD.MOV.U32 R242, RZ, RZ, R29 ;  /* 0x000000fffff27224 */ /* 0x000fe400078e001d */
[----:B------:R-:W-:-:S02]  /*141b0*/  IMAD.MOV.U32 R29, RZ, RZ, R33 ;  /* 0x000000ffff1d7224 */ /* 0x000fc400078e0021 */
[----:B------:R-:W-:Y:S11]  /*141c0*/  IMAD.MOV.U32 R33, RZ, RZ, R40 ;  /* 0x000000ffff217224 */ /* 0x000ff600078e0028 */
[----:B------:R-:W-:Y:S08]  /*141d0*/  @!UPT UIADD3 URZ, URZ, URZ, URZ ;  /* 0x0000003f3f3ff290 */ /* 0x000ff0000fffe03f */
[----:B------:R-:W-:Y:S02]  /*141e0*/  IMAD.MOV.U32 R100, RZ, RZ, R60 ;  /* 0x000000ffff647224 */ /* 0x000fe400078e003c */
[----:B------:R-:W-:Y:S02]  /*141f0*/  IMAD.MOV.U32 R101, RZ, RZ, R61 ;  /* 0x000000ffff657224 */ /* 0x000fe400078e003d */
[----:B------:R-:W-:Y:S02]  /*14200*/  IMAD.MOV.U32 R102, RZ, RZ, R62 ;  /* 0x000000ffff667224 */ /* 0x000fe400078e003e */
[----:B------:R-:W-:Y:S02]  /*14210*/  IMAD.MOV.U32 R40, RZ, RZ, R63 ;  /* 0x000000ffff287224 */ /* 0x000fe400078e003f */
[----:B------:R-:W1:Y:S01]  /*14220*/  LDSM.16.M88.4 R60, [R252+0xf000] ;  /* 0x00f00000fc3c783b */ /* 0x000e620000000200 */
[----:B------:R-:W-:Y:S08]  /*14230*/  HMMA.1688.F32.TF32 R52, R172, R38, R52 ;  /* 0x00000026ac34723c */ /* 0x000ff00000081034 */
[-C--:B-1----:R-:W-:Y:S08]  /*14240*/  HMMA.1688.F32.TF32 R188, R188, R60.reuse, R208 ;  /* 0x0000003cbcbc723c */ /* 0x082ff000000810d0 */
[----:B------:R-:W-:Y:S11]  /*14250*/  HMMA.1688.F32.TF32 R184, R184, R60, R204 ;  /* 0x0000003cb8b8723c */ /* 0x000ff600000810cc */
[----:B------:R-:W-:Y:S05]  /*14260*/  @!UPT UIADD3 URZ, URZ, URZ, URZ ;  /* 0x0000003f3f3ff290 */ /* 0x000fea000fffe03f */
[----:B------:R-:W-:Y:S08]  /*14270*/  HMMA.1688.F32.TF32 R72, R172, R62, R188 ;  /* 0x0000003eac48723c */ /* 0x000ff000000810bc */
[-C--:B------:R-:W-:Y:S08]  /*14280*/  HMMA.1688.F32.TF32 R180, R180, R60.reuse, R192 ;  /* 0x0000003cb4b4723c */ /* 0x080ff000000810c0 */
[----:B------:R-:W-:Y:S01]  /*14290*/  HMMA.1688.F32.TF32 R160, R176, R60, R160 ;  /* 0x0000003cb0a0723c */ /* 0x000fe200000810a0 */
[----:B------:R-:W3:Y:S04]  /*142a0*/  LDL.LU R60, [R1+0x1e8] ;  /* 0x0001e800013c7983 */ /* 0x000ee80000300800 */
[----:B------:R-:W3:Y:S03]  /*142b0*/  LDL.LU R61, [R1+0x1d4] ;  /* 0x0001d400013d7983 */ /* 0x000ee60000300800 */
[----:B------:R-:W-:Y:S01]  /*142c0*/  HMMA.1688.F32.TF32 R132, R168, R38, R148 ;  /* 0x00000026a884723c */ /* 0x000fe20000081094 */
[----:B------:R-:W-:Y:S01]  /*142d0*/  STL.64 [R1+0x140], R52 ;  /* 0x0001403401007387 */ /* 0x000fe20000100a00 */
[----:B------:R-:W-:-:S02]  /*142e0*/  IMAD.MOV.U32 R0, RZ, RZ, R73 ;  /* 0x000000ffff007224 */ /* 0x000fc400078e0049 */
[----:B------:R-:W-:Y:S01]  /*142f0*/  IMAD.MOV.U32 R2, RZ, RZ, R74 ;  /* 0x000000ffff027224 */ /* 0x000fe200078e004a */
[----:B------:R1:W-:Y:S01]  /*14300*/  STL.64 [R1+0x148], R54 ;  /* 0x0001483601007387 */ /* 0x0003e20000100a00 */
[----:B------:R-:W-:-:S03]  /*14310*/  IMAD.MOV.U32 R3, RZ, RZ, R75 ;  /* 0x000000ffff037224 */ /* 0x000fc600078e004b */
[----:B------:R1:W-:Y:S02]  /*14320*/  STL [R1+0x1c0], R72 ;  /* 0x0001c04801007387 */ /* 0x0003e40000100800 */
[----:B-1----:R-:W-:Y:S08]  /*14330*/  HMMA.1688.F32.TF32 R52, R164, R38, R128 ;  /* 0x00000026a434723c */ /* 0x002ff00000081080 */
[----:B------:R-:W-:Y:S01]  /*14340*/  HMMA.1688.F32.TF32 R72, R168, R62, R184 ;  /* 0x0000003ea848723c */ /* 0x000fe200000810b8 */
[----:B------:R1:W-:Y:S04]  /*14350*/  STL [R1+0x9c0], R0 ;  /* 0x0009c00001007387 */ /* 0x0003e80000100800 */
[----:B------:R-:W-:Y:S04]  /*14360*/  STL [R1+0x9bc], R2 ;  /* 0x0009bc0201007387 */ /* 0x000fe80000100800 */
[----:B------:R-:W-:Y:S04]  /*14370*/  STL [R1+0x9b8], R3 ;  /* 0x0009b80301007387 */ /* 0x000fe80000100800 */
[----:B------:R-:W-:Y:S04]  /*14380*/  STL.64 [R1+0x130], R132 ;  /* 0x0001308401007387 */ /* 0x000fe80000100a00 */
[----:B------:R-:W-:Y:S01]  /*14390*/  STL.64 [R1+0x138], R134 ;  /* 0x0001388601007387 */ /* 0x000fe20000100a00 */
[----:B-1----:R-:W-:-:S03]  /*143a0*/  IMAD.MOV.U32 R0, RZ, RZ, R55 ;  /* 0x000000ffff007224 */ /* 0x002fc600078e0037 */
[----:B------:R-:W-:Y:S04]  /*143b0*/  STL.64 [R1+0x110], R52 ;  /* 0x0001103401007387 */ /* 0x000fe80000100a00 */
[----:B------:R-:W-:Y:S04]  /*143c0*/  STL.64 [R1+0x1b0], R72 ;  /* 0x0001b04801007387 */ /* 0x000fe80000100a00 */
[----:B------:R-:W-:Y:S04]  /*143d0*/  STL.64 [R1+0x1b8], R74 ;  /* 0x0001b84a01007387 */ /* 0x000fe80000100a00 */
[----:B------:R1:W-:Y:S02]  /*143e0*/  STL [R1+0x118], R54 ;  /* 0x0001183601007387 */ /* 0x0003e40000100800 */
[----:B-1----:R-:W-:Y:S02]  /*143f0*/  HMMA.1688.F32.TF32 R52, R164, R62, R180 ;  /* 0x0000003ea434723c */ /* 0x002fe400000810b4 */
[----:B------:R-:W-:Y:S11]  /*14400*/  STL [R1+0x9c4], R0 ;  /* 0x0009c40001007387 */ /* 0x000ff60000100800 */
[----:B------:R-:W-:Y:S11]  /*14410*/  @!UPT UIADD3 URZ, URZ, URZ, URZ ;  /* 0x0000003f3f3ff290 */ /* 0x000ff6000fffe03f */
[----:B------:R-:W-:Y:S01]  /*14420*/  IMAD.MOV.U32 R3, RZ, RZ, R53 ;  /* 0x000000ffff037224 */ /* 0x000fe200078e0035 */
[----:B------:R-:W-:Y:S01]  /*14430*/  HMMA.1688.F32.TF32 R156, R64, R38, R156 ;  /* 0x00000026409c723c */ /* 0x000fe2000008109c */
[----:B------:R-:W-:Y:S01]  /*14440*/  IMAD.MOV.U32 R2, RZ, RZ, R52 ;  /* 0x000000ffff027224 */ /* 0x000fe200078e0034 */
[----:B------:R-:W-:Y:S04]  /*14450*/  STL.64 [R1+0x188], R54 ;  /* 0x0001883601007387 */ /* 0x000fe80000100a00 */
[----:B------:R1:W-:Y:S04]  /*14460*/  STL [R1+0x9cc], R3 ;  /* 0x0009cc0301007387 */ /* 0x0003e80000100800 */
[----:B------:R1:W-:Y:S04]  /*14470*/  STL [R1+0x9c8], R2 ;  /* 0x0009c80201007387 */ /* 0x0003e80000100800 */
        /* <DEDUP_REMOVED lines=23> */
[----:B--2---:R-:W-:-:S03]  /*145f0*/  IMAD R252, R223, 0x10000, R68 ;  /* 0x00010000dffc7824 */ /* 0x004fc600078e0244 */
        /* <DEDUP_REMOVED lines=17> */
[----:B------:R-:W-:Y:S04]  /*14710*/  STL [R1+0x90], R156 ;  /* 0x0000909c01007387 */ /* 0x000fe80000100800 */
[----:B------:R-:W2:Y:S04]  /*14720*/  LDL.LU R192, [R1+0x50] ;  /* 0x0000500001c07983 */ /* 0x000ea80000300800 */
[----:B------:R-:W2:Y:S04]  /*14730*/  LDL.LU R193, [R1+0x54] ;  /* 0x0000540001c17983 */ /* 0x000ea80000300800 */
[----:B------:R-:W2:Y:S04]  /*14740*/  LDL.LU R194, [R1+0x58] ;  /* 0x0000580001c27983 */ /* 0x000ea80000300800 */
[----:B------:R-:W2:Y:S04]  /*14750*/  LDL.LU R195, [R1+0x5c] ;  /* 0x00005c0001c37983 */ /* 0x000ea80000300800 */
[----:B---3--:R-:W-:Y:S04]  /*14760*/  LDS R72, [R36+0x21000] ;  /* 0x0210000024487984 */ /* 0x008fe80000000800 */
[----:B------:R-:W-:Y:S04]  /*14770*/  LDS R74, [R36+0x21400] ;  /* 0x02140000244a7984 */ /* 0x000fe80000000800 */
[----:B------:R-:W-:Y:S04]  /*14780*/  LDS R73, [R37+0x21000] ;  /* 0x0210000025497984 */ /* 0x000fe80000000800 */
[----:B------:R-:W-:Y:S04]  /*14790*/  LDS R75, [R37+0x21400] ;  /* 0x02140000254b7984 */ /* 0x000fe80000000800 */
[----:B------:R-:W4:Y:S04]  /*147a0*/  LDSM.16.M88.4 R52, [R252+0x2000] ;  /* 0x00200000fc34783b */ /* 0x000f280000000200 */
[----:B------:R-:W-:Y:S04]  /*147b0*/  LDS R152, [R36+0x21080] ;  /* 0x0210800024987984 */ /* 0x000fe80000000800 */
[----:B------:R-:W-:Y:S04]  /*147c0*/  LDS R154, [R36+0x21480] ;  /* 0x02148000249a7984 */ /* 0x000fe80000000800 */
[----:B------:R-:W-:Y:S04]  /*147d0*/  LDS R153, [R37+0x21080] ;  /* 0x0210800025997984 */ /* 0x000fe80000000800 */
[----:B------:R-:W3:Y:S04]  /*147e0*/  LDS R155, [R37+0x21480] ;  /* 0x02148000259b7984 */ /* 0x000ee80000000800 */
[----:B------:R-:W-:Y:S04]  /*147f0*/  LDS R68, [R60+0x21000] ;  /* 0x021000003c447984 */ /* 0x000fe80000000800 */
[----:B------:R-:W-:Y:S04]  /*14800*/  LDS R70, [R60+0x21400] ;  /* 0x021400003c467984 */ /* 0x000fe80000000800 */
[----:B------:R-:W-:Y:S04]  /*14810*/  LDS R69, [R61+0x21000] ;  /* 0x021000003d457984 */ /* 0x000fe80000000800 */
[----:B------:R-:W-:Y:S04]  /*14820*/  LDS R71, [R61+0x21400] ;  /* 0x021400003d477984 */ /* 0x000fe80000000800 */
[----:B------:R-:W-:Y:S01]  /*14830*/  LDSM.16.M88.4 R184, [R252] ;  /* 0x00000000fcb8783b */ /* 0x000fe20000000200 */
[----:B-1----:R-:W-:Y:S01]  /*14840*/  IMAD.MOV.U32 R3, RZ, RZ, R157 ;  /* 0x000000ffff037224 */ /* 0x002fe200078e009d */
[----:B------:R-:W-:Y:S01]  /*14850*/  HMMA.1688.F32.TF32 R64, R64, R62, R160 ;  /* 0x0000003e4040723c */ /* 0x000fe200000810a0 */
[----:B------:R-:W-:Y:S01]  /*14860*/  IMAD.MOV.U32 R2, RZ, RZ, R158 ;  /* 0x000000ffff027224 */ /* 0x000fe200078e009e */
[----:B------:R-:W-:Y:S01]  /*14870*/  LDS R156, [R60+0x21800] ;  /* 0x021800003c9c7984 */ /* 0x000fe20000000800 */
[----:B------:R-:W-:-:S03]  /*14880*/  IMAD.MOV.U32 R0, RZ, RZ, R159 ;  /* 0x000000ffff007224 */ /* 0x000fc600078e009f */
[----:B------:R-:W-:Y:S04]  /*14890*/  LDS R158, [R60+0x21c00] ;  /* 0x021c00003c9e7984 */ /* 0x000fe80000000800 */
[----:B------:R-:W-:Y:S04]  /*148a0*/  LDS R157, [R61+0x21800] ;  /* 0x021800003d9d7984 */ /* 0x000fe80000000800 */
[----:B------:R-:W-:Y:S04]  /*148b0*/  LDS R159, [R61+0x21c00] ;  /* 0x021c00003d9f7984 */ /* 0x000fe80000000800 */
[----:B------:R-:W1:Y:S04]  /*148c0*/  LDSM.16.M88.4 R172, [R252+0x1000] ;  /* 0x00100000fcac783b */ /* 0x000e680000000200 */
[----:B------:R-:W-:Y:S04]  /*148d0*/  LDS R132, [R60+0x21080] ;  /* 0x021080003c847984 */ /* 0x000fe80000000800 */
[----:B------:R-:W-:Y:S04]  /*148e0*/  LDS R134, [R60+0x21480] ;  /* 0x021480003c867984 */ /* 0x000fe80000000800 */
[----:B------:R-:W-:Y:S04]  /*148f0*/  LDS R133, [R61+0x21080] ;  /* 0x021080003d857984 */ /* 0x000fe80000000800 */
[----:B------:R-:W-:Y:S04]  /*14900*/  LDS R135, [R61+0x21480] ;  /* 0x021480003d877984 */ /* 0x000fe80000000800 */
[----:B------:R-:W-:Y:S04]  /*14910*/  STL.64 [R1+0x150], R64 ;  /* 0x0001504001007387 */ /* 0x000fe80000100a00 */
[----:B------:R-:W-:Y:S04]  /*14920*/  STL.64 [R1+0x158], R66 ;  /* 0x0001584201007387 */ /* 0x000fe80000100a00 */
[----:B------:R-:W-:Y:S04]  /*14930*/  LDS R64, [R36+0x21800] ;  /* 0x0218000024407984 */ /* 0x000fe80000000800 */
[----:B------:R-:W-:Y:S04]  /*14940*/  LDS R66, [R36+0x21c00] ;  /* 0x021c000024427984 */ /* 0x000fe80000000800 */
[----:B------:R-:W-:Y:S04]  /*14950*/  LDS R65, [R37+0x21800] ;  /* 0x0218000025417984 */ /* 0x000fe80000000800 */
[----:B------:R-:W-:Y:S04]  /*14960*/  LDS R67, [R37+0x21c00] ;  /* 0x021c000025437984 */ /* 0x000fe80000000800 */
[----:B------:R-:W-:Y:S04]  /*14970*/  LDS R160, [R36+0x21880] ;  /* 0x0218800024a07984 */ /* 0x000fe80000000800 */
[----:B------:R-:W-:Y:S04]  /*14980*/  LDS R162, [R36+0x21c80] ;  /* 0x021c800024a27984 */ /* 0x000fe80000000800 */
[----:B------:R-:W-:Y:S04]  /*14990*/  LDS R161, [R37+0x21880] ;  /* 0x0218800025a17984 */ /* 0x000fe80000000800 */
[----:B------:R-:W-:Y:S01]  /*149a0*/  LDS R163, [R37+0x21c80] ;  /* 0x021c800025a37984 */ /* 0x000fe20000000800 */
[-C--:B----4-:R-:W-:Y:S08]  /*149b0*/  HMMA.1688.F32.TF32 R164, R72, R52.reuse, R168 ;  /* 0x0000003448a4723c */ /* 0x090ff000000810a8 */
[----:B---3--:R-:W-:Y:S01]  /*149c0*/  HMMA.1688.F32.TF32 R168, R152, R52, R124 ;  /* 0x0000003498a8723c */ /* 0x008fe2000008107c */
[----:B------:R-:W3:Y:S07]  /*149d0*/  LDSM.16.M88.4 R124, [R252+0x3000] ;  /* 0x00300000fc7c783b */ /* 0x000eee0000000200 */
[----:B-1----:R-:W-:Y:S01]  /*149e0*/  HMMA.1688.F32.TF32 R180, R72, R172, R128 ;  /* 0x000000ac48b4723c */ /* 0x002fe20000081080 */
[----:B------:R-:W-:Y:S04]  /*149f0*/  LDS R128, [R60+0x21880] ;  /* 0x021880003c807984 */ /* 0x000fe80000000800 */
[----:B------:R-:W-:Y:S04]  /*14a00*/  LDS R130, [R60+0x21c80] ;  /* 0x021c80003c827984 */ /* 0x000fe80000000800 */
[----:B------:R-:W-:Y:S04]  /*14a10*/  LDS R129, [R61+0x21880] ;  /* 0x021880003d817984 */ /* 0x000fe80000000800 */
[----:B------:R3:W1:Y:S02]  /*14a20*/  LDS R131, [R61+0x21c80] ;  /* 0x021c80003d837984 */ /* 0x0006640000000800 */
[----:B---3--:R-:W-:Y:S02]  /*14a30*/  HMMA.1688.F32.TF32 R60, R132, R124, R196 ;  /* 0x0000007c843c723c */ /* 0x008fe400000810c4 */
[----:B------:R-:W3:Y:S04]  /*14a40*/  LDL.LU R196, [R1+0x30] ;  /* 0x0000300001c47983 */ /* 0x000ee80000300800 */
[----:B------:R-:W3:Y:S04]  /*14a50*/  LDL.LU R197, [R1+0x34] ;  /* 0x0000340001c57983 */ /* 0x000ee80000300800 */
[----:B------:R-:W3:Y:S04]  /*14a60*/  LDL.LU R198, [R1+0x38] ;  /* 0x0000380001c67983 */ /* 0x000ee80000300800 */
[----:B------:R-:W3:Y:S01]  /*14a70*/  LDL.LU R199, [R1+0x3c] ;  /* 0x00003c0001c77983 */ /* 0x000ee20000300800 */
[-C--:B--2---:R-:W-:Y:S08]  /*14a80*/  HMMA.1688.F32.TF32 R208, R68, R184.reuse, R208 ;  /* 0x000000b844d0723c */ /* 0x084ff000000810d0 */
[----:B------:R-:W-:Y:S11]  /*14a90*/  HMMA.1688.F32.TF32 R216, R72, R184, R216 ;  /* 0x000000b848d8723c */ /* 0x000ff600000810d8 */
[----:B------:R-:W-:Y:S05]  /*14aa0*/  @!UPT UIADD3 URZ, URZ, URZ, URZ ;  /* 0x0000003f3f3ff290 */ /* 0x000fea000fffe03f */
[----:B------:R-:W-:Y:S08]  /*14ab0*/  HMMA.1688.F32.TF32 R208, R156, R186, R208 ;  /* 0x000000ba9cd0723c */ /* 0x000ff000000810d0 */
[-C--:B------:R-:W-:Y:S08]  /*14ac0*/  HMMA.1688.F32.TF32 R36, R68, R124.reuse, R192 ;  /* 0x0000007c4424723c */ /* 0x080ff000000810c0 */
[----:B------:R-:W-:Y:S01]  /*14ad0*/  HMMA.1688.F32.TF32 R192, R152, R124, R120 ;  /* 0x0000007c98c0723c */ /* 0x000fe20000081078 */
[----:B------:R-:W2:Y:S04]  /*14ae0*/  LDL.LU R120, [R1+0x40] ;  /* 0x0000400001787983 */ /* 0x000ea80000300800 */
[----:B------:R-:W2:Y:S04]  /*14af0*/  LDL.LU R121, [R1+0x44] ;  /* 0x0000440001797983 */ /* 0x000ea80000300800 */
[----:B------:R-:W2:Y:S01]  /*14b00*/  LDL.LU R122, [R1+0x48] ;  /* 0x00004800017a7983 */ /* 0x000ea20000300800 */
[-C--:B------:R-:W-:Y:S03]  /*14b10*/  HMMA.1688.F32.TF32 R212, R132, R184.reuse, R212 ;  /* 0x000000b884d4723c */ /* 0x080fe600000810d4 */
[----:B------:R-:W2:Y:S04]  /*14b20*/  LDL.LU R123, [R1+0x4c] ;  /* 0x00004c00017b7983 */ /* 0x000ea80000300800 */
[----:B------:R-:W-:Y:S01]  /*14b30*/  STL.64 [R1+0xd0], R208 ;  /* 0x0000d0d001007387 */ /* 0x000fe20000100a00 */
[----:B------:R-:W-:Y:S03]  /*14b40*/  HMMA.1688.F32.TF32 R220, R152, R184, R220 ;  /* 0x000000b898dc723c */ /* 0x000fe600000810dc */
[----:B------:R4:W-:Y:S05]  /*14b50*/  STL.64 [R1+0xd8], R210 ;  /* 0x0000d8d201007387 */ /* 0x0009ea0000100a00 */
[-C--:B----4-:R-:W-:Y:S07]  /*14b60*/  HMMA.1688.F32.TF32 R208, R64, R186.reuse, R216 ;  /* 0x000000ba40d0723c */ /* 0x090fee00000810d8 */
[----:B------:R-:W-:Y:S01]  /*14b70*/  IMAD.MOV.U32 R216, RZ, RZ, R116 ;  /* 0x000000ffffd87224 */ /* 0x000fe200078e0074 */
[-C--:B-1----:R-:W-:Y:S01]  /*14b80*/  HMMA.1688.F32.TF32 R212, R128, R186.reuse, R212 ;  /* 0x000000ba80d4723c */ /* 0x082fe200000810d4 */
[----:B------:R-:W4:Y:S11]  /*14b90*/  LDL.LU R116, [R1+0xa2c] ;  /* 0x000a2c0001747983 */ /* 0x000f360000300800 */
[----:B------:R-:W-:Y:S03]  /*14ba0*/  @!UPT UIADD3 URZ, URZ, URZ, URZ ;  /* 0x0000003f3f3ff290 */ /* 0x000fe6000fffe03f */
[----:B------:R-:W-:Y:S04]  /*14bb0*/  STL.64 [R1+0xc0], R208 ;  /* 0x0000c0d001007387 */ /* 0x000fe80000100a00 */
[----:B------:R1:W-:Y:S02]  /*14bc0*/  STL.64 [R1+0xc8], R210 ;  /* 0x0000c8d201007387 */ /* 0x0003e40000100a00 */
[----:B-1----:R-:W-:Y:S01]  /*14bd0*/  HMMA.1688.F32.TF32 R208, R160, R186, R220 ;  /* 0x000000baa0d0723c */ /* 0x002fe200000810dc */
[----:B------:R-:W-:Y:S01]  /*14be0*/  IMAD.MOV.U32 R217, RZ, RZ, R117 ;  /* 0x000000ffffd97224 */ /* 0x000fe200078e0075 */
[----:B------:R-:W-:Y:S01]  /*14bf0*/  LDSM.16.M88.4 R184, [R252+0x4000] ;  /* 0x00400000fcb8783b */ /* 0x000fe20000000200 */
[----:B------:R-:W-:Y:S02]  /*14c00*/  IMAD.MOV.U32 R218, RZ, RZ, R118 ;  /* 0x000000ffffda7224 */ /* 0x000fe400078e0076 */
[----:B------:R-:W-:Y:S01]  /*14c10*/  IMAD.MOV.U32 R219, RZ, RZ, R119 ;  /* 0x000000ffffdb7224 */ /* 0x000fe200078e0077 */
[----:B------:R-:W4:Y:S04]  /*14c20*/  LDL.LU R117, [R1+0xa28] ;  /* 0x000a280001757983 */ /* 0x000f280000300800 */
[----:B------:R-:W4:Y:S04]  /*14c30*/  LDL.LU R118, [R1+0xa24] ;  /* 0x000a240001767983 */ /* 0x000f280000300800 */
[----:B------:R-:W4:Y:S04]  /*14c40*/  LDL.LU R119, [R1+0xa20] ;  /* 0x000a200001777983 */ /* 0x000f280000300800 */
[----:B------:R-:W-:Y:S04]  /*14c50*/  STL.64 [R1+0xb0], R212 ;  /* 0x0000b0d401007387 */ /* 0x000fe80000100a00 */
[----:B------:R-:W-:Y:S04]  /*14c60*/  STL.64 [R1+0xb8], R214 ;  /* 0x0000b8d601007387 */ /* 0x000fe80000100a00 */
[----:B------:R1:W-:Y:S04]  /*14c70*/  STL.64 [R1+0x80], R208 ;  /* 0x000080d001007387 */ /* 0x0003e80000100a00 */
[----:B------:R1:W-:Y:S02]  /*14c80*/  STL.64 [R1+0x88], R210 ;  /* 0x000088d201007387 */ /* 0x0003e40000100a00 */
[----:B-1----:R-:W-:-:S02]  /*14c90*/  IMAD.MOV.U32 R208, RZ, RZ, R84 ;  /* 0x000000ffffd07224 */ /* 0x002fc400078e0054 */
[----:B------:R-:W2:Y:S01]  /*14ca0*/  LDL.LU R84, [R1+0xa1c] ;  /* 0x000a1c0001547983 */ /* 0x000ea20000300800 */
[----:B------:R-:W-:Y:S02]  /*14cb0*/  IMAD.MOV.U32 R209, RZ, RZ, R85 ;  /* 0x000000ffffd17224 */ /* 0x000fe400078e0055 */
[----:B------:R-:W-:Y:S01]  /*14cc0*/  IMAD.MOV.U32 R210, RZ, RZ, R86 ;  /* 0x000000ffffd27224 */ /* 0x000fe200078e0056 */
[----:B------:R-:W2:Y:S01]  /*14cd0*/  LDL.LU R85, [R1+0xa18] ;  /* 0x000a180001557983 */ /* 0x000ea20000300800 */
[----:B------:R-:W-:-:S03]  /*14ce0*/  IMAD.MOV.U32 R211, RZ, RZ, R87 ;  /* 0x000000ffffd37224 */ /* 0x000fc600078e0057 */
[----:B------:R-:W2:Y:S04]  /*14cf0*/  LDL.LU R86, [R1+0xa14] ;  /* 0x000a140001567983 */ /* 0x000ea80000300800 */
[----:B------:R-:W2:Y:S01]  /*14d00*/  LDL.LU R87, [R1+0xa10] ;  /* 0x000a100001577983 */ /* 0x000ea20000300800 */
[----:B------:R-:W-:Y:S11]  /*14d10*/  HMMA.1688.F32.TF32 R176, R68, R172, R176 ;  /* 0x000000ac44b0723c */ /* 0x000ff600000810b0 */
[----:B------:R-:W-:Y:S11]  /*14d20*/  @!UPT UIADD3 URZ, URZ, URZ, URZ ;  /* 0x0000003f3f3ff290 */ /* 0x000ff6000fffe03f */
[----:B------:R-:W-:Y:S02]  /*14d30*/  @!UPT UIADD3 URZ, URZ, URZ, URZ ;  /* 0x0000003f3f3ff290 */ /* 0x000fe4000fffe03f */
[-C--:B------:R-:W-:Y:S08]  /*14d40*/  HMMA.1688.F32.TF32 R212, R156, R174.reuse, R176 ;  /* 0x000000ae9cd4723c */ /* 0x080ff000000810b0 */
[----:B------:R-:W-:Y:S08]  /*14d50*/  HMMA.1688.F32.TF32 R176, R64, R174, R180 ;  /* 0x000000ae40b0723c */ /* 0x000ff000000810b4 */
[-C--:B------:R-:W-:Y:S07]  /*14d60*/  HMMA.1688.F32.TF32 R188, R132, R172.reuse, R188 ;  /* 0x000000ac84bc723c */ /* 0x080fee00000810bc */
[----:B------:R-:W-:Y:S04]  /*14d70*/  STL.64 [R1+0x100], R212 ;  /* 0x000100d401007387 */ /* 0x000fe80000100a00 */
[----:B------:R-:W-:Y:S04]  /*14d80*/  STL.64 [R1+0x108], R214 ;  /* 0x000108d601007387 */ /* 0x000fe80000100a00 */
[----:B------:R-:W-:Y:S04]  /*14d90*/  STL.64 [R1+0xf0], R176 ;  /* 0x0000f0b001007387 */ /* 0x000fe80000100a00 */
[----:B------:R-:W-:Y:S04]  /*14da0*/  STL.64 [R1+0xf8], R178 ;  /* 0x0000f8b201007387 */ /* 0x000fe80000100a00 */
[----:B------:R-:W3:Y:S01]  /*14db0*/  LDSM.16.M88.4 R176, [R252+0x5000] ;  /* 0x00500000fcb0783b */ /* 0x000ee20000000200 */
[----:B------:R-:W-:Y:S08]  /*14dc0*/  HMMA.1688.F32.TF32 R204, R152, R172, R204 ;  /* 0x000000ac98cc723c */ /* 0x000ff000000810cc */
[----:B------:R-:W-:Y:S08]  /*14dd0*/  HMMA.1688.F32.TF32 R180, R128, R174, R188 ;  /* 0x000000ae80b4723c */ /* 0x000ff000000810bc */
[----:B------:R-:W-:Y:S08]  /*14de0*/  HMMA.1688.F32.TF32 R148, R68, R52, R148 ;  /* 0x000000344494723c */ /* 0x000ff00000081094 */
[----:B------:R-:W-:Y:S07]  /*14df0*/  HMMA.1688.F32.TF32 R172, R160, R174, R204 ;  /* 0x000000aea0ac723c */ /* 0x000fee00000810cc */
[----:B------:R-:W-:Y:S04]  /*14e00*/  STL.64 [R1+0xe0], R180 ;  /* 0x0000e0b401007387 */ /* 0x000fe80000100a00 */
[----:B------:R3:W-:Y:S02]  /*14e10*/  STL.64 [R1+0xe8], R182 ;  /* 0x0000e8b601007387 */ /* 0x0007e40000100a00 */
[-C--:B---3--:R-:W-:Y:S08]  /*14e20*/  HMMA.1688.F32.TF32 R180, R68, R176.reuse, R196 ;  /* 0x000000b044b4723c */ /* 0x088ff000000810c4 */
[----:B------:R-:W-:Y:S08]  /*14e30*/  HMMA.1688.F32.TF32 R196, R132, R176, R76 ;  /* 0x000000b084c4723c */ /* 0x000ff0000008104c */
[----:B------:R-:W-:Y:S01]  /*14e40*/  HMMA.1688.F32.TF32 R76, R64, R54, R164 ;  /* 0x00000036404c723c */ /* 0x000fe200000810a4 */
[----:B------:R-:W-:Y:S04]  /*14e50*/  STL.64 [R1+0xa0], R172 ;  /* 0x0000a0ac01007387 */ /* 0x000fe80000100a00 */
[----:B------:R-:W-:Y:S03]  /*14e60*/  STL.64 [R1+0xa8], R174 ;  /* 0x0000a8ae01007387 */ /* 0x000fe60000100a00 */
[----:B------:R-:W-:Y:S08]  /*14e70*/  HMMA.1688.F32.TF32 R224, R132, R52, R224 ;  /* 0x0000003484e0723c */ /* 0x000ff000000810e0 */
[----:B------:R-:W-:Y:S08]  /*14e80*/  HMMA.1688.F32.TF32 R204, R152, R176, R80 ;  /* 0x000000b098cc723c */ /* 0x000ff00000081050 */
[----:B------:R-:W-:Y:S08]  /*14e90*/  HMMA.1688.F32.TF32 R200, R72, R124, R200 ;  /* 0x0000007c48c8723c */ /* 0x000ff000000810c8 */
[----:B------:R-:W-:Y:S08]  /*14ea0*/  HMMA.1688.F32.TF32 R80, R128, R54, R224 ;  /* 0x000000368050723c */ /* 0x000ff000000810e0 */
[----:B--2---:R-:W-:Y:S08]  /*14eb0*/  HMMA.1688.F32.TF32 R188, R72, R176, R84 ;  /* 0x000000b048bc723c */ /* 0x004ff00000081054 */
[-C--:B------:R-:W-:Y:S11]  /*14ec0*/  HMMA.1688.F32.TF32 R84, R156, R54.reuse, R148 ;  /* 0x000000369c54723c */ /* 0x080ff60000081094 */
[----:B------:R-:W-:Y:S11]  /*14ed0*/  @!UPT UIADD3 URZ, URZ, URZ, URZ ;  /* 0x0000003f3f3ff290 */ /* 0x000ff6000fffe03f */
[----:B------:R-:W-:Y:S01]  /*14ee0*/  @!UPT UIADD3 URZ, URZ, URZ, URZ ;  /* 0x0000003f3f3ff290 */ /* 0x000fe2000fffe03f */
[----:B------:R-:W-:Y:S04]  /*14ef0*/  STL.64 [R1+0x70], R84 ;  /* 0x0000705401007387 */ /* 0x000fe80000100a00 */
[----:B------:R-:W-:Y:S04]  /*14f00*/  STL.64 [R1+0x78], R86 ;  /* 0x0000785601007387 */ /* 0x000fe80000100a00 */
[----:B------:R-:W-:Y:S04]  /*14f10*/  STL.64 [R1+0x60], R76 ;  /* 0x0000604c01007387 */ /* 0x000fe80000100a00 */
[----:B------:R-:W-:Y:S04]  /*14f20*/  STL.64 [R1+0x68], R78 ;  /* 0x0000684e01007387 */ /* 0x000fe80000100a00 */
[----:B------:R-:W1:Y:S01]  /*14f30*/  LDSM.16.M88.4 R76, [R252+0x6000] ;  /* 0x00600000fc4c783b */ /* 0x000e620000000200 */
[----:B------:R-:W-:Y:S03]  /*14f40*/  HMMA.1688.F32.TF32 R52, R160, R54, R168 ;  /* 0x00000036a034723c */ /* 0x000fe600000810a8 */
[----:B------:R-:W-:Y:S04]  /*14f50*/  STL.64 [R1+0x50], R80 ;  /* 0x0000505001007387 */ /* 0x000fe80000100a00 */
[----:B------:R-:W-:Y:S11]  /*14f60*/  STL.64 [R1+0x58], R82 ;  /* 0x0000585201007387 */ /* 0x000ff60000100a00 */
[----:B------:R-:W-:Y:S05]  /*14f70*/  @!UPT UIADD3 URZ, URZ, URZ, URZ ;  /* 0x0000003f3f3ff290 */ /* 0x000fea000fffe03f */
[----:B------:R-:W-:Y:S04]  /*14f80*/  STL.64 [R1+0x40], R52 ;  /* 0x0000403401007387 */ /* 0x000fe80000100a00 */
[----:B------:R2:W-:Y:S01]  /*14f90*/  STL.64 [R1+0x48], R54 ;  /* 0x0000483601007387 */ /* 0x0005e20000100a00 */
[----:B-1----:R-:W-:Y:S08]  /*14fa0*/  HMMA.1688.F32.TF32 R168, R132, R76, R88 ;  /* 0x0000004c84a8723c */ /* 0x002ff00000081058 */
[-C--:B------:R-:W-:Y:S08]  /*14fb0*/  HMMA.1688.F32.TF32 R88, R156, R126.reuse, R36 ;  /* 0x0000007e9c58723c */ /* 0x080ff00000081024 */
[-C--:B--2---:R-:W-:Y:S08]  /*14fc0*/  HMMA.1688.F32.TF32 R52, R64, R126.reuse, R200 ;  /* 0x0000007e4034723c */ /* 0x084ff000000810c8 */
[-C--:B------:R-:W-:Y:S08]  /*14fd0*/  HMMA.1688.F32.TF32 R36, R128, R126.reuse, R60 ;  /* 0x0000007e8024723c */ /* 0x080ff0000008103c */
[----:B------:R-:W-:Y:S01]  /*14fe0*/  HMMA.1688.F32.TF32 R124, R160, R126, R192 ;  /* 0x0000007ea07c723c */ /* 0x000fe200000810c0 */
[----:B------:R-:W-:Y:S04]  /*14ff0*/  STL.64 [R1+0x30], R88 ;  /* 0x0000305801007387 */ /* 0x000fe80000100a00 */
[----:B------:R-:W-:Y:S04]  /*15000*/  STL.64 [R1+0x38], R90 ;  /* 0x0000385a01007387 */ /* 0x000fe80000100a00 */
[----:B------:R-:W-:Y:S04]  /*15010*/  STL.64 [R1+0x20], R52 ;  /* 0x0000203401007387 */ /* 0x000fe80000100a00 */
[----:B------:R-:W-:Y:S10]  /*15020*/  STL.64 [R1+0x28], R54 ;  /* 0x0000283601007387 */ /* 0x000ff40000100a00 */
[----:B------:R1:W-:Y:S04]  /*15030*/  STL [R1+0x6f8], R124 ;  /* 0x0006f87c01007387 */ /* 0x0003e80000100800 */
[----:B------:R-:W-:Y:S04]  /*15040*/  STL.64 [R1+0x10], R36 ;  /* 0x0000102401007387 */ /* 0x000fe80000100a00 */
[----:B------:R-:W-:Y:S04]  /*15050*/  STL.64 [R1+0x18], R38 ;  /* 0x0000182601007387 */ /* 0x000fe80000100a00 */
[----:B------:R-:W2:Y:S04]  /*15060*/  LDSM.16.M88.4 R36, [R252+0x7000] ;  /* 0x00700000fc24783b */ /* 0x000ea80000000200 */
[----:B------:R3:W-:Y:S04]  /*15070*/  STL [R1+0x6f4], R125 ;  /* 0x0006f47d01007387 */ /* 0x0007e80000100800 */
[----:B------:R1:W-:Y:S01]  /*15080*/  STL [R1+0x6f0], R126 ;  /* 0x0006f07e01007387 */ /* 0x0003e20000100800 */
[----:B------:R-:W-:Y:S03]  /*15090*/  HMMA.1688.F32.TF32 R80, R68, R76, R216 ;  /* 0x0000004c4450723c */ /* 0x000fe600000810d8 */
[----:B------:R1:W-:Y:S04]  /*150a0*/  STL [R1+0x6ec], R127 ;  /* 0x0006ec7f01007387 */ /* 0x0003e80000100800 */
[----:B------:R-:W-:-:S02]  /*150b0*/  IMAD.MOV.U32 R216, RZ, RZ, R41 ;  /* 0x000000ffffd87224 */ /* 0x000fc400078e0029 */
[----:B------:R-:W-:Y:S02]  /*150c0*/  IMAD.MOV.U32 R217, RZ, RZ, R42 ;  /* 0x000000ffffd97224 */ /* 0x000fe400078e002a */
[----:B------:R-:W-:Y:S02]  /*150d0*/  IMAD.MOV.U32 R218, RZ, RZ, R43 ;  /* 0x000000ffffda7224 */ /* 0x000fe400078e002b */
[----:B------:R-:W-:Y:S02]  /*150e0*/  IMAD.MOV.U32 R219, RZ, RZ, R32 ;  /* 0x000000ffffdb7224 */ /* 0x000fe400078e0020 */
[----:B-1----:R-:W-:Y:S02]  /*150f0*/  IMAD.MOV.U32 R124, RZ, RZ, R33 ;  /* 0x000000ffff7c7224 */ /* 0x002fe400078e0021 */
[----:B---3--:R-:W-:Y:S02]  /*15100*/  IMAD.MOV.U32 R125, RZ, RZ, R34 ;  /* 0x000000ffff7d7224 */ /* 0x008fe400078e0022 */
[----:B------:R-:W-:Y:S01]  /*15110*/  IMAD.MOV.U32 R126, RZ, RZ, R35 ;  /* 0x000000ffff7e7224 */ /* 0x000fe200078e0023 */
[----:B--2---:R-:W-:Y:S07]  /*15120*/  HMMA.1688.F32.TF32 R148, R68, R36, R208 ;  /* 0x000000244494723c */ /* 0x004fee00000810d0 */
[----:B------:R-:W-:-:S02]  /*15130*/  IMAD.MOV.U32 R208, RZ, RZ, R100 ;  /* 0x000000ffffd07224 */ /* 0x000fc400078e0064 */
[----:B------:R-:W2:Y:S01]  /*15140*/  LDL.LU R100, [R1+0xa0c] ;  /* 0x000a0c0001647983 */ /* 0x000ea20000300800 */
[----:B------:R-:W-:Y:S02]  /*15150*/  IMAD.MOV.U32 R209, RZ, RZ, R101 ;  /* 0x000000ffffd17224 */ /* 0x000fe400078e0065 */
[----:B------:R-:W-:Y:S01]  /*15160*/  IMAD.MOV.U32 R210, RZ, RZ, R102 ;  /* 0x000000ffffd27224 */ /* 0x000fe200078e0066 */
[----:B------:R-:W2:Y:S01]  /*15170*/  LDL.LU R101, [R1+0xa08] ;  /* 0x000a080001657983 */ /* 0x000ea20000300800 */
[----:B------:R-:W-:-:S03]  /*15180*/  IMAD.MOV.U32 R211, RZ, RZ, R40 ;  /* 0x000000ffffd37224 */ /* 0x000fc600078e0028 */
[----:B------:R-:W2:Y:S04]  /*15190*/  LDL.LU R102, [R1+0xa04] ;  /* 0x000a040001667983 */ /* 0x000ea80000300800 */
[----:B------:R-:W3:Y:S04]  /*151a0*/  LDL.LU R40, [R1+0xa00] ;  /* 0x000a000001287983 */ /* 0x000ee80000300800 */
[----:B------:R-:W3:Y:S04]  /*151b0*/  LDL.LU R41, [R1+0x9fc] ;  /* 0x0009fc0001297983 */ /* 0x000ee80000300800 */
[----:B------:R-:W3:Y:S04]  /*151c0*/  LDL.LU R42, [R1+0x9f8] ;  /* 0x0009f800012a7983 */ /* 0x000ee80000300800 */
[----:B------:R-:W3:Y:S04]  /*151d0*/  LDL.LU R43, [R1+0x9f4] ;  /* 0x0009f400012b7983 */ /* 0x000ee80000300800 */
[----:B------:R-:W2:Y:S04]  /*151e0*/  LDL.LU R32, [R1+0x9f0] ;  /* 0x0009f00001207983 */ /* 0x000ea80000300800 */
[----:B------:R-:W2:Y:S04]  /*151f0*/  LDL.LU R33, [R1+0x9ec] ;  /* 0x0009ec0001217983 */ /* 0x000ea80000300800 */
[----:B------:R-:W2:Y:S04]  /*15200*/  LDL.LU R34, [R1+0x9e8] ;  /* 0x0009e80001227983 */ /* 0x000ea80000300800 */
[----:B------:R-:W2:Y:S01]  /*15210*/  LDL.LU R35, [R1+0x9e4] ;  /* 0x0009e40001237983 */ /* 0x000ea20000300800 */
[----:B------:R-:W-:-:S02]  /*15220*/  IMAD.MOV.U32 R127, RZ, RZ, R103 ;  /* 0x000000ffff7f7224 */ /* 0x000fc400078e0067 */
[----:B------:R-:W-:Y:S01]  /*15230*/  IMAD.MOV.U32 R224, RZ, RZ, R28 ;  /* 0x000000ffffe07224 */ /* 0x000fe200078e001c */
[----:B------:R-:W3:Y:S01]  /*15240*/  LDL.LU R103, [R1+0x9e0] ;  /* 0x0009e00001677983 */ /* 0x000ee20000300800 */
[----:B------:R-:W-:Y:S02]  /*15250*/  IMAD.MOV.U32 R225, RZ, RZ, R29 ;  /* 0x000000ffffe17224 */ /* 0x000fe400078e001d */
[----:B------:R-:W-:Y:S01]  /*15260*/  IMAD.MOV.U32 R226, RZ, RZ, R30 ;  /* 0x000000ffffe27224 */ /* 0x000fe200078e001e */
[----:B------:R-:W3:Y:S01]  /*15270*/  LDL.LU R28, [R1+0x9dc] ;  /* 0x0009dc00011c7983 */ /* 0x000ee20000300800 */
[----:B------:R-:W-:-:S03]  /*15280*/  IMAD.MOV.U32 R227, RZ, RZ, R31 ;  /* 0x000000ffffe37224 */ /* 0x000fc600078e001f */
[----:B------:R-:W3:Y:S04]  /*15290*/  LDL.LU R29, [R1+0x9d8] ;  /* 0x0009d800011d7983 */ /* 0x000ee80000300800 */
[----:B------:R-:W3:Y:S04]  /*152a0*/  LDL.LU R30, [R1+0x9d4] ;  /* 0x0009d400011e7983 */ /* 0x000ee80000300800 */
[----:B------:R-:W3:Y:S01]  /*152b0*/  LDL.LU R31, [R1+0x9d0] ;  /* 0x0009d000011f7983 */ /* 0x000ee20000300800 */
[-C--:B------:R-:W-:Y:S08]  /*152c0*/  HMMA.1688.F32.TF32 R120, R68, R184.reuse, R120 ;  /* 0x000000b84478723c */ /* 0x080ff00000081078 */
[-C--:B----4-:R-:W-:Y:S08]  /*152d0*/  HMMA.1688.F32.TF32 R116, R72, R184.reuse, R116 ;  /* 0x000000b84874723c */ /* 0x090ff00000081074 */
[-C--:B------:R-:W-:Y:S08]  /*152e0*/  HMMA.1688.F32.TF32 R112, R132, R184.reuse, R112 ;  /* 0x000000b88470723c */ /* 0x080ff00000081070 */
[----:B------:R-:W-:Y:S08]  /*152f0*/  HMMA.1688.F32.TF32 R108, R152, R184, R108 ;  /* 0x000000b8986c723c */ /* 0x000ff0000008106c */
[-C--:B------:R-:W-:Y:S08]  /*15300*/  HMMA.1688.F32.TF32 R120, R156, R186.reuse, R120 ;  /* 0x000000ba9c78723c */ /* 0x080ff00000081078 */
[-C--:B------:R-:W-:Y:S08]  /*15310*/  HMMA.1688.F32.TF32 R116, R64, R186.reuse, R116 ;  /* 0x000000ba4074723c */ /* 0x080ff00000081074 */
[----:B------:R-:W-:Y:S08]  /*15320*/  HMMA.1688.F32.TF32 R112, R128, R186, R112 ;  /* 0x000000ba8070723c */ /* 0x000ff00000081070 */
[----:B------:R-:W-:Y:S08]  /*15330*/  HMMA.1688.F32.TF32 R84, R72, R76, R96 ;  /* 0x0000004c4854723c */ /* 0x000ff00000081060 */
[----:B------:R-:W-:Y:S01]  /*15340*/  HMMA.1688.F32.TF32 R108, R160, R186, R108 ;  /* 0x000000baa06c723c */ /* 0x000fe2000008106c */
[----:B------:R-:W-:Y:S07]  /*15350*/  STL [R1+0x708], R120 ;  /* 0x0007087801007387 */ /* 0x000fee0000100800 */
[----:B------:R-:W-:Y:S01]  /*15360*/  HMMA.1688.F32.TF32 R172, R152, R76, R92 ;  /* 0x0000004c98ac723c */ /* 0x000fe2000008105c */
[----:B------:R-:W-:Y:S07]  /*15370*/  STL [R1+0x704], R121 ;  /* 0x0007047901007387 */ /* 0x000fee0000100800 */
[-C--:B------:R-:W-:Y:S01]  /*15380*/  HMMA.1688.F32.TF32 R96, R128, R178.reuse, R196 ;  /* 0x000000b28060723c */ /* 0x080fe200000810c4 */
[----:B------:R-:W-:Y:S07]  /*15390*/  STL [R1+0x700], R122 ;  /* 0x0007007a01007387 */ /* 0x000fee0000100800 */
[----:B------:R-:W-:Y:S01]  /*153a0*/  HMMA.1688.F32.TF32 R92, R160, R178, R204 ;  /* 0x000000b2a05c723c */ /* 0x000fe200000810cc */
[----:B------:R-:W-:Y:S04]  /*153b0*/  STL [R1+0x6fc], R123 ;  /* 0x0006fc7b01007387 */ /* 0x000fe80000100800 */
[----:B------:R-:W-:Y:S04]  /*153c0*/  STL [R1+0x718], R116 ;  /* 0x0007187401007387 */ /* 0x000fe80000100800 */
[----:B------:R-:W-:Y:S01]  /*153d0*/  STL [R1+0x714], R117 ;  /* 0x0007147501007387 */ /* 0x000fe20000100800 */
[-C--:B------:R-:W-:Y:S03]  /*153e0*/  HMMA.1688.F32.TF32 R88, R156, R78.reuse, R80 ;  /* 0x0000004e9c58723c */ /* 0x080fe60000081050 */
[----:B------:R-:W-:Y:S04]  /*153f0*/  STL [R1+0x710], R118 ;  /* 0x0007107601007387 */ /* 0x000fe80000100800 */
        /* <DEDUP_REMOVED lines=10> */
[----:B------:R-:W-:Y:S01]  /*154a0*/  STL [R1+0x72c], R111 ;  /* 0x00072c6f01007387 */ /* 0x000fe20000100800 */
[----:B------:R-:W-:Y:S08]  /*154b0*/  HMMA.1688.F32.TF32 R76, R160, R78, R172 ;  /* 0x0000004ea04c723c */ /* 0x000ff000000810ac */
[----:B------:R-:W-:Y:S08]  /*154c0*/  HMMA.1688.F32.TF32 R148, R156, R38, R148 ;  /* 0x000000269c94723c */ /* 0x000ff00000081094 */
[-C--:B--2---:R-:W-:Y:S01]  /*154d0*/  HMMA.1688.F32.TF32 R52, R72, R36.reuse, R32 ;  /* 0x000000244834723c */ /* 0x084fe20000081020 */
[----:B------:R-:W1:Y:S07]  /*154e0*/  LDSM.16.M88.4 R32, [R252+0x8000] ;  /* 0x00800000fc20783b */ /* 0x000e6e0000000200 */
[----:B---3--:R-:W-:Y:S08]  /*154f0*/  HMMA.1688.F32.TF32 R60, R132, R36, R40 ;  /* 0x00000024843c723c */ /* 0x008ff00000081028 */
[-C--:B-1----:R-:W-:Y:S01]  /*15500*/  HMMA.1688.F32.TF32 R40, R68, R32.reuse, R28 ;  /* 0x000000204428723c */ /* 0x082fe2000008101c */
[----:B------:R-:W1:Y:S07]  /*15510*/  LDSM.16.M88.4 R28, [R252+0x9000] ;  /* 0x00900000fc1c783b */ /* 0x000e6e0000000200 */
[----:B------:R-:W-:Y:S08]  /*15520*/  HMMA.1688.F32.TF32 R192, R132, R32, R104 ;  /* 0x0000002084c0723c */ /* 0x000ff00000081068 */
[----:B------:R-:W-:Y:S08]  /*15530*/  HMMA.1688.F32.TF32 R104, R156, R178, R180 ;  /* 0x000000b29c68723c */ /* 0x000ff000000810b4 */
[----:B------:R-:W-:Y:S08]  /*15540*/  HMMA.1688.F32.TF32 R164, R152, R36, R100 ;  /* 0x0000002498a4723c */ /* 0x000ff00000081064 */
[----:B------:R-:W-:Y:S08]  /*15550*/  HMMA.1688.F32.TF32 R100, R64, R178, R188 ;  /* 0x000000b24064723c */ /* 0x000ff000000810bc */
[-C--:B-1----:R-:W-:Y:S01]  /*15560*/  HMMA.1688.F32.TF32 R176, R72, R28.reuse, R56 ;  /* 0x0000001c48b0723c */ /* 0x082fe20000081038 */
[----:B------:R-:W1:Y:S04]  /*15570*/  LDSM.16.M88.4 R56, [R252+0xa000] ;  /* 0x00a00000fc38783b */ /* 0x000e680000000200 */
[----:B------:R-:W-:Y:S03]  /*15580*/  STL [R1+0x748], R104 ;  /* 0x0007486801007387 */ /* 0x000fe60000100800 */
[----:B------:R-:W-:Y:S01]  /*15590*/  HMMA.1688.F32.TF32 R180, R132, R28, R140 ;  /* 0x0000001c84b4723c */ /* 0x000fe2000008108c */
[----:B------:R-:W-:Y:S04]  /*155a0*/  STL [R1+0x744], R105 ;  /* 0x0007446901007387 */ /* 0x000fe80000100800 */
[----:B------:R-:W-:Y:S03]  /*155b0*/  STL [R1+0x740], R106 ;  /* 0x0007406a01007387 */ /* 0x000fe60000100800 */
[----:B------:R-:W-:Y:S01]  /*155c0*/  HMMA.1688.F32.TF32 R140, R128, R38, R60 ;  /* 0x00000026808c723c */ /* 0x000fe2000008103c */
[----:B------:R-:W2:Y:S04]  /*155d0*/  LDSM.16.M88.4 R60, [R252+0xb000] ;  /* 0x00b00000fc3c783b */ /* 0x000ea80000000200 */
[----:B------:R-:W-:Y:S03]  /*155e0*/  STL [R1+0x73c], R107 ;  /* 0x00073c6b01007387 */ /* 0x000fe60000100800 */
[----:B------:R-:W-:Y:S01]  /*155f0*/  HMMA.1688.F32.TF32 R184, R72, R32, R44 ;  /* 0x0000002048b8723c */ /* 0x000fe2000008102c */
[----:B------:R-:W-:Y:S04]  /*15600*/  STL [R1+0x758], R100 ;  /* 0x0007586401007387 */ /* 0x000fe80000100800 */
[----:B------:R-:W-:Y:S04]  /*15610*/  STL [R1+0x754], R101 ;  /* 0x0007546501007387 */ /* 0x000fe80000100800 */
[----:B------:R-:W-:Y:S04]  /*15620*/  STL [R1+0x750], R102 ;  /* 0x0007506601007387 */ /* 0x000fe80000100800 */
[----:B------:R-:W-:Y:S04]  /*15630*/  STL [R1+0x74c], R103 ;  /* 0x00074c6701007387 */ /* 0x000fe80000100800 */
[----:B------:R-:W-:Y:S01]  /*15640*/  STL [R1+0x768], R96 ;  /* 0x0007686001007387 */ /* 0x000fe20000100800 */
[C---:B------:R-:W-:Y:S03]  /*15650*/  HMMA.1688.F32.TF32 R196, R152.reuse, R28, R144 ;  /* 0x0000001c98c4723c */ /* 0x040fe60000081090 */
[----:B------:R-:W-:Y:S04]  /*15660*/  STL [R1+0x764], R97 ;  /* 0x0007646101007387 */ /* 0x000fe80000100800 */
[----:B------:R-:W-:Y:S01]  /*15670*/  STL [R1+0x760], R98 ;  /* 0x0007606201007387 */ /* 0x000fe20000100800 */
[----:B------:R-:W-:Y:S03]  /*15680*/  HMMA.1688.F32.TF32 R200, R152, R32, R136 ;  /* 0x0000002098c8723c */ /* 0x000fe60000081088 */
[----:B------:R-:W-:Y:S04]  /*15690*/  STL [R1+0x75c], R99 ;  /* 0x00075c6301007387 */ /* 0x000fe80000100800 */
[----:B------:R-:W-:Y:S01]  /*156a0*/  STL [R1+0x778], R92 ;  /* 0x0007785c01007387 */ /* 0x000fe20000100800 */
[----:B------:R-:W-:Y:S03]  /*156b0*/  HMMA.1688.F32.TF32 R144, R64, R38, R52 ;  /* 0x000000264090723c */ /* 0x000fe60000081034 */
[----:B------:R-:W-:Y:S04]  /*156c0*/  STL [R1+0x774], R93 ;  /* 0x0007745d01007387 */ /* 0x000fe80000100800 */
[----:B------:R-:W-:Y:S01]  /*156d0*/  STL [R1+0x770], R94 ;  /* 0x0007705e01007387 */ /* 0x000fe20000100800 */
[----:B------:R-:W-:Y:S03]  /*156e0*/  HMMA.1688.F32.TF32 R44, R68, R28, R48 ;  /* 0x0000001c442c723c */ /* 0x000fe60000081030 */
[----:B------:R-:W-:Y:S04]  /*156f0*/  STL [R1+0x76c], R95 ;  /* 0x00076c5f01007387 */ /* 0x000fe80000100800 */
[----:B------:R-:W-:Y:S04]  /*15700*/  STL [R1+0x788], R88 ;  /* 0x0007885801007387 */ /* 0x000fe80000100800 */
[----:B------:R-:W-:Y:S01]  /*15710*/  STL [R1+0x784], R89 ;  /* 0x0007845901007387 */ /* 0x000fe20000100800 */
[----:B------:R-:W-:Y:S03]  /*15720*/  HMMA.1688.F32.TF32 R136, R160, R38, R164 ;  /* 0x00000026a088723c */ /* 0x000fe600000810a4 */
[----:B------:R-:W-:Y:S04]  /*15730*/  STL [R1+0x780], R90 ;  /* 0x0007805a01007387 */ /* 0x000fe80000100800 */
[----:B------:R-:W-:Y:S04]  /*15740*/  STL [R1+0x77c], R91 ;  /* 0x00077c5b01007387 */ /* 0x000fe80000100800 */
[----:B------:R-:W-:Y:S01]  /*15750*/  STL [R1+0x798], R84 ;  /* 0x0007985401007387 */ /* 0x000fe20000100800 */
[----:B-1----:R-:W-:Y:S03]  /*15760*/  HMMA.1688.F32.TF32 R188, R152, R56, R16 ;  /* 0x0000003898bc723c */ /* 0x002fe60000081010 */
        /* <DEDUP_REMOVED lines=8> */
[-C--:B------:R-:W-:Y:S03]  /*157f0*/  HMMA.1688.F32.TF32 R4, R64, R34.reuse, R184 ;  /* 0x000000224004723c */ /* 0x080fe600000810b8 */
[----:B------:R-:W-:Y:S04]  /*15800*/  STL [R1+0x79c], R83 ;  /* 0x00079c5301007387 */ /* 0x000fe80000100800 */
[----:B------:R-:W-:Y:S04]  /*15810*/  STL [R1+0x7b8], R76 ;  /* 0x0007b84c01007387 */ /* 0x000fe80000100800 */
[----:B------:R-:W-:Y:S01]  /*15820*/  STL [R1+0x7b4], R77 ;  /* 0x0007b44d01007387 */ /* 0x000fe20000100800 */
[----:B------:R-:W-:Y:S03]  /*15830*/  HMMA.1688.F32.TF32 R40, R128, R34, R192 ;  /* 0x000000228028723c */ /* 0x000fe600000810c0 */
[----:B------:R-:W-:Y:S04]  /*15840*/  STL [R1+0x7b0], R78 ;  /* 0x0007b04e01007387 */ /* 0x000fe80000100800 */
[----:B------:R-:W-:Y:S04]  /*15850*/  STL [R1+0x7ac], R79 ;  /* 0x0007ac4f01007387 */ /* 0x000fe80000100800 */
[----:B------:R-:W-:Y:S04]  /*15860*/  STL [R1+0x7c8], R148 ;  /* 0x0007c89401007387 */ /* 0x000fe80000100800 */
[----:B------:R-:W-:Y:S01]  /*15870*/  STL [R1+0x7c4], R149 ;  /* 0x0007c49501007387 */ /* 0x000fe20000100800 */
[----:B------:R-:W-:Y:S03]  /*15880*/  HMMA.1688.F32.TF32 R168, R72, R56, R8 ;  /* 0x0000003848a8723c */ /* 0x000fe60000081008 */
[----:B------:R-:W-:Y:S04]  /*15890*/  STL [R1+0x7c0], R150 ;  /* 0x0007c09601007387 */ /* 0x000fe80000100800 */
[----:B------:R-:W-:Y:S01]  /*158a0*/  STL [R1+0x7bc], R151 ;  /* 0x0007bc9701007387 */ /* 0x000fe20000100800 */
[----:B------:R-:W-:Y:S03]  /*158b0*/  HMMA.1688.F32.TF32 R32, R160, R34, R200 ;  /* 0x00000022a020723c */ /* 0x000fe600000810c8 */
[----:B------:R-:W-:Y:S01]  /*158c0*/  STL [R1+0x7d8], R144 ;  /* 0x0007d89001007387 */ /* 0x000fe20000100800 */
[----:B------:R-:W-:-:S03]  /*158d0*/  IMAD.MOV.U32 R120, RZ, RZ, R243 ;  /* 0x000000ffff787224 */ /* 0x000fc600078e00f3 */
[----:B------:R-:W-:Y:S01]  /*158e0*/  STL [R1+0x7d4], R145 ;  /* 0x0007d49101007387 */ /* 0x000fe20000100800 */
[----:B------:R-:W-:Y:S01]  /*158f0*/  HMMA.1688.F32.TF32 R8, R64, R30, R176 ;  /* 0x0000001e4008723c */ /* 0x000fe200000810b0 */
[----:B------:R-:W-:Y:S02]  /*15900*/  IMAD.MOV.U32 R121, RZ, RZ, R242 ;  /* 0x000000ffff797224 */ /* 0x000fe400078e00f2 */
[----:B------:R-:W-:Y:S01]  /*15910*/  STL [R1+0x7d0], R146 ;  /* 0x0007d09201007387 */ /* 0x000fe20000100800 */
[----:B------:R-:W-:Y:S02]  /*15920*/  IMAD.MOV.U32 R122, RZ, RZ, R241 ;  /* 0x000000ffff7a7224 */ /* 0x000fe400078e00f1 */
[----:B------:R-:W-:Y:S01]  /*15930*/  IMAD.MOV.U32 R123, RZ, RZ, R240 ;  /* 0x000000ffff7b7224 */ /* 0x000fe200078e00f0 */
[----:B------:R-:W-:Y:S01]  /*15940*/  STL [R1+0x7cc], R147 ;  /* 0x0007cc9301007387 */ /* 0x000fe20000100800 */
[----:B--2---:R-:W-:Y:S03]  /*15950*/  HMMA.1688.F32.TF32 R240, R68, R60, R20 ;  /* 0x0000003c44f0723c */ /* 0x004fe60000081014 */
[----:B------:R-:W1:Y:S04]  /*15960*/  LDSM.16.M88.4 R176, [R252+0xd000] ;  /* 0x00d00000fcb0783b */ /* 0x000e680000000200 */
[----:B------:R-:W-:Y:S01]  /*15970*/  STL [R1+0x7e8], R140 ;  /* 0x0007e88c01007387 */ /* 0x000fe20000100800 */
[-C--:B------:R-:W-:Y:S03]  /*15980*/  HMMA.1688.F32.TF32 R20, R156, R30.reuse, R44 ;  /* 0x0000001e9c14723c */ /* 0x080fe6000008102c */
[----:B------:R-:W-:Y:S04]  /*15990*/  STL [R1+0x7e4], R141 ;  /* 0x0007e48d01007387 */ /* 0x000fe80000100800 */
[----:B------:R-:W-:Y:S04]  /*159a0*/  STL [R1+0x7e0], R142 ;  /* 0x0007e08e01007387 */ /* 0x000fe80000100800 */
[----:B------:R-:W-:Y:S04]  /*159b0*/  STL [R1+0x7dc], R143 ;  /* 0x0007dc8f01007387 */ /* 0x000fe80000100800 */
[----:B------:R-:W2:Y:S04]  /*159c0*/  LDSM.16.M88.4 R192, [R252+0xc000] ;  /* 0x00c00000fcc0783b */ /* 0x000ea80000000200 */
[----:B------:R-:W-:Y:S04]  /*159d0*/  STL [R1+0x7f8], R136 ;  /* 0x0007f88801007387 */ /* 0x000fe80000100800 */
[----:B------:R-:W-:Y:S01]  /*159e0*/  STL [R1+0x7f4], R137 ;  /* 0x0007f48901007387 */ /* 0x000fe20000100800 */
[-C--:B------:R-:W-:Y:S03]  /*159f0*/  HMMA.1688.F32.TF32 R44, R128, R30.reuse, R180 ;  /* 0x0000001e802c723c */ /* 0x080fe600000810b4 */
[----:B------:R-:W-:Y:S04]  /*15a00*/  STL [R1+0x7f0], R138 ;  /* 0x0007f08a01007387 */ /* 0x000fe80000100800 */
[----:B------:R-:W-:Y:S04]  /*15a10*/  STL [R1+0x7ec], R139 ;  /* 0x0007ec8b01007387 */ /* 0x000fe80000100800 */
[----:B------:R-:W-:Y:S04]  /*15a20*/  STL [R1+0x808], R16 ;  /* 0x0008081001007387 */ /* 0x000fe80000100800 */
[----:B------:R-:W-:Y:S01]  /*15a30*/  STL [R1+0x804], R17 ;  /* 0x0008041101007387 */ /* 0x000fe20000100800 */
[----:B------:R-:W-:Y:S03]  /*15a40*/  HMMA.1688.F32.TF32 R28, R160, R30, R196 ;  /* 0x0000001ea01c723c */ /* 0x000fe600000810c4 */
        /* <DEDUP_REMOVED lines=25> */
[----:B------:R-:W-:Y:S01]  /*15be0*/  STL [R1+0x85c], R47 ;  /* 0x00085c2f01007387 */ /* 0x000fe20000100800 */
[----:B-1----:R-:W-:Y:S03]  /*15bf0*/  HMMA.1688.F32.TF32 R196, R72, R176, R124 ;  /* 0x000000b048c4723c */ /* 0x002fe6000008107c */
[----:B------:R-:W-:Y:S04]  /*15c00*/  STL [R1+0x878], R28 ;  /* 0x0008781c01007387 */ /* 0x000fe80000100800 */
[----:B------:R-:W-:Y:S04]  /*15c10*/  STL [R1+0x874], R29 ;  /* 0x0008741d01007387 */ /* 0x000fe80000100800 */
[----:B------:R-:W-:Y:S04]  /*15c20*/  STL [R1+0x870], R30 ;  /* 0x0008701e01007387 */ /* 0x000fe80000100800 */
[----:B------:R-:W-:Y:S01]  /*15c30*/  STL [R1+0x86c], R31 ;  /* 0x00086c1f01007387 */ /* 0x000fe20000100800 */
[----:B--2---:R-:W-:Y:S03]  /*15c40*/  HMMA.1688.F32.TF32 R184, R152, R192, R120 ;  /* 0x000000c098b8723c */ /* 0x004fe60000081078 */
[----:B------:R-:W2:Y:S04]  /*15c50*/  LDL.LU R124, [R1+0x150] ;  /* 0x00015000017c7983 */ /* 0x000ea80000300800 */
[----:B------:R-:W2:Y:S04]  /*15c60*/  LDL.LU R125, [R1+0x154] ;  /* 0x00015400017d7983 */ /* 0x000ea80000300800 */
[----:B------:R-:W2:Y:S04]  /*15c70*/  LDL.LU R126, [R1+0x158] ;  /* 0x00015800017e7983 */ /* 0x000ea80000300800 */
[----:B------:R-:W2:Y:S04]  /*15c80*/  LDL.LU R127, [R1+0x15c] ;  /* 0x00015c00017f7983 */ /* 0x000ea80000300800 */
[----:B------:R-:W3:Y:S01]  /*15c90*/  LDL.LU R120, [R1+0x1b0] ;  /* 0x0001b00001787983 */ /* 0x000ee20000300800 */
[----:B------:R-:W-:-:S03]  /*15ca0*/  IMAD.MOV.U32 R113, RZ, RZ, R3 ;  /* 0x000000ffff717224 */ /* 0x000fc600078e0003 */
[----:B------:R-:W3:Y:S01]  /*15cb0*/  LDL.LU R121, [R1+0x1b4] ;  /* 0x0001b40001797983 */ /* 0x000ee20000300800 */
[----:B------:R-:W-:-:S03]  /*15cc0*/  IMAD.MOV.U32 R114, RZ, RZ, R2 ;  /* 0x000000ffff727224 */ /* 0x000fc600078e0002 */
[----:B------:R-:W3:Y:S01]  /*15cd0*/  LDL.LU R122, [R1+0x1b8] ;  /* 0x0001b800017a7983 */ /* 0x000ee20000300800 */
[----:B------:R-:W-:-:S03]  /*15ce0*/  IMAD.MOV.U32 R115, RZ, RZ, R0 ;  /* 0x000000ffff737224 */ /* 0x000fc600078e0000 */
[----:B------:R-:W3:Y:S04]  /*15cf0*/  LDL.LU R123, [R1+0x1bc] ;  /* 0x0001bc00017b7983 */ /* 0x000ee80000300800 */
[----:B------:R-:W4:Y:S04]  /*15d00*/  LDL.LU R112, [R1+0x90] ;  /* 0x0000900001707983 */ /* 0x000f280000300800 */
[----:B------:R-:W2:Y:S04]  /*15d10*/  LDL.LU R3, [R1+0x9cc] ;  /* 0x0009cc0001037983 */ /* 0x000ea80000300800 */
[----:B------:R-:W3:Y:S04]  /*15d20*/  LDL.LU R2, [R1+0x9c8] ;  /* 0x0009c80001027983 */ /* 0x000ee80000300800 */
[----:B------:R-:W4:Y:S01]  /*15d30*/  LDL.LU R0, [R1+0x9c4] ;  /* 0x0009c40001007983 */ /* 0x000f220000300800 */
[-C--:B------:R-:W-:Y:S03]  /*15d40*/  HMMA.1688.F32.TF32 R180, R152, R176.reuse, R208 ;  /* 0x000000b098b4723c */ /* 0x080fe600000810d0 */
[----:B------:R-:W4:Y:S04]  /*15d50*/  LDL.LU R208, [R1+0x130] ;  /* 0x0001300001d07983 */ /* 0x000f280000300800 */
[----:B------:R-:W4:Y:S04]  /*15d60*/  LDL.LU R209, [R1+0x134] ;  /* 0x0001340001d17983 */ /* 0x000f280000300800 */
[----:B------:R-:W4:Y:S04]  /*15d70*/  LDL.LU R210, [R1+0x138] ;  /* 0x0001380001d27983 */ /* 0x000f280000300800 */
[----:B------:R-:W4:Y:S04]  /*15d80*/  LDL.LU R211, [R1+0x13c] ;  /* 0x00013c0001d37983 */ /* 0x000f280000300800 */
[----:B------:R-:W4:Y:S04]  /*15d90*/  LDL.LU R104, [R1+0x140] ;  /* 0x0001400001687983 */ /* 0x000f280000300800 */
[----:B------:R-:W4:Y:S04]  /*15da0*/  LDL.LU R105, [R1+0x144] ;  /* 0x0001440001697983 */ /* 0x000f280000300800 */
[----:B------:R-:W4:Y:S01]  /*15db0*/  LDL.LU R106, [R1+0x148] ;  /* 0x00014800016a7983 */ /* 0x000f220000300800 */
[----:B------:R-:W-:Y:S03]  /*15dc0*/  HMMA.1688.F32.TF32 R204, R132, R176, R216 ;  /* 0x000000b084cc723c */ /* 0x000fe600000810d8 */
[----:B------:R-:W4:Y:S04]  /*15dd0*/  LDL.LU R107, [R1+0x14c] ;  /* 0x00014c00016b7983 */ /* 0x000f280000300800 */
[----:B------:R-:W4:Y:S04]  /*15de0*/  LDL.LU R108, [R1+0x110] ;  /* 0x00011000016c7983 */ /* 0x000f280000300800 */
[----:B------:R-:W4:Y:S04]  /*15df0*/  LDL.LU R109, [R1+0x114] ;  /* 0x00011400016d7983 */ /* 0x000f280000300800 */
[----:B------:R-:W4:Y:S01]  /*15e00*/  LDL.LU R110, [R1+0x118] ;  /* 0x00011800016e7983 */ /* 0x000f220000300800 */
[----:B------:R-:W-:Y:S01]  /*15e10*/  HMMA.1688.F32.TF32 R36, R72, R60, R24 ;  /* 0x0000003c4824723c */ /* 0x000fe20000081018 */
[----:B--2---:R-:W-:-:S02]  /*15e20*/  IMAD.MOV.U32 R217, RZ, RZ, R3 ;  /* 0x000000ffffd97224 */ /* 0x004fc400078e0003 */
[----:B---3--:R-:W-:Y:S02]  /*15e30*/  IMAD.MOV.U32 R216, RZ, RZ, R2 ;  /* 0x000000ffffd87224 */ /* 0x008fe400078e0002 */
[----:B----4-:R-:W-:Y:S02]  /*15e40*/  IMAD.MOV.U32 R111, RZ, RZ, R0 ;  /* 0x000000ffff6f7224 */ /* 0x010fe400078e0000 */
[----:B------:R-:W2:Y:S04]  /*15e50*/  LDL.LU R0, [R1+0x9c0] ;  /* 0x0009c00001007983 */ /* 0x000ea80000300800 */
[----:B------:R-:W3:Y:S04]  /*15e60*/  LDL.LU R2, [R1+0x9bc] ;  /* 0x0009bc0001027983 */ /* 0x000ee80000300800 */
[----:B------:R-:W4:Y:S04]  /*15e70*/  LDL.LU R3, [R1+0x9b8] ;  /* 0x0009b80001037983 */ /* 0x000f280000300800 */
[----:B------:R-:W4:Y:S04]  /*15e80*/  LDL.LU R218, [R1+0x188] ;  /* 0x0001880001da7983 */ /* 0x000f280000300800 */
[----:B------:R-:W4:Y:S04]  /*15e90*/  LDL.LU R219, [R1+0x18c] ;  /* 0x00018c0001db7983 */ /* 0x000f280000300800 */
[----:B------:R-:W4:Y:S01]  /*15ea0*/  LDL.LU R116, [R1+0x1c0] ;  /* 0x0001c00001747983 */ /* 0x000f220000300800 */
[-C--:B------:R-:W-:Y:S08]  /*15eb0*/  HMMA.1688.F32.TF32 R52, R132, R60.reuse, R228 ;  /* 0x0000003c8434723c */ /* 0x080ff000000810e4 */
[----:B------:R-:W-:Y:S08]  /*15ec0*/  HMMA.1688.F32.TF32 R164, R152, R60, R232 ;  /* 0x0000003c98a4723c */ /* 0x000ff000000810e8 */
[----:B------:R-:W-:Y:S08]  /*15ed0*/  HMMA.1688.F32.TF32 R172, R132, R56, R12 ;  /* 0x0000003884ac723c */ /* 0x000ff0000008100c */
[----:B------:R-:W-:Y:S01]  /*15ee0*/  HMMA.1688.F32.TF32 R12, R64, R58, R168 ;  /* 0x0000003a400c723c */ /* 0x000fe200000810a8 */
[----:B------:R-:W1:Y:S07]  /*15ef0*/  LDSM.16.M88.4 R168, [R252+0xe000] ;  /* 0x00e00000fca8783b */ /* 0x000e6e0000000200 */
[-C--:B------:R-:W-:Y:S08]  /*15f00*/  HMMA.1688.F32.TF32 R240, R156, R62.reuse, R240 ;  /* 0x0000003e9cf0723c */ /* 0x080ff000000810f0 */
[-C--:B------:R-:W-:Y:S08]  /*15f10*/  HMMA.1688.F32.TF32 R36, R64, R62.reuse, R36 ;  /* 0x0000003e4024723c */ /* 0x080ff00000081024 */
[-C--:B------:R-:W-:Y:S08]  /*15f20*/  HMMA.1688.F32.TF32 R52, R128, R62.reuse, R52 ;  /* 0x0000003e8034723c */ /* 0x080ff00000081034 */
[----:B------:R-:W-:Y:S01]  /*15f30*/  HMMA.1688.F32.TF32 R60, R160, R62, R164 ;  /* 0x0000003ea03c723c */ /* 0x000fe200000810a4 */
[----:B------:R-:W1:Y:S07]  /*15f40*/  LDSM.16.M88.4 R164, [R252+0xf000] ;  /* 0x00f00000fca4783b */ /* 0x000e6e0000000200 */
[----:B------:R-:W-:Y:S08]  /*15f50*/  HMMA.1688.F32.TF32 R24, R156, R58, R48 ;  /* 0x0000003a9c18723c */ /* 0x000ff00000081030 */
[----:B------:R-:W-:Y:S08]  /*15f60*/  HMMA.1688.F32.TF32 R236, R68, R192, R236 ;  /* 0x000000c044ec723c */ /* 0x000ff000000810ec */
[----:B------:R-:W-:Y:S08]  /*15f70*/  HMMA.1688.F32.TF32 R48, R128, R58, R172 ;  /* 0x0000003a8030723c */ /* 0x000ff000000810ac */
[----:B------:R-:W-:Y:S08]  /*15f80*/  HMMA.1688.F32.TF32 R224, R68, R176, R224 ;  /* 0x000000b044e0723c */ /* 0x000ff000000810e0 */
[----:B------:R-:W-:Y:S08]  /*15f90*/  HMMA.1688.F32.TF32 R56, R160, R58, R188 ;  /* 0x0000003aa038723c */ /* 0x000ff000000810bc */
[----:B-1----:R-:W-:Y:S08]  /*15fa0*/  HMMA.1688.F32.TF32 R228, R68, R168, R104 ;  /* 0x000000a844e4723c */ /* 0x002ff00000081068 */
[-C--:B------:R-:W-:Y:S08]  /*15fb0*/  HMMA.1688.F32.TF32 R220, R132, R192.reuse, R248 ;  /* 0x000000c084dc723c */ /* 0x080ff000000810f8 */
[----:B------:R-:W-:Y:S08]  /*15fc0*/  HMMA.1688.F32.TF32 R212, R72, R192, R244 ;  /* 0x000000c048d4723c */ /* 0x000ff000000810f4 */
[----:B------:R-:W-:Y:S08]  /*15fd0*/  HMMA.1688.F32.TF32 R8, R156, R170, R228 ;  /* 0x000000aa9c08723c */ /* 0x000ff000000810e4 */
[-C--:B------:R-:W-:Y:S08]  /*15fe0*/  HMMA.1688.F32.TF32 R188, R72, R168.reuse, R108 ;  /* 0x000000a848bc723c */ /* 0x080ff0000008106c */
[C---:B------:R-:W-:Y:S08]  /*15ff0*/  HMMA.1688.F32.TF32 R208, R132.reuse, R168, R208 ;  /* 0x000000a884d0723c */ /* 0x040ff000000810d0 */
[----:B------:R-:W-:Y:S08]  /*16000*/  HMMA.1688.F32.TF32 R132, R132, R164, R120 ;  /* 0x000000a48484723c */ /* 0x000ff00000081078 */
[C---:B------:R-:W-:Y:S08]  /*16010*/  HMMA.1688.F32.TF32 R172, R152.reuse, R168, R112 ;  /* 0x000000a898ac723c */ /* 0x040ff00000081070 */
[----:B------:R-:W-:Y:S01]  /*16020*/  HMMA.1688.F32.TF32 R200, R152, R164, R124 ;  /* 0x000000a498c8723c */ /* 0x000fe2000008107c */
[----:B--2---:R-:W-:-:S02]  /*16030*/  IMAD.MOV.U32 R117, RZ, RZ, R0 ;  /* 0x000000ffff757224 */ /* 0x004fc400078e0000 */
[----:B------:R-:W2:Y:S01]  /*16040*/  LDL.LU R0, [R1+0x9b4] ;  /* 0x0009b40001007983 */ /* 0x000ea20000300800 */
[----:B---3--:R-:W-:-:S03]  /*16050*/  IMAD.MOV.U32 R118, RZ, RZ, R2 ;  /* 0x000000ffff767224 */ /* 0x008fc600078e0002 */
[----:B------:R-:W3:Y:S01]  /*16060*/  LDL.LU R2, [R1+0x9b0] ;  /* 0x0009b00001027983 */ /* 0x000ee20000300800 */
[----:B----4-:R-:W-:-:S03]  /*16070*/  IMAD.MOV.U32 R119, RZ, RZ, R3 ;  /* 0x000000ffff777224 */ /* 0x010fc600078e0003 */
[----:B------:R-:W-:Y:S04]  /*16080*/  STL [R1+0x888], R24 ;  /* 0x0008881801007387 */ /* 0x000fe80000100800 */
[----:B------:R-:W-:Y:S01]  /*16090*/  STL [R1+0x884], R25 ;  /* 0x0008841901007387 */ /* 0x000fe20000100800 */
[----:B------:R-:W-:Y:S03]  /*160a0*/  HMMA.1688.F32.TF32 R232, R68, R164, R116 ;  /* 0x000000a444e8723c */ /* 0x000fe60000081074 */
[----:B------:R-:W-:Y:S04]  /*160b0*/  STL [R1+0x880], R26 ;  /* 0x0008801a01007387 */ /* 0x000fe80000100800 */
[----:B------:R-:W-:Y:S04]  /*160c0*/  STL [R1+0x87c], R27 ;  /* 0x00087c1b01007387 */ /* 0x000fe80000100800 */
[----:B------:R-:W-:Y:S04]  /*160d0*/  STL [R1+0x898], R12 ;  /* 0x0008980c01007387 */ /* 0x000fe80000100800 */
[----:B------:R-:W-:Y:S01]  /*160e0*/  STL [R1+0x894], R13 ;  /* 0x0008940d01007387 */ /* 0x000fe20000100800 */
[C---:B------:R-:W-:Y:S03]  /*160f0*/  HMMA.1688.F32.TF32 R68, R156.reuse, R194, R236 ;  /* 0x000000c29c44723c */ /* 0x040fe600000810ec */
[----:B------:R-:W-:Y:S04]  /*16100*/  STL [R1+0x890], R14 ;  /* 0x0008900e01007387 */ /* 0x000fe80000100800 */
[----:B------:R1:W-:Y:S04]  /*16110*/  STL [R1+0x88c], R15 ;  /* 0x00088c0f01007387 */ /* 0x0003e80000100800 */
[----:B------:R-:W-:Y:S04]  /*16120*/  STL [R1+0x8a8], R48 ;  /* 0x0008a83001007387 */ /* 0x000fe80000100800 */
[----:B------:R-:W-:Y:S04]  /*16130*/  STL [R1+0x8a4], R49 ;  /* 0x0008a43101007387 */ /* 0x000fe80000100800 */
[----:B------:R-:W-:Y:S01]  /*16140*/  STL [R1+0x8a0], R50 ;  /* 0x0008a03201007387 */ /* 0x000fe20000100800 */
[----:B-1----:R-:W-:Y:S03]  /*16150*/  HMMA.1688.F32.TF32 R12, R156, R178, R224 ;  /* 0x000000b29c0c723c */ /* 0x002fe600000810e0 */
[----:B------:R-:W-:Y:S04]  /*16160*/  STL [R1+0x89c], R51 ;  /* 0x00089c3301007387 */ /* 0x000fe80000100800 */
        /* <DEDUP_REMOVED lines=27> */
[----:B------:R-:W-:Y:S04]  /*16320*/  STL.64 [R1+0x110], R12 ;  /* 0x0001100c01007387 */ /* 0x000fe80000100a00 */
[----:B------:R1:W-:Y:S04]  /*16330*/  STL.64 [R1+0x118], R14 ;  /* 0x0001180e01007387 */ /* 0x0003e80000100a00 */
[----:B------:R-:W-:Y:S04]  /*16340*/  STL.64 [R1+0x150], R8 ;  /* 0x0001500801007387 */ /* 0x000fe80000100a00 */
[----:B------:R4:W-:Y:S01]  /*16350*/  STL.64 [R1+0x158], R10 ;  /* 0x0001580a01007387 */ /* 0x0009e20000100a00 */
[C---:B-1----:R-:W-:Y:S03]  /*16360*/  HMMA.1688.F32.TF32 R12, R128.reuse, R178, R204 ;  /* 0x000000b2800c723c */ /* 0x042fe600000810cc */
[----:B------:R-:W-:Y:S04]  /*16370*/  STL [R1+0x918], R72 ;  /* 0x0009184801007387 */ /* 0x000fe80000100800 */
[----:B------:R-:W-:Y:S01]  /*16380*/  STL.64 [R1+0x1b0], R4 ;  /* 0x0001b00401007387 */ /* 0x000fe20000100a00 */
[C---:B----4-:R-:W-:Y:S03]  /*16390*/  HMMA.1688.F32.TF32 R8, R128.reuse, R170, R208 ;  /* 0x000000aa8008723c */ /* 0x050fe600000810d0 */
[----:B------:R1:W-:Y:S05]  /*163a0*/  STL.64 [R1+0x1b8], R6 ;  /* 0x0001b80601007387 */ /* 0x0003ea0000100a00 */
[----:B-1----:R-:W-:Y:S08]  /*163b0*/  HMMA.1688.F32.TF32 R4, R128, R166, R132 ;  /* 0x000000a68004723c */ /* 0x002ff00000081084 */
[C---:B------:R-:W-:Y:S08]  /*163c0*/  HMMA.1688.F32.TF32 R128, R64.reuse, R194, R212 ;  /* 0x000000c24080723c */ /* 0x040ff000000810d4 */
[C---:B------:R-:W-:Y:S01]  /*163d0*/  HMMA.1688.F32.TF32 R132, R64.reuse, R178, R196 ;  /* 0x000000b24084723c */ /* 0x040fe200000810c4 */
[----:B------:R-:W-:Y:S04]  /*163e0*/  STL [R1+0x914], R73 ;  /* 0x0009144901007387 */ /* 0x000fe80000100800 */
[----:B------:R-:W-:Y:S04]  /*163f0*/  STL [R1+0x910], R74 ;  /* 0x0009104a01007387 */ /* 0x000fe80000100800 */
[----:B------:R-:W-:Y:S04]  /*16400*/  STL [R1+0x90c], R75 ;  /* 0x00090c4b01007387 */ /* 0x000fe80000100800 */
[----:B------:R-:W-:Y:S04]  /*16410*/  STL.64 [R1], R12 ;  /* 0x0000000c01007387 */ /* 0x000fe80000100a00 */
[----:B------:R-:W-:Y:S04]  /*16420*/  STL.64 [R1+0x8], R14 ;  /* 0x0000080e01007387 */ /* 0x000fe80000100a00 */
[----:B------:R-:W4:Y:S04]  /*16430*/  LDL.LU R176, [R1+0x1e0] ;  /* 0x0001e00001b07983 */ /* 0x000f280000300800 */
[----:B------:R-:W-:Y:S04]  /*16440*/  STL.64 [R1+0x130], R8 ;  /* 0x0001300801007387 */ /* 0x000fe80000100a00 */
[----:B------:R-:W-:Y:S04]  /*16450*/  STL.64 [R1+0x138], R10 ;  /* 0x0001380a01007387 */ /* 0x000fe80000100a00 */
[----:B------:R-:W2:Y:S04]  /*16460*/  LDL.LU R168, [R1+0x1dc] ;  /* 0x0001dc0001a87983 */ /* 0x000ea80000300800 */
[----:B------:R-:W-:Y:S04]  /*16470*/  STL.64 [R1+0x180], R4 ;  /* 0x0001800401007387 */ /* 0x000fe80000100a00 */
[----:B------:R1:W-:Y:S04]  /*16480*/  STL.64 [R1+0x188], R6 ;  /* 0x0001880601007387 */ /* 0x0003e80000100a00 */
        /* <DEDUP_REMOVED lines=8> */
[----:B-1----:R-:W2:Y:S01]  /*16510*/  LDL.LU R6, [R1+0x1f4] ;  /* 0x0001f40001067983 */ /* 0x002ea20000300800 */
[C---:B------:R-:W-:Y:S08]  /*16520*/  HMMA.1688.F32.TF32 R12, R64.reuse, R170, R188 ;  /* 0x000000aa400c723c */ /* 0x040ff000000810bc */
[----:B------:R-:W-:Y:S08]  /*16530*/  HMMA.1688.F32.TF32 R8, R64, R166, R216 ;  /* 0x000000a64008723c */ /* 0x000ff000000810d8 */
[C---:B------:R-:W-:Y:S08]  /*16540*/  HMMA.1688.F32.TF32 R192, R160.reuse, R194, R184 ;  /* 0x000000c2a0c0723c */ /* 0x040ff000000810b8 */
[C---:B------:R-:W-:Y:S08]  /*16550*/  HMMA.1688.F32.TF32 R152, R160.reuse, R178, R180 ;  /* 0x000000b2a098723c */ /* 0x040ff000000810b4 */
[C---:B------:R-:W-:Y:S01]  /*16560*/  HMMA.1688.F32.TF32 R156, R160.reuse, R170, R172 ;  /* 0x000000aaa09c723c */ /* 0x040fe200000810ac */
[----:B------:R1:W-:Y:S07]  /*16570*/  STL.64 [R1+0x90], R12 ;  /* 0x0000900c01007387 */ /* 0x0003ee0000100a00 */
[----:B------:R-:W-:Y:S01]  /*16580*/  HMMA.1688.F32.TF32 R160, R160, R166, R200 ;  /* 0x000000a6a0a0723c */ /* 0x000fe200000810c8 */
[----:B------:R-:W-:Y:S04]  /*16590*/  STL.64 [R1+0x98], R14 ;  /* 0x0000980e01007387 */ /* 0x000fe80000100a00 */
[----:B------:R-:W3:Y:S04]  /*165a0*/  LDL R7, [R1+0x674] ;  /* 0x0006740001077983 */ /* 0x000ee80000100800 */
        /* <DEDUP_REMOVED lines=18> */
[----:B-1----:R-:W3:Y:S04]  /*166d0*/  LDL R12, [R1+0x644] ;  /* 0x00064400010c7983 */ /* 0x002ee80000100800 */
[----:B------:R-:W3:Y:S01]  /*166e0*/  LDL R5, [R1+0x66c] ;  /* 0x00066c0001057983 */ /* 0x000ee20000100800 */
[----:B------:R-:W-:-:S03]  /*166f0*/  IMAD.MOV.U32 R125, RZ, RZ, 0x1f ;  /* 0x0000001fff7d7424 */ /* 0x000fc600078e00ff */
[----:B------:R-:W1:Y:S02]  /*16700*/  S2R R124, SR_TID.X ;  /* 0x00000000007c7919 */ /* 0x000e640000002100 */
[----:B------:R-:W-:Y:S02]  /*16710*/  IADD3 R125, R125, c[0x0][0x180], RZ ;  /* 0x000060007d7d7a10 */ /* 0x000fe40007ffe0ff */
[----:B------:R-:W1:Y:S02]  /*16720*/  S2R R126, SR_TID.X ;  /* 0x00000000007e7919 */ /* 0x000e640000002100 */
[----:B------:R-:W-:Y:S02]  /*16730*/  SHF.R.S32.HI R3, RZ, 0x1f, R125 ;  /* 0x0000001fff037819 */ /* 0x000fe4000001147d */
[----:B------:R-:W3:Y:S02]  /*16740*/  LDL R11, [R1+0x63c] ;  /* 0x00063c00010b7983 */ /* 0x000ee40000100800 */
[----:B------:R-:W-:-:S02]  /*16750*/  LEA.HI R3, R3, R125, RZ, 0x5 ;  /* 0x0000007d03037211 */ /* 0x000fc400078f28ff */
[----:B------:R-:W3:Y:S02]  /*16760*/  LDL R10, [R1+0x664] ;  /* 0x00066400010a7983 */ /* 0x000ee40000100800 */
[----:B------:R-:W-:-:S04]  /*16770*/  SHF.R.S32.HI R3, RZ, 0x5, R3 ;  /* 0x00000005ff037819 */ /* 0x000fc80000011403 */
[----:B------:R-:W-:Y:S01]  /*16780*/  IADD3 R3, R3, -0x2, RZ ;  /* 0xfffffffe03037810 */ /* 0x000fe20007ffe0ff */
[----:B------:R-:W-:Y:S03]  /*16790*/  BAR.SYNC.DEFER_BLOCKING 0x0 ;  /* 0x0000000000007b1d */ /* 0x000fe60000010000 */
[----:B------:R-:W-:-:S03]  /*167a0*/  ISETP.LE.AND P0, PT, R3, UR4, PT ;  /* 0x0000000403007c0c */ /* 0x000fc6000bf03270 */
[----:B------:R-:W1:Y:S02]  /*167b0*/  S2R R3, SR_TID.X ;  /* 0x0000000000037919 */ /* 0x000e640000002100 */
[----:B-1----:R-:W-:-:S04]  /*167c0*/  SHF.R.U32.HI R4, RZ, 0x6, R124 ;  /* 0x00000006ff047819 */ /* 0x002fc8000001167c */
[----:B------:R-:W-:Y:S02]  /*167d0*/  SGXT.U32 R4, R4, 0x1 ;  /* 0x000000010404781a */ /* 0x000fe40000000000 */
[----:B------:R-:W-:-:S04]  /*167e0*/  SHF.R.U32.HI R125, RZ, 0x6, R3 ;  /* 0x00000006ff7d7819 */ /* 0x000fc80000011603 */
[----:B------:R-:W-:-:S05]  /*167f0*/  SGXT.U32 R125, R125, 0x1 ;  /* 0x000000017d7d781a */ /* 0x000fca0000000000 */
[C---:B------:R-:W-:Y:S02]  /*16800*/  IMAD R8, R125.reuse, c[0x0][0x188], RZ ;  /* 0x000062007d087a24 */ /* 0x040fe400078e02ff */
[----:B------:R-:W-:-:S03]  /*16810*/  IMAD R3, R125, c[0x0][0x188], RZ ;  /* 0x000062007d037a24 */ /* 0x000fc600078e02ff */
[----:B------:R-:W-:Y:S02]  /*16820*/  SHF.R.S32.HI R8, RZ, 0x1f, R8 ;  /* 0x0000001fff087819 */ /* 0x000fe40000011408 */
[----:B------:R-:W-:Y:S01]  /*16830*/  ISETP.GE.AND P1, PT, R4, UR5, PT ;  /* 0x0000000504007c0c */ /* 0x000fe2000bf26270 */
[----:B------:R-:W-:Y:S01]  /*16840*/  IMAD.SHL.U32 R3, R3, 0x4, RZ ;  /* 0x0000000403037824 */ /* 0x000fe200078e00ff */
[----:B------:R-:W-:Y:S02]  /*16850*/  SHF.R.S32.HI R9, RZ, 0x6, R126 ;  /* 0x00000006ff097819 */ /* 0x000fe4000001147e */
[----:B------:R-:W-:Y:S02]  /*16860*/  SEL R65, RZ, 0x4, P1 ;  /* 0x00000004ff417807 */ /* 0x000fe40000800000 */
[----:B------:R-:W-:Y:S02]  /*16870*/  SGXT R9, R9, 0x1 ;  /* 0x000000010909781a */ /* 0x000fe40000000200 */
[----:B------:R-:W-:-:S04]  /*16880*/  SEL R65, R65, RZ, !P0 ;  /* 0x000000ff41417207 */ /* 0x000fc80004000000 */
[----:B------:R-:W-:Y:S02]  /*16890*/  ISETP.NE.U32.AND P2, PT, R65, RZ, PT ;  /* 0x000000ff4100720c */ /* 0x000fe40003f45070 */
[----:B----4-:R-:W-:Y:S02]  /*168a0*/  IADD3 R66, P3, R3, R176, RZ ;  /* 0x000000b003427210 */ /* 0x010fe40007f7e0ff */
[----:B--2---:R-:W-:Y:S01]  /*168b0*/  IADD3 R64, R6, 0x1, RZ ;  /* 0x0000000106407810 */ /* 0x004fe20007ffe0ff */
[----:B------:R-:W-:-:S05]  /*168c0*/  IMAD R6, R125, c[0x0][0x188], RZ ;  /* 0x000062007d067a24 */ /* 0x000fca00078e02ff */
[----:B------:R-:W-:Y:S02]  /*168d0*/  SHF.L.U64.HI R6, R6, 0x2, R8 ;  /* 0x0000000206067819 */ /* 0x000fe40000010208 */
[----:B------:R-:W-:Y:S02]  /*168e0*/  LOP3.LUT R8, R126, 0x3f, RZ, 0xc0, !PT ;  /* 0x0000003f7e087812 */ /* 0x000fe400078ec0ff */
[----:B------:R-:W-:Y:S02]  /*168f0*/  SHF.R.U32.HI R125, RZ, 0x6, R126 ;  /* 0x00000006ff7d7819 */ /* 0x000fe4000001167e */
[----:B------:R-:W-:Y:S01]  /*16900*/  ISETP.GT.AND P1, PT, R64, 0x1, PT ;  /* 0x000000014000780c */ /* 0x000fe20003f24270 */
[----:B------:R-:W-:Y:S01]  /*16910*/  IMAD.SHL.U32 R8, R8, 0x4, RZ ;  /* 0x0000000408087824 */ /* 0x000fe200078e00ff */
[----:B------:R-:W-:Y:S02]  /*16920*/  SGXT.U32 R125, R125, 0x1 ;  /* 0x000000017d7d781a */ /* 0x000fe40000000000 */
[----:B------:R-:W-:-:S02]  /*16930*/  SEL R3, R64, RZ, !P1 ;  /* 0x000000ff40037207 */ /* 0x000fc40004800000 */
[----:B------:R-:W-:Y:S01]  /*16940*/  LOP3.LUT R8, R8, 0x120, R9, 0x78, !PT ;  /* 0x0000012008087812 */ /* 0x000fe200078e7809 */
[----:B------:R-:W-:Y:S01]  /*16950*/  IMAD.X R67, R168, 0x1, R6, P3 ;  /* 0x00000001a8437824 */ /* 0x000fe200018e0606 */
[----:B------:R-:W-:Y:S01]  /*16960*/  LOP3.LUT R6, R125, 0x4, RZ, 0xfc, !PT ;  /* 0x000000047d067812 */ /* 0x000fe200078efcff */
[----:B------:R-:W-:Y:S02]  /*16970*/  STL [R1+0x1f4], R3 ;  /* 0x0001f40301007387 */ /* 0x000fe40000100800 */
[----:B------:R-:W-:Y:S02]  /*16980*/  IMAD R64, R3, 0x2000, R8 ;  /* 0x0000200003407824 */ /* 0x000fe400078e0208 */
[----:B------:R-:W1:Y:S04]  /*16990*/  S2R R125, SR_TID.X ;  /* 0x00000000007d7919 */ /* 0x000e680000002100 */
[----:B------:R-:W2:Y:S04]  /*169a0*/  LDL R9, [R1+0x634] ;  /* 0x0006340001097983 */ /* 0x000ea80000100800 */
[----:B------:R-:W4:Y:S01]  /*169b0*/  LDL R8, [R1+0x65c] ;  /* 0x00065c0001087983 */ /* 0x000f220000100800 */
[----:B------:R-:W-:-:S03]  /*169c0*/  ISETP.GE.AND P1, PT, R6, UR5, PT ;  /* 0x0000000506007c0c */ /* 0x000fc6000bf26270 */
[----:B------:R-:W4:Y:S01]  /*169d0*/  LDL R6, [R1+0x62c] ;  /* 0x00062c0001067983 */ /* 0x000f220000100800 */
[----:B------:R-:W-:-:S03]  /*169e0*/  SEL R65, RZ, 0x4, P1 ;  /* 0x00000004ff417807 */ /* 0x000fc60000800000 */
[----:B------:R-:W-:Y:S01]  /*169f0*/  @!PT LDS RZ, [RZ] ;  /* 0x00000000fffff984 */ /* 0x000fe20000000800 */
[----:B------:R-:W-:Y:S01]  /*16a00*/  @!PT LDS RZ, [RZ] ;  /* 0x00000000fffff984 */ /* 0x000fe20000000800 */
[----:B------:R-:W-:Y:S01]  /*16a10*/  @!PT LDS RZ, [RZ] ;  /* 0x00000000fffff984 */ /* 0x000fe20000000800 */
[----:B------:R1:W-:Y:S02]  /*16a20*/  LDGSTS.E [R64+0x20000], [R66.64], P2 ;  /* 0x2000000042407fae */ /* 0x0003e40009121846 */
[----:B-1----:R-:W-:-:S04]  /*16a30*/  SHF.R.U32.HI R125, RZ, 0x6, R125 ;  /* 0x00000006ff7d7819 */ /* 0x002fc8000001167d */
[----:B------:R-:W-:-:S04]  /*16a40*/  SGXT.U32 R125, R125, 0x1 ;  /* 0x000000017d7d781a */ /* 0x000fc80000000000 */
[----:B------:R-:W-:-:S04]  /*16a50*/  LOP3.LUT R13, R125, 0x8, RZ, 0xfc, !PT ;  /* 0x000000087d0d7812 */ /* 0x000fc800078efcff */
[----:B------:R-:W-:Y:S02]  /*16a60*/  ISETP.GE.AND P1, PT, R13, UR5, PT ;  /* 0x000000050d007c0c */ /* 0x000fe4000bf26270 */
[----:B------:R-:W-:Y:S01]  /*16a70*/  SEL R65, R65, RZ, !P0 ;  /* 0x000000ff41417207 */ /* 0x000fe20004000000 */
[----:B------:R-:W1:Y:S01]  /*16a80*/  S2R R125, SR_TID.X ;  /* 0x00000000007d7919 */ /* 0x000e620000002100 */
[----:B------:R-:W-:Y:S02]  /*16a90*/  SEL R66, RZ, 0x4, P1 ;  /* 0x00000004ff427807 */ /* 0x000fe40000800000 */
[----:B------:R-:W-:Y:S01]  /*16aa0*/  ISETP.NE.U32.AND P1, PT, R65, RZ, PT ;  /* 0x000000ff4100720c */ /* 0x000fe20003f25070 */
[----:B------:R-:W4:Y:S01]  /*16ab0*/  LDL R13, [R1+0x670] ;  /* 0x00067000010d7983 */ /* 0x000f220000100800 */
[----:B------:R-:W-:Y:S02]  /*16ac0*/  SEL R65, R66, RZ, !P0 ;  /* 0x000000ff42417207 */ /* 0x000fe40004000000 */
[----:B---3--:R-:W-:-:S02]  /*16ad0*/  IADD3 R66, P3, R7, R176, RZ ;  /* 0x000000b007427210 */ /* 0x008fc40007f7e0ff */
[----:B------:R-:W3:Y:S03]  /*16ae0*/  LDL R7, [R1+0x654] ;  /* 0x0006540001077983 */ /* 0x000ee60000100800 */
[----:B------:R-:W-:Y:S01]  /*16af0*/  IMAD.X R67, R168, 0x1, R12, P3 ;  /* 0x00000001a8437824 */ /* 0x000fe200018e060c */
[----:B------:R-:W-:-:S04]  /*16b00*/  IADD3 R164, P3, R5, R176, RZ ;  /* 0x000000b005a47210 */ /* 0x000fc80007f7e0ff */
[----:B------:R1:W-:Y:S04]  /*16b10*/  LDGSTS.E [R64+0x20400], [R66.64], P1 ;  /* 0x2040000042407fae */ /* 0x0003e80008921846 */
[----:B------:R-:W3:Y:S01]  /*16b20*/  LDL R5, [R1+0x624] ;  /* 0x0006240001057983 */ /* 0x000ee20000100800 */
[----:B-1----:R-:W-:-:S04]  /*16b30*/  SHF.R.U32.HI R125, RZ, 0x6, R125 ;  /* 0x00000006ff7d7819 */ /* 0x002fc8000001167d */
[----:B------:R-:W-:-:S04]  /*16b40*/  SGXT.U32 R125, R125, 0x1 ;  /* 0x000000017d7d781a */ /* 0x000fc80000000000 */
[C---:B------:R-:W-:Y:S01]  /*16b50*/  LOP3.LUT R12, R125.reuse, 0xc, RZ, 0xfc, !PT ;  /* 0x0000000c7d0c7812 */ /* 0x040fe200078efcff */
[----:B------:R-:W-:Y:S01]  /*16b60*/  IMAD.X R165, R168, 0x1, R11, P3 ;  /* 0x00000001a8a57824 */ /* 0x000fe200018e060b */
[----:B------:R-:W-:Y:S02]  /*16b70*/  LOP3.LUT R11, R125, 0x10, RZ, 0xfc, !PT ;  /* 0x000000107d0b7812 */ /* 0x000fe400078efcff */
[----:B------:R-:W-:Y:S02]  /*16b80*/  ISETP.GE.AND P1, PT, R12, UR5, PT ;  /* 0x000000050c007c0c */ /* 0x000fe4000bf26270 */
[----:B------:R-:W-:Y:S01]  /*16b90*/  ISETP.NE.U32.AND P2, PT, R65, RZ, PT ;  /* 0x000000ff4100720c */ /* 0x000fe20003f45070 */
[----:B------:R-:W1:Y:S01]  /*16ba0*/  S2R R125, SR_TID.X ;  /* 0x00000000007d7919 */ /* 0x000e620000002100 */
[----:B------:R-:W-:Y:S02]  /*16bb0*/  SEL R65, RZ, 0x4, P1 ;  /* 0x00000004ff417807 */ /* 0x000fe40000800000 */
[----:B------:R-:W-:Y:S01]  /*16bc0*/  ISETP.GE.AND P1, PT, R11, UR5, PT ;  /* 0x000000050b007c0c */ /* 0x000fe2000bf26270 */
[----:B------:R-:W3:Y:S01]  /*16bd0*/  LDL R12, [R1+0x668] ;  /* 0x00066800010c7983 */ /* 0x000ee20000100800 */
[----:B------:R-:W-:-:S02]  /*16be0*/  SEL R65, R65, RZ, !P0 ;  /* 0x000000ff41417207 */ /* 0x000fc40004000000 */
[----:B------:R-:W-:Y:S01]  /*16bf0*/  SEL R66, RZ, 0x4, P1 ;  /* 0x00000004ff427807 */ /* 0x000fe20000800000 */
[----:B------:R-:W3:Y:S01]  /*16c00*/  LDL R11, [R1+0x638] ;  /* 0x00063800010b7983 */ /* 0x000ee20000100800 */
[----:B------:R-:W-:Y:S02]  /*16c10*/  ISETP.NE.U32.AND P1, PT, R65, RZ, PT ;  /* 0x000000ff4100720c */ /* 0x000fe40003f25070 */
[----:B------:R-:W-:Y:S01]  /*16c20*/  SEL R65, R66, RZ, !P0 ;  /* 0x000000ff42417207 */ /* 0x000fe20004000000 */
[----:B------:R4:W-:Y:S01]  /*16c30*/  LDGSTS.E [R64+0x20800], [R164.64], P2 ;  /* 0x20800000a4407fae */ /* 0x0009e20009121846 */
[----:B------:R-:W-:Y:S02]  /*16c40*/  IADD3 R66, P3, R10, R176, RZ ;  /* 0x000000b00a427210 */ /* 0x000fe40007f7e0ff */
[----:B-1----:R-:W-:Y:S01]  /*16c50*/  SHF.R.U32.HI R126, RZ, 0x6, R125 ;  /* 0x00000006ff7e7819 */ /* 0x002fe2000001167d */
[----:B------:R-:W3:Y:S03]  /*16c60*/  LDL R10, [R1+0x660] ;  /* 0x00066000010a7983 */ /* 0x000ee60000100800 */
[----:B------:R-:W-:-:S02]  /*16c70*/  SGXT.U32 R126, R126, 0x1 ;  /* 0x000000017e7e781a */ /* 0x000fc40000000000 */
[----:B------:R-:W-:Y:S01]  /*16c80*/  ISETP.NE.U32.AND P2, PT, R65, RZ, PT ;  /* 0x000000ff4100720c */ /* 0x000fe20003f45070 */
[----:B--2---:R-:W-:Y:S02]  /*16c90*/  IMAD.X R67, R168, 0x1, R9, P3 ;  /* 0x00000001a8437824 */ /* 0x004fe400018e0609 */
[----:B------:R-:W2:Y:S01]  /*16ca0*/  LDL R9, [R1+0x630] ;  /* 0x0006300001097983 */ /* 0x000ea20000100800 */
[----:B----4-:R-:W-:-:S03]  /*16cb0*/  IADD3 R164, P3, R8, R176, RZ ;  /* 0x000000b008a47210 */ /* 0x010fc60007f7e0ff */
[----:B------:R1:W-:Y:S02]  /*16cc0*/  LDGSTS.E [R64+0x20c00], [R66.64], P1 ;  /* 0x20c0000042407fae */ /* 0x0003e40008921846 */
[----:B------:R-:W-:Y:S02]  /*16cd0*/  IMAD.X R165, R168, 0x1, R6, P3 ;  /* 0x00000001a8a57824 */ /* 0x000fe400018e0606 */
[----:B------:R-:W4:Y:S01]  /*16ce0*/  LDL R6, [R1+0x648] ;  /* 0x0006480001067983 */ /* 0x000f220000100800 */
[----:B------:R-:W-:Y:S02]  /*16cf0*/  LOP3.LUT R8, R126, 0x14, RZ, 0xfc, !PT ;  /* 0x000000147e087812 */ /* 0x000fe400078efcff */
[--C-:B------:R-:W-:Y:S01]  /*16d00*/  SHF.R.U32.HI R126, RZ, 0x6, R125.reuse ;  /* 0x00000006ff7e7819 */ /* 0x100fe2000001167d */
[----:B------:R1:W-:Y:S01]  /*16d10*/  LDGSTS.E [R64+0x21000], [R164.64], P2 ;  /* 0x21000000a4407fae */ /* 0x0003e20009121846 */
[----:B------:R-:W-:Y:S02]  /*16d20*/  SHF.R.U32.HI R125, RZ, 0x6, R125 ;  /* 0x00000006ff7d7819 */ /* 0x000fe4000001167d */
[----:B------:R-:W-:-:S02]  /*16d30*/  SGXT.U32 R126, R126, 0x1 ;  /* 0x000000017e7e781a */ /* 0x000fc40000000000 */
[----:B------:R-:W-:Y:S02]  /*16d40*/  ISETP.GE.AND P1, PT, R8, UR5, PT ;  /* 0x0000000508007c0c */ /* 0x000fe4000bf26270 */
[----:B------:R-:W-:Y:S02]  /*16d50*/  LOP3.LUT R8, R126, 0x18, RZ, 0xfc, !PT ;  /* 0x000000187e087812 */ /* 0x000fe400078efcff */
[----:B------:R-:W-:Y:S02]  /*16d60*/  SGXT.U32 R125, R125, 0x1 ;  /* 0x000000017d7d781a */ /* 0x000fe40000000000 */
[----:B------:R-:W-:Y:S02]  /*16d70*/  SEL R65, RZ, 0x4, P1 ;  /* 0x00000004ff417807 */ /* 0x000fe40000800000 */
[----:B------:R-:W-:Y:S02]  /*16d80*/  ISETP.GE.AND P1, PT, R8, UR5, PT ;  /* 0x0000000508007c0c */ /* 0x000fe4000bf26270 */
[----:B------:R-:W-:-:S02]  /*16d90*/  LOP3.LUT R8, R125, 0x1c, RZ, 0xfc, !PT ;  /* 0x0000001c7d087812 */ /* 0x000fc400078efcff */
[----:B------:R-:W-:Y:S02]  /*16da0*/  SEL R65, R65, RZ, !P0 ;  /* 0x000000ff41417207 */ /* 0x000fe40004000000 */
[----:B-1----:R-:W-:Y:S02]  /*16db0*/  SEL R66, RZ, 0x4, P1 ;  /* 0x00000004ff427807 */ /* 0x002fe40000800000 */
[----:B------:R-:W-:Y:S02]  /*16dc0*/  ISETP.GE.AND P1, PT, R8, UR5, PT ;  /* 0x0000000508007c0c */ /* 0x000fe4000bf26270 */
[----:B------:R-:W-:Y:S02]  /*16dd0*/  ISETP.NE.U32.AND P2, PT, R65, RZ, PT ;  /* 0x000000ff4100720c */ /* 0x000fe40003f45070 */
[----:B------:R-:W-:Y:S02]  /*16de0*/  SEL R65, R66, RZ, !P0 ;  /* 0x000000ff42417207 */ /* 0x000fe40004000000 */
[----:B------:R-:W-:-:S02]  /*16df0*/  SEL R67, RZ, 0x4, P1 ;  /* 0x00000004ff437807 */ /* 0x000fc40000800000 */
[----:B---3--:R-:W-:Y:S02]  /*16e00*/  IADD3 R66, P3, R7, R176, RZ ;  /* 0x000000b007427210 */ /* 0x008fe40007f7e0ff */
[----:B------:R-:W-:Y:S02]  /*16e10*/  ISETP.NE.U32.AND P1, PT, R65, RZ, PT ;  /* 0x000000ff4100720c */ /* 0x000fe40003f25070 */
[----:B------:R-:W-:Y:S01]  /*16e20*/  SEL R65, R67, RZ, !P0 ;  /* 0x000000ff43417207 */ /* 0x000fe20004000000 */
[----:B------:R-:W-:Y:S02]  /*16e30*/  IMAD.X R67, R168, 0x1, R5, P3 ;  /* 0x00000001a8437824 */ /* 0x000fe400018e0605 */
[----:B------:R-:W3:Y:S04]  /*16e40*/  LDL R5, [R1+0x640] ;  /* 0x0006400001057983 */ /* 0x000ee80000100800 */
[----:B------:R-:W1:Y:S04]  /*16e50*/  S2R R125, SR_TID.X ;  /* 0x00000000007d7919 */ /* 0x000e680000002100 */
[----:B------:R1:W-:Y:S02]  /*16e60*/  LDGSTS.E [R64+0x21400], [R66.64], P2 ;  /* 0x2140000042407fae */ /* 0x0003e40009121846 */
[----:B-1----:R-:W-:-:S04]  /*16e70*/  SHF.R.U32.HI R126, RZ, 0x6, R125 ;  /* 0x00000006ff7e7819 */ /* 0x002fc8000001167d */
[----:B------:R-:W-:-:S04]  /*16e80*/  SGXT.U32 R126, R126, 0x1 ;  /* 0x000000017e7e781a */ /* 0x000fc80000000000 */
[----:B------:R-:W-:Y:S02]  /*16e90*/  LOP3.LUT R7, R126, 0x18, RZ, 0xfc, !PT ;  /* 0x000000187e077812 */ /* 0x000fe400078efcff */
[----:B------:R-:W-:Y:S01]  /*16ea0*/  SHF.R.U32.HI R126, RZ, 0x6, R125 ;  /* 0x00000006ff7e7819 */ /* 0x000fe2000001167d */
[----:B------:R-:W-:Y:S02]  /*16eb0*/  IMAD.MOV.U32 R66, RZ, RZ, R176 ;  /* 0x000000ffff427224 */ /* 0x000fe400078e00b0 */
[----:B------:R-:W-:Y:S01]  /*16ec0*/  IMAD R7, R7, c[0x0][0x188], RZ ;  /* 0x0000620007077a24 */ /* 0x000fe200078e02ff */
[----:B------:R-:W-:Y:S01]  /*16ed0*/  SGXT.U32 R126, R126, 0x1 ;  /* 0x000000017e7e781a */ /* 0x000fe20000000000 */
[----:B------:R-:W-:-:S04]  /*16ee0*/  IMAD.MOV.U32 R67, RZ, RZ, R168 ;  /* 0x000000ffff437224 */ /* 0x000fc800078e00a8 */
[----:B------:R-:W-:Y:S01]  /*16ef0*/  IMAD.WIDE R164, R7, 0x4, R66 ;  /* 0x0000000407a47825 */ /* 0x000fe200078e0242 */
[----:B------:R-:W-:Y:S02]  /*16f00*/  LOP3.LUT R7, R126, 0x1c, RZ, 0xfc, !PT ;  /* 0x0000001c7e077812 */ /* 0x000fe400078efcff */
[--C-:B------:R-:W-:Y:S02]  /*16f10*/  SHF.R.U32.HI R126, RZ, 0x6, R125.reuse ;  /* 0x00000006ff7e7819 */ /* 0x100fe4000001167d */
[----:B------:R1:W-:Y:S01]  /*16f20*/  LDGSTS.E [R64+0x21800], [R164.64], P1 ;  /* 0x21800000a4407fae */ /* 0x0003e20008921846 */
[----:B------:R-:W-:Y:S01]  /*16f30*/  IMAD R7, R7, c[0x0][0x188], RZ ;  /* 0x0000620007077a24 */ /* 0x000fe200078e02ff */
[----:B------:R-:W-:Y:S02]  /*16f40*/  SGXT.U32 R126, R126, 0x1 ;  /* 0x000000017e7e781a */ /* 0x000fe40000000000 */
[----:B------:R-:W-:-:S04]  /*16f50*/  SHF.R.U32.HI R125, RZ, 0x6, R125 ;  /* 0x00000006ff7d7819 */ /* 0x000fc8000001167d */
[----:B------:R-:W-:Y:S01]  /*16f60*/  SGXT.U32 R125, R125, 0x1 ;  /* 0x000000017d7d781a */ /* 0x000fe20000000000 */
[----:B-1----:R-:W-:Y:S01]  /*16f70*/  IMAD.WIDE R164, R7, 0x4, R66 ;  /* 0x0000000407a47825 */ /* 0x002fe200078e0242 */
[----:B------:R-:W-:Y:S02]  /*16f80*/  LOP3.LUT R7, R126, 0x2, RZ, 0xfc, !PT ;  /* 0x000000027e077812 */ /* 0x000fe400078efcff */
[----:B------:R-:W1:Y:S01]  /*16f90*/  S2R R126, SR_TID.X ;  /* 0x00000000007e7919 */ /* 0x000e620000002100 */
[----:B------:R-:W-:Y:S01]  /*16fa0*/  ISETP.NE.U32.AND P3, PT, R65, RZ, PT ;  /* 0x000000ff4100720c */ /* 0x000fe20003f65070 */
[----:B------:R-:W-:Y:S01]  /*16fb0*/  IMAD R8, R125, c[0x0][0x188], RZ ;  /* 0x000062007d087a24 */ /* 0x000fe200078e02ff */
[----:B------:R-:W-:Y:S01]  /*16fc0*/  ISETP.GE.AND P1, PT, R7, UR5, PT ;  /* 0x0000000507007c0c */ /* 0x000fe2000bf26270 */
[----:B------:R-:W-:-:S04]  /*16fd0*/  IMAD.MOV.U32 R7, RZ, RZ, c[0x0][0x188] ;  /* 0x00006200ff077624 */ /* 0x000fc800078e00ff */
[----:B------:R-:W-:Y:S01]  /*16fe0*/  IMAD R7, R7, 0x2, R8 ;  /* 0x0000000207077824 */ /* 0x000fe200078e0208 */
[----:B------:R-:W2:Y:S03]  /*16ff0*/  S2R R125, SR_TID.X ;  /* 0x00000000007d7919 */ /* 0x000ea60000002100 */
[----:B------:R-:W-:Y:S01]  /*17000*/  IMAD.SHL.U32 R7, R7, 0x4, RZ ;  /* 0x0000000407077824 */ /* 0x000fe200078e00ff */
[----:B------:R-:W3:Y:S04]  /*17010*/  LDL R8, [R1+0x658] ;  /* 0x0006580001087983 */ /* 0x000ee80000100800 */
[----:B------:R1:W-:Y:S02]  /*17020*/  LDGSTS.E [R64+0x21c00], [R164.64], P3 ;  /* 0x21c00000a4407fae */ /* 0x0003e40009921846 */
[----:B-1----:R-:W-:-:S02]  /*17030*/  IADD3 R164, P2, R7, R176, RZ ;  /* 0x000000b007a47210 */ /* 0x002fc40007f5e0ff */
[----:B------:R-:W-:-:S04]  /*17040*/  SHF.R.S32.HI R7, RZ, 0x6, R126 ;  /* 0x00000006ff077819 */ /* 0x000fc8000001147e */
[----:B------:R-:W-:Y:S02]  /*17050*/  SGXT R7, R7, 0x1 ;  /* 0x000000010707781a */ /* 0x000fe40000000200 */
[----:B------:R-:W-:-:S04]  /*17060*/  SEL R64, RZ, 0x4, P1 ;  /* 0x00000004ff407807 */ /* 0x000fc80000800000 */
[----:B------:R-:W-:-:S04]  /*17070*/  SEL R64, R64, RZ, !P0 ;  /* 0x000000ff40407207 */ /* 0x000fc80004000000 */
[----:B------:R-:W-:Y:S01]  /*17080*/  ISETP.NE.U32.AND P1, PT, R64, RZ, PT ;  /* 0x000000ff4000720c */ /* 0x000fe20003f25070 */
[----:B----4-:R-:W-:Y:S01]  /*17090*/  IMAD.X R165, R168, 0x1, R6, P2 ;  /* 0x00000001a8a57824 */ /* 0x010fe200010e0606 */
[----:B------:R-:W-:-:S05]  /*170a0*/  LOP3.LUT R6, R126, 0x3f, RZ, 0xc0, !PT ;  /* 0x0000003f7e067812 */ /* 0x000fca00078ec0ff */
[----:B------:R-:W-:-:S05]  /*170b0*/  IMAD.SHL.U32 R6, R6, 0x4, RZ ;  /* 0x0000000406067824 */ /* 0x000fca00078e00ff */
[----:B------:R-:W-:Y:S02]  /*170c0*/  LOP3.LUT R6, R6, 0x120, R7, 0x78, !PT ;  /* 0x0000012006067812 */ /* 0x000fe400078e7807 */
[----:B------:R-:W4:Y:S01]  /*170d0*/  LDL R7, [R1+0x628] ;  /* 0x0006280001077983 */ /* 0x000f220000100800 */
[--C-:B--2---:R-:W-:Y:S02]  /*170e0*/  SHF.R.U32.HI R126, RZ, 0x6, R125.reuse ;  /* 0x00000006ff7e7819 */ /* 0x104fe4000001167d */
[----:B------:R-:W-:Y:S02]  /*170f0*/  LOP3.LUT R6, R6, 0x40, RZ, 0x3c, !PT ;  /* 0x0000004006067812 */ /* 0x000fe400078e3cff */
[----:B------:R-:W-:Y:S02]  /*17100*/  SGXT.U32 R126, R126, 0x1 ;  /* 0x000000017e7e781a */ /* 0x000fe40000000000 */
[----:B------:R-:W-:Y:S01]  /*17110*/  SHF.R.U32.HI R125, RZ, 0x6, R125 ;  /* 0x00000006ff7d7819 */ /* 0x000fe2000001167d */
[----:B------:R-:W-:Y:S01]  /*17120*/  IMAD R64, R3, 0x2000, R6 ;  /* 0x0000200003407824 */ /* 0x000fe200078e0206 */
[----:B------:R-:W-:-:S02]  /*17130*/  LOP3.LUT R6, R126, 0x6, RZ, 0xfc, !PT ;  /* 0x000000067e067812 */ /* 0x000fc400078efcff */
[----:B------:R-:W-:Y:S02]  /*17140*/  SGXT.U32 R125, R125, 0x1 ;  /* 0x000000017d7d781a */ /* 0x000fe40000000000 */
[----:B------:R1:W-:Y:S01]  /*17150*/  LDGSTS.E [R64+0x20200], [R164.64], P1 ;  /* 0x20200000a4407fae */ /* 0x0003e20008921846 */
[----:B------:R-:W-:Y:S02]  /*17160*/  ISETP.GE.AND P1, PT, R6, UR5, PT ;  /* 0x0000000506007c0c */ /* 0x000fe4000bf26270 */
[----:B------:R-:W-:Y:S02]  /*17170*/  LOP3.LUT R6, R125, 0xa, RZ, 0xfc, !PT ;  /* 0x0000000a7d067812 */ /* 0x000fe400078efcff */
[----:B------:R-:W-:Y:S02]  /*17180*/  SEL R65, RZ, 0x4, P1 ;  /* 0x00000004ff417807 */ /* 0x000fe40000800000 */
[----:B------:R-:W-:Y:S02]  /*17190*/  ISETP.GE.AND P1, PT, R6, UR5, PT ;  /* 0x0000000506007c0c */ /* 0x000fe4000bf26270 */
[----:B------:R-:W2:Y:S01]  /*171a0*/  LDL R6, [R1+0x650] ;  /* 0x0006500001067983 */ /* 0x000ea20000100800 */
[----:B-1----:R-:W-:-:S05]  /*171b0*/  IADD3 R164, P3, R13, R176, RZ ;  /* 0x000000b00da47210 */ /* 0x002fca0007f7e0ff */
[----:B---3--:R-:W-:Y:S02]  /*171c0*/  IMAD.X R165, R168, 0x1, R5, P3 ;  /* 0x00000001a8a57824 */ /* 0x008fe400018e0605 */
[----:B------:R-:W3:Y:S04]  /*171d0*/  LDL R5, [R1+0x620] ;  /* 0x0006200001057983 */ /* 0x000ee80000100800 */
[----:B------:R-:W-:Y:S04]  /*171e0*/  STL [R1+0x97c], R176 ;  /* 0x00097cb001007387 */ /* 0x000fe80000100800 */
[----:B------:R-:W3:Y:S04]  /*171f0*/  LDL.LU R166, [R1+0x5f8] ;  /* 0x0005f80001a67983 */ /* 0x000ee80000300800 */
[----:B------:R1:W-:Y:S04]  /*17200*/  STL [R1+0x980], R168 ;  /* 0x000980a801007387 */ /* 0x0003e80000100800 */
[----:B------:R-:W3:Y:S04]  /*17210*/  LDL.LU R173, [R1+0x5fc] ;  /* 0x0005fc0001ad7983 */ /* 0x000ee80000300800 */
[----:B------:R-:W1:Y:S01]  /*17220*/  S2R R125, SR_TID.X ;  /* 0x00000000007d7919 */ /* 0x000e620000002100 */
[----:B------:R-:W-:-:S02]  /*17230*/  SEL R65, R65, RZ, !P0 ;  /* 0x000000ff41417207 */ /* 0x000fc40004000000 */
[----:B------:R-:W-:Y:S01]  /*17240*/  LOP3.LUT R4, R4, 0x1e, RZ, 0xfc, !PT ;  /* 0x0000001e04047812 */ /* 0x000fe200078efcff */
[----:B------:R-:W3:Y:S01]  /*17250*/  LDL.LU R167, [R1+0x5e8] ;  /* 0x0005e80001a77983 */ /* 0x000ee20000300800 */
[----:B------:R-:W-:Y:S02]  /*17260*/  ISETP.NE.U32.AND P2, PT, R65, RZ, PT ;  /* 0x000000ff4100720c */ /* 0x000fe40003f45070 */
[----:B------:R-:W-:Y:S02]  /*17270*/  SEL R65, RZ, 0x4, P1 ;  /* 0x00000004ff417807 */ /* 0x000fe40000800000 */
[----:B-1----:R-:W-:-:S09]  /*17280*/  SHF.R.U32.HI R125, RZ, 0x6, R125 ;  /* 0x00000006ff7d7819 */ /* 0x002fd2000001167d */
[----:B------:R1:W-:Y:S01]  /*17290*/  LDGSTS.E [R64+0x20600], [R164.64], P2 ;  /* 0x20600000a4407fae */ /* 0x0003e20009121846 */
[----:B------:R-:W-:Y:S01]  /*172a0*/  SEL R65, R65, RZ, !P0 ;  /* 0x000000ff41417207 */ /* 0x000fe20004000000 */
[----:B------:R-:W-:Y:S02]  /*172b0*/  IMAD R4, R4, c[0x0][0x188], RZ ;  /* 0x0000620004047a24 */ /* 0x000fe400078e02ff */
[----:B------:R-:W3:Y:S01]  /*172c0*/  LDL.LU R179, [R1+0x5ec] ;  /* 0x0005ec0001b37983 */ /* 0x000ee20000300800 */
[----:B------:R-:W-:Y:S02]  /*172d0*/  ISETP.NE.U32.AND P1, PT, R65, RZ, PT ;  /* 0x000000ff4100720c */ /* 0x000fe40003f25070 */
[----:B------:R-:W-:Y:S01]  /*172e0*/  SGXT.U32 R125, R125, 0x1 ;  /* 0x000000017d7d781a */ /* 0x000fe20000000000 */
[----:B------:R-:W3:Y:S01]  /*172f0*/  LDL.LU R170, [R1+0x5d8] ;  /* 0x0005d80001aa7983 */ /* 0x000ee20000300800 */
[----:B-1----:R-:W-:-:S03]  /*17300*/  IADD3 R164, P2, R12, R176, RZ ;  /* 0x000000b00ca47210 */ /* 0x002fc60007f5e0ff */
[----:B------:R-:W3:Y:S01]  /*17310*/  LDL.LU R183, [R1+0x5dc] ;  /* 0x0005dc0001b77983 */ /* 0x000ee20000300800 */
[C---:B------:R-:W-:Y:S01]  /*17320*/  LOP3.LUT R12, R125.reuse, 0xe, RZ, 0xfc, !PT ;  /* 0x0000000e7d0c7812 */ /* 0x040fe200078efcff */
[----:B------:R-:W-:Y:S01]  /*17330*/  IMAD.X R165, R168, 0x1, R11, P2 ;  /* 0x00000001a8a57824 */ /* 0x000fe200010e060b */
[----:B------:R-:W-:Y:S01]  /*17340*/  LOP3.LUT R11, R125, 0x12, RZ, 0xfc, !PT ;  /* 0x000000127d0b7812 */ /* 0x000fe200078efcff */
[----:B------:R-:W3:Y:S04]  /*17350*/  LDL.LU R172, [R1+0x5c8] ;  /* 0x0005c80001ac7983 */ /* 0x000ee80000300800 */
[----:B------:R1:W-:Y:S01]  /*17360*/  LDGSTS.E [R64+0x20a00], [R164.64], P1 ;  /* 0x20a00000a4407fae */ /* 0x0003e20008921846 */
[----:B------:R-:W-:-:S03]  /*17370*/  ISETP.GE.AND P1, PT, R12, UR5, PT ;  /* 0x000000050c007c0c */ /* 0x000fc6000bf26270 */
[----:B------:R-:W1:Y:S01]  /*17380*/  S2R R125, SR_TID.X ;  /* 0x00000000007d7919 */ /* 0x000e620000002100 */
[----:B------:R-:W-:-:S04]  /*17390*/  SEL R65, RZ, 0x4, P1 ;  /* 0x00000004ff417807 */ /* 0x000fc80000800000 */
[----:B------:R-:W-:-:S04]  /*173a0*/  SEL R65, R65, RZ, !P0 ;  /* 0x000000ff41417207 */ /* 0x000fc80004000000 */
[----:B------:R-:W-:Y:S02]  /*173b0*/  ISETP.NE.U32.AND P2, PT, R65, RZ, PT ;  /* 0x000000ff4100720c */ /* 0x000fe40003f45070 */
[----:B-1----:R-:W-:Y:S02]  /*173c0*/  IADD3 R164, P3, R10, R176, RZ ;  /* 0x000000b00aa47210 */ /* 0x002fe40007f7e0ff */
[----:B------:R-:W-:-:S03]  /*173d0*/  ISETP.GE.AND P1, PT, R11, UR5, PT ;  /* 0x000000050b007c0c */ /* 0x000fc6000bf26270 */
[----:B------:R-:W-:Y:S01]  /*173e0*/  IMAD.X R165, R168, 0x1, R9, P3 ;  /* 0x00000001a8a57824 */ /* 0x000fe200018e0609 */
[----:B------:R-:W-:-:S05]  /*173f0*/  SEL R65, RZ, 0x4, P1 ;  /* 0x00000004ff417807 */ /* 0x000fca0000800000 */
[----:B------:R1:W-:Y:S01]  /*17400*/  LDGSTS.E [R64+0x20e00], [R164.64], P2 ;  /* 0x20e00000a4407fae */ /* 0x0003e20009121846 */
[----:B------:R-:W-:Y:S02]  /*17410*/  SHF.R.U32.HI R125, RZ, 0x6, R125 ;  /* 0x00000006ff7d7819 */ /* 0x000fe4000001167d */
[----:B------:R-:W-:Y:S02]  /*17420*/  SEL R65, R65, RZ, !P0 ;  /* 0x000000ff41417207 */ /* 0x000fe40004000000 */
[----:B------:R-:W-:Y:S02]  /*17430*/  SGXT.U32 R125, R125, 0x1 ;  /* 0x000000017d7d781a */ /* 0x000fe40000000000 */
[----:B-1----:R-:W-:Y:S02]  /*17440*/  IADD3 R164, P2, R8, R176, RZ ;  /* 0x000000b008a47210 */ /* 0x002fe40007f5e0ff */
[----:B------:R-:W-:Y:S02]  /*17450*/  ISETP.NE.U32.AND P1, PT, R65, RZ, PT ;  /* 0x000000ff4100720c */ /* 0x000fe40003f25070 */
[C---:B------:R-:W-:Y:S01]  /*17460*/  LOP3.LUT R8, R125.reuse, 0x16, RZ, 0xfc, !PT ;  /* 0x000000167d087812 */ /* 0x040fe200078efcff */
[----:B----4-:R-:W-:Y:S01]  /*17470*/  IMAD.X R165, R168, 0x1, R7, P2 ;  /* 0x00000001a8a57824 */ /* 0x010fe200010e0607 */
[----:B------:R-:W-:-:S02]  /*17480*/  LOP3.LUT R7, R125, 0x1a, RZ, 0xfc, !PT ;  /* 0x0000001a7d077812 */ /* 0x000fc400078efcff */
[----:B------:R-:W1:Y:S07]  /*17490*/  S2R R125, SR_TID.X ;  /* 0x00000000007d7919 */ /* 0x000e6e0000002100 */
[----:B------:R2:W-:Y:S01]  /*174a0*/  LDGSTS.E [R64+0x21200], [R164.64], P1 ;  /* 0x21200000a4407fae */ /* 0x0005e20008921846 */
[----:B------:R-:W-:-:S04]  /*174b0*/  ISETP.GE.AND P1, PT, R8, UR5, PT ;  /* 0x0000000508007c0c */ /* 0x000fc8000bf26270 */
[----:B------:R-:W-:Y:S02]  /*174c0*/  SEL R65, RZ, 0x4, P1 ;  /* 0x00000004ff417807 */ /* 0x000fe40000800000 */
[----:B------:R-:W-:Y:S02]  /*174d0*/  ISETP.GE.AND P1, PT, R7, UR5, PT ;  /* 0x0000000507007c0c */ /* 0x000fe4000bf26270 */
[----:B------:R-:W-:-:S04]  /*174e0*/  SEL R65, R65, RZ, !P0 ;  /* 0x000000ff41417207 */ /* 0x000fc80004000000 */
[----:B------:R-:W-:Y:S02]  /*174f0*/  ISETP.NE.U32.AND P2, PT, R65, RZ, PT ;  /* 0x000000ff4100720c */ /* 0x000fe40003f45070 */
[----:B------:R-:W-:Y:S02]  /*17500*/  SEL R65, RZ, 0x4, P1 ;  /* 0x00000004ff417807 */ /* 0x000fe40000800000 */
[----:B--2---:R-:W-:Y:S02]  /*17510*/  IADD3 R164, P1, R6, R176, RZ ;  /* 0x000000b006a47210 */ /* 0x004fe40007f3e0ff */
[----:B-1----:R-:W-:-:S04]  /*17520*/  SHF.R.U32.HI R125, RZ, 0x6, R125 ;  /* 0x00000006ff7d7819 */ /* 0x002fc8000001167d */
[----:B------:R-:W-:-:S04]  /*17530*/  SGXT.U32 R125, R125, 0x1 ;  /* 0x000000017d7d781a */ /* 0x000fc80000000000 */
[----:B------:R-:W-:Y:S02]  /*17540*/  LOP3.LUT R6, R125, 0x1e, RZ, 0xfc, !PT ;  /* 0x0000001e7d067812 */ /* 0x000fe400078efcff */
[----:B------:R-:W-:-:S04]  /*17550*/  SEL R65, R65, RZ, !P0 ;  /* 0x000000ff41417207 */ /* 0x000fc80004000000 */
[----:B------:R-:W-:Y:S01]  /*17560*/  ISETP.NE.U32.AND P3, PT, R65, RZ, PT ;  /* 0x000000ff4100720c */ /* 0x000fe20003f65070 */
[----:B---3--:R-:W-:Y:S01]  /*17570*/  IMAD.X R165, R168, 0x1, R5, P1 ;  /* 0x00000001a8a57824 */ /* 0x008fe200008e0605 */
[----:B------:R-:W-:Y:S02]  /*17580*/  LOP3.LUT R5, R125, 0x1a, RZ, 0xfc, !PT ;  /* 0x0000001a7d057812 */ /* 0x000fe400078efcff */
[----:B------:R-:W1:Y:S01]  /*17590*/  S2R R125, SR_TID.X ;  /* 0x00000000007d7919 */ /* 0x000e620000002100 */
[----:B------:R-:W-:Y:S02]  /*175a0*/  ISETP.GE.AND P1, PT, R6, UR5, PT ;  /* 0x0000000506007c0c */ /* 0x000fe4000bf26270 */
[----:B------:R-:W-:Y:S01]  /*175b0*/  IMAD R5, R5, c[0x0][0x188], RZ ;  /* 0x0000620005057a24 */ /* 0x000fe200078e02ff */
[----:B------:R2:W-:Y:S01]  /*175c0*/  LDGSTS.E [R64+0x21600], [R164.64], P2 ;  /* 0x21600000a4407fae */ /* 0x0005e20009121846 */
[----:B------:R-:W-:-:S04]  /*175d0*/  SEL R65, RZ, 0x4, P1 ;  /* 0x00000004ff417807 */ /* 0x000fc80000800000 */
[----:B------:R-:W-:-:S04]  /*175e0*/  SEL R65, R65, RZ, !P0 ;  /* 0x000000ff41417207 */ /* 0x000fc80004000000 */
[----:B------:R-:W-:Y:S01]  /*175f0*/  ISETP.NE.U32.AND P1, PT, R65, RZ, PT ;  /* 0x000000ff4100720c */ /* 0x000fe20003f25070 */
[----:B--2---:R-:W-:Y:S01]  /*17600*/  IMAD.WIDE R164, R5, 0x4, R66 ;  /* 0x0000000405a47825 */ /* 0x004fe200078e0242 */
[----:B------:R-:W-:-:S04]  /*17610*/  LOP3.LUT R5, R124, 0x1f, RZ, 0xc0, !PT ;  /* 0x0000001f7c057812 */ /* 0x000fc800078ec0ff */
[----:B------:R2:W-:Y:S01]  /*17620*/  LDGSTS.E [R64+0x21a00], [R164.64], P3 ;  /* 0x21a00000a4407fae */ /* 0x0005e20009921846 */
[C---:B-1----:R-:W-:Y:S02]  /*17630*/  LOP3.LUT R124, R125.reuse, 0x7f, RZ, 0xc0, !PT ;  /* 0x0000007f7d7c7812 */ /* 0x042fe400078ec0ff */
[----:B------:R-:W-:-:S03]  /*17640*/  LOP3.LUT R125, R125, 0x60, RZ, 0xc0, !PT ;  /* 0x000000607d7d7812 */ /* 0x000fc600078ec0ff */
[----:B------:R-:W-:Y:S01]  /*17650*/  IMAD.SHL.U32 R124, R124, 0x4, RZ ;  /* 0x000000047c7c7824 */ /* 0x000fe200078e00ff */
[----:B------:R-:W-:Y:S01]  /*17660*/  SHF.R.U32.HI R125, RZ, 0x1, R125 ;  /* 0x00000001ff7d7819 */ /* 0x000fe2000001167d */
[----:B--2---:R-:W-:-:S03]  /*17670*/  IMAD.WIDE R164, R4, 0x4, R66 ;  /* 0x0000000404a47825 */ /* 0x004fc600078e0242 */
[----:B------:R-:W-:Y:S01]  /*17680*/  LOP3.LUT R4, R124, R125, RZ, 0x3c, !PT ;  /* 0x0000007d7c047212 */ /* 0x000fe200078e3cff */
[----:B------:R-:W-:Y:S04]  /*17690*/  STL [R1+0x984], R173 ;  /* 0x000984ad01007387 */ /* 0x000fe80000100800 */
[----:B------:R1:W-:Y:S04]  /*176a0*/  LDGSTS.E [R64+0x21e00], [R164.64], P1 ;  /* 0x21e00000a4407fae */ /* 0x0003e80008921846 */
[----:B------:R-:W-:Y:S01]  /*176b0*/  STL [R1+0x988], R166 ;  /* 0x000988a601007387 */ /* 0x000fe20000100800 */
[----:B------:R-:W-:-:S03]  /*176c0*/  ISETP.GE.AND P2, PT, R5, UR5, PT ;  /* 0x0000000505007c0c */ /* 0x000fc6000bf46270 */
[----:B------:R-:W0:Y:S01]  /*176d0*/  LDGDEPBAR ;  /* 0x00000000000079af */ /* 0x000e220000000000 */
[----:B-1----:R-:W-:-:S03]  /*176e0*/  IMAD R64, R3, 0x10000, R4 ;  /* 0x0001000003407824 */ /* 0x002fc600078e0204 */
[----:B------:R-:W2:Y:S04]  /*176f0*/  LDL R4, [R1+0x23c] ;  /* 0x00023c0001047983 */ /* 0x000ea80000100800 */
[----:B------:R-:W3:Y:S04]  /*17700*/  LDL.LU R168, [R1+0x24c] ;  /* 0x00024c0001a87983 */ /* 0x000ee80000300800 */
[----:B------:R-:W4:Y:S04]  /*17710*/  LDL.LU R176, [R1+0x218] ;  /* 0x0002180001b07983 */ /* 0x000f280000300800 */
        /* <DEDUP_REMOVED lines=113> */
[----:B------:R-:W3:Y:S04]  /*17e30*/  LDL.LU R186, [R1+0x598] ;  /* 0x0005980001ba7983 */ /* 0x000ee80000300800 */
[----:B------:R-:W3:Y:S04]  /*17e40*/  LDL.LU R185, [R1+0x5d4] ;  /* 0x0005d40001b97983 */ /* 0x000ee80000300800 */
[----:B------:R-:W3:Y:S04]  /*17e50*/  LDL.LU R184, [R1+0x5a0] ;  /* 0x0005a00001b87983 */ /* 0x000ee80000300800 */
[----:B------:R-:W3:Y:S04]  /*17e60*/  LDL.LU R182, [R1+0x5a8] ;  /* 0x0005a80001b67983 */ /* 0x000ee80000300800 */
[----:B------:R-:W3:Y:S04]  /*17e70*/  LDL.LU R181, [R1+0x5e4] ;  /* 0x0005e40001b57983 */ /* 0x000ee80000300800 */
[----:B------:R-:W3:Y:S04]  /*17e80*/  LDL.LU R180, [R1+0x5b0] ;  /* 0x0005b00001b47983 */ /* 0x000ee80000300800 */
[----:B------:R-:W3:Y:S01]  /*17e90*/  LDL.LU R178, [R1+0x5b8] ;  /* 0x0005b80001b27983 */ /* 0x000ee20000300800 */
[----:B------:R-:W-:-:S02]  /*17ea0*/  SEL R65, RZ, 0x4, P2 ;  /* 0x00000004ff417807 */ /* 0x000fc40001000000 */
[C---:B------:R-:W-:Y:S01]  /*17eb0*/  IADD3 R164, P1, R0.reuse, R179, RZ ;  /* 0x000000b300a47210 */ /* 0x040fe20007f3e0ff */
[----:B------:R-:W4:Y:S01]  /*17ec0*/  LDL.LU R177, [R1+0x5f4] ;  /* 0x0005f40001b17983 */ /* 0x000f220000300800 */
[----:B------:R-:W-:Y:S02]  /*17ed0*/  SEL R65, R65, RZ, !P0 ;  /* 0x000000ff41417207 */ /* 0x000fe40004000000 */
[----:B------:R-:W-:Y:S01]  /*17ee0*/  IADD3 R66, P2, R0, R173, RZ ;  /* 0x000000ad00427210 */ /* 0x000fe20007f5e0ff */
[--C-:B------:R-:W-:Y:S01]  /*17ef0*/  IMAD.X R165, R167, 0x1, R2.reuse, P1 ;  /* 0x00000001a7a57824 */ /* 0x100fe200008e0602 */
[----:B------:R-:W-:Y:S01]  /*17f00*/  ISETP.NE.U32.AND P0, PT, R65, RZ, PT ;  /* 0x000000ff4100720c */ /* 0x000fe20003f05070 */
[----:B------:R-:W4:Y:S02]  /*17f10*/  LDL.LU R175, [R1+0x5c0] ;  /* 0x0005c00001af7983 */ /* 0x000f240000300800 */
[----:B------:R-:W-:Y:S02]  /*17f20*/  IMAD.X R67, R166, 0x1, R2, P2 ;  /* 0x00000001a6437824 */ /* 0x000fe400010e0602 */
[----:B------:R-:W4:Y:S04]  /*17f30*/  LDL.LU R171, [R1+0x5d0] ;  /* 0x0005d00001ab7983 */ /* 0x000f280000300800 */
[----:B------:R-:W4:Y:S04]  /*17f40*/  LDL.LU R169, [R1+0x5e0] ;  /* 0x0005e00001a97983 */ /* 0x000f280000300800 */
[----:B------:R1:W-:Y:S04]  /*17f50*/  LDGSTS.E [R64], [R66.64], P0 ;  /* 0x0000000042407fae */ /* 0x0003e80008121846 */
[----:B------:R2:W-:Y:S04]  /*17f60*/  LDGSTS.E [R64+0x400], [R164.64], P0 ;  /* 0x00400000a4407fae */ /* 0x0005e80008121846 */
[----:B------:R-:W4:Y:S01]  /*17f70*/  LDL.LU R65, [R1+0x5f0] ;  /* 0x0005f00001417983 */ /* 0x000f220000300800 */
[----:B-1----:R-:W-:-:S05]  /*17f80*/  IADD3 R66, P1, R0, R183, RZ ;  /* 0x000000b700427210 */ /* 0x002fca0007f3e0ff */
[----:B------:R-:W-:-:S05]  /*17f90*/  IMAD.X R67, R170, 0x1, R2, P1 ;  /* 0x00000001aa437824 */ /* 0x000fca00008e0602 */
[----:B------:R1:W-:Y:S04]  /*17fa0*/  LDGSTS.E [R64+0x800], [R66.64], P0 ;  /* 0x0080000042407fae */ /* 0x0003e80008121846 */
[----:B------:R1:W-:Y:S04]  /*17fb0*/  STL [R1+0x98c], R179 ;  /* 0x00098cb301007387 */ /* 0x0003e80000100800 */
[----:B-1----:R-:W4:Y:S04]  /*17fc0*/  LDL.LU R179, [R1+0x208] ;  /* 0x0002080001b37983 */ /* 0x002f280000300800 */
[----:B------:R-:W-:Y:S04]  /*17fd0*/  STL [R1+0x990], R167 ;  /* 0x000990a701007387 */ /* 0x000fe80000100800 */
[----:B------:R-:W-:Y:S04]  /*17fe0*/  STL [R1+0x994], R183 ;  /* 0x000994b701007387 */ /* 0x000fe80000100800 */
[----:B------:R1:W-:Y:S04]  /*17ff0*/  STL [R1+0x998], R170 ;  /* 0x000998aa01007387 */ /* 0x0003e80000100800 */
[----:B-1----:R-:W4:Y:S01]  /*18000*/  LDL.LU R170, [R1+0x22c] ;  /* 0x00022c0001aa7983 */ /* 0x002f220000300800 */
[----:B--2---:R-:W-:-:S05]  /*18010*/  IADD3 R164, P1, R0, R187, RZ ;  /* 0x000000bb00a47210 */ /* 0x004fca0007f3e0ff */
[----:B------:R-:W-:Y:S01]  /*18020*/  IMAD.X R165, R172, 0x1, R2, P1 ;  /* 0x00000001aca57824 */ /* 0x000fe200008e0602 */
[----:B------:R-:W-:-:S04]  /*18030*/  IADD3 R66, P1, R0, R191, RZ ;  /* 0x000000bf00427210 */ /* 0x000fc80007f3e0ff */
[----:B------:R1:W-:Y:S01]  /*18040*/  LDGSTS.E [R64+0xc00], [R164.64], P0 ;  /* 0x00c00000a4407fae */ /* 0x0003e20008121846 */
[----:B---3--:R-:W-:Y:S01]  /*18050*/  IMAD.X R67, R178, 0x1, R2, P1 ;  /* 0x00000001b2437824 */ /* 0x008fe200008e0602 */
[----:B-1----:R-:W-:-:S04]  /*18060*/  IADD3 R164, P1, R0, R199, RZ ;  /* 0x000000c700a47210 */ /* 0x002fc80007f3e0ff */
[----:B------:R1:W-:Y:S01]  /*18070*/  LDGSTS.E [R64+0x1000], [R66.64], P0 ;  /* 0x0100000042407fae */ /* 0x0003e20008121846 */
[----:B------:R-:W-:-:S05]  /*18080*/  IMAD.X R165, R182, 0x1, R2, P1 ;  /* 0x00000001b6a57824 */ /* 0x000fca00008e0602 */
[----:B------:R2:W-:Y:S01]  /*18090*/  LDGSTS.E [R64+0x1400], [R164.64], P0 ;  /* 0x01400000a4407fae */ /* 0x0005e20008121846 */
[----:B-1----:R-:W-:-:S05]  /*180a0*/  IADD3 R66, P1, R0, R203, RZ ;  /* 0x000000cb00427210 */ /* 0x002fca0007f3e0ff */
[----:B------:R-:W-:Y:S01]  /*180b0*/  IMAD.X R67, R186, 0x1, R2, P1 ;  /* 0x00000001ba437824 */ /* 0x000fe200008e0602 */
[----:B--2---:R-:W-:-:S04]  /*180c0*/  IADD3 R164, P1, R0, R207, RZ ;  /* 0x000000cf00a47210 */ /* 0x004fc80007f3e0ff */
        /* <DEDUP_REMOVED lines=10> */
[--C-:B------:R-:W-:Y:S01]  /*18170*/  IMAD.X R67, R206, 0x1, R2.reuse, P1 ;  /* 0x00000001ce437824 */ /* 0x100fe200008e0602 */
[----:B--2---:R-:W-:Y:S01]  /*18180*/  IADD3 R164, P1, R0, R223, RZ ;  /* 0x000000df00a47210 */ /* 0x004fe20007f3e0ff */
[----:B------:R-:W-:Y:S04]  /*18190*/  STL [R1+0x99c], R187 ;  /* 0x00099cbb01007387 */ /* 0x000fe80000100800 */
[----:B------:R1:W-:Y:S01]  /*181a0*/  STL [R1+0x9a0], R172 ;  /* 0x0009a0ac01007387 */ /* 0x0003e20000100800 */
[----:B------:R-:W-:-:S03]  /*181b0*/  IMAD.X R165, R210, 0x1, R2, P1 ;  /* 0x00000001d2a57824 */ /* 0x000fc600008e0602 */
[----:B------:R2:W-:Y:S04]  /*181c0*/  LDGSTS.E [R64+0x2800], [R66.64], P0 ;  /* 0x0280000042407fae */ /* 0x0005e80008121846 */
[----:B------:R3:W-:Y:S04]  /*181d0*/  LDGSTS.E [R64+0x2c00], [R164.64], P0 ;  /* 0x02c00000a4407fae */ /* 0x0007e80008121846 */
[----:B-1----:R-:W4:Y:S01]  /*181e0*/  LDL.LU R172, [R1+0x21c] ;  /* 0x00021c0001ac7983 */ /* 0x002f220000300800 */
[----:B--2---:R-:W-:-:S03]  /*181f0*/  IADD3 R66, P1, R0, R227, RZ ;  /* 0x000000e300427210 */ /* 0x004fc60007f3e0ff */
[----:B------:R1:W-:Y:S02]  /*18200*/  STL [R1+0x9a8], R191 ;  /* 0x0009a8bf01007387 */ /* 0x0003e40000100800 */
[----:B------:R-:W-:Y:S01]  /*18210*/  IMAD.X R67, R214, 0x1, R2, P1 ;  /* 0x00000001d6437824 */ /* 0x000fe200008e0602 */
[----:B---3--:R-:W-:-:S04]  /*18220*/  IADD3 R164, P1, R0, R231, RZ ;  /* 0x000000e700a47210 */ /* 0x008fc80007f3e0ff */
[----:B------:R2:W-:Y:S04]  /*18230*/  LDGSTS.E [R64+0x3000], [R66.64], P0 ;  /* 0x0300000042407fae */ /* 0x0005e80008121846 */
[----:B-1----:R-:W3:Y:S01]  /*18240*/  LDL.LU R191, [R1+0x20c] ;  /* 0x00020c0001bf7983 */ /* 0x002ee20000300800 */
[----:B------:R-:W-:-:S05]  /*18250*/  IMAD.X R165, R218, 0x1, R2, P1 ;  /* 0x00000001daa57824 */ /* 0x000fca00008e0602 */
[----:B------:R1:W-:Y:S01]  /*18260*/  LDGSTS.E [R64+0x3400], [R164.64], P0 ;  /* 0x03400000a4407fae */ /* 0x0003e20008121846 */
[----:B--2---:R-:W-:-:S05]  /*18270*/  IADD3 R66, P1, R0, R235, RZ ;  /* 0x000000eb00427210 */ /* 0x004fca0007f3e0ff */
[----:B------:R-:W-:Y:S01]  /*18280*/  IMAD.X R67, R222, 0x1, R2, P1 ;  /* 0x00000001de437824 */ /* 0x000fe200008e0602 */
        /* <DEDUP_REMOVED lines=127> */
[----:B------:R-:W1:Y:S04]  /*18a80*/  S2R R127, SR_TID.X ;  /* 0x00000000007f7919 */ /* 0x000e680000002100 */
[----:B------:R2:W-:Y:S01]  /*18a90*/  LDGSTS.E [R64+0xe000], [R66.64], P0 ;  /* 0x0e00000042407fae */ /* 0x0005e20008121846 */
[----:B------:R-:W-:-:S05]  /*18aa0*/  IMAD.X R165, R134, 0x1, R2, P1 ;  /* 0x0000000186a57824 */ /* 0x000fca00008e0602 */
[----:B------:R3:W-:Y:S01]  /*18ab0*/  LDGSTS.E [R64+0xe400], [R164.64], P0 ;  /* 0x0e400000a4407fae */ /* 0x0007e20008121846 */
[----:B--2---:R-:W-:-:S05]  /*18ac0*/  IADD3 R66, P1, R0, R162, RZ ;  /* 0x000000a200427210 */ /* 0x004fca0007f3e0ff */
[----:B------:R-:W-:Y:S01]  /*18ad0*/  IMAD.X R67, R194, 0x1, R2, P1 ;  /* 0x00000001c2437824 */ /* 0x000fe200008e0602 */
[----:B---3--:R-:W-:-:S04]  /*18ae0*/  IADD3 R164, P1, R0, R168, RZ ;  /* 0x000000a800a47210 */ /* 0x008fc80007f3e0ff */
[----:B------:R2:W-:Y:S01]  /*18af0*/  LDGSTS.E [R64+0xe800], [R66.64], P0 ;  /* 0x0e80000042407fae */ /* 0x0005e20008121846 */
[----:B------:R-:W-:-:S05]  /*18b00*/  IMAD.X R165, R154, 0x1, R2, P1 ;  /* 0x000000019aa57824 */ /* 0x000fca00008e0602 */
[----:B------:R4:W-:Y:S01]  /*18b10*/  LDGSTS.E [R64+0xec00], [R164.64], P0 ;  /* 0x0ec00000a4407fae */ /* 0x0009e20008121846 */
[----:B--2---:R-:W-:-:S05]  /*18b20*/  IADD3 R66, P1, R0, R4, RZ ;  /* 0x0000000400427210 */ /* 0x004fca0007f3e0ff */
[--C-:B------:R-:W-:Y:S01]  /*18b30*/  IMAD.X R67, R158, 0x1, R2.reuse, P1 ;  /* 0x000000019e437824 */ /* 0x100fe200008e0602 */
[----:B----4-:R-:W-:Y:S02]  /*18b40*/  IADD3 R164, P1, R0, R170, RZ ;  /* 0x000000aa00a47210 */ /* 0x010fe40007f3e0ff */
[----:B-1----:R-:W-:Y:S02]  /*18b50*/  LOP3.LUT R124, R127, 0x7f, RZ, 0xc0, !PT ;  /* 0x0000007f7f7c7812 */ /* 0x002fe400078ec0ff */
[----:B------:R1:W-:Y:S01]  /*18b60*/  LDGSTS.E [R64+0xf000], [R66.64], P0 ;  /* 0x0f00000042407fae */ /* 0x0003e20008121846 */
[----:B------:R-:W-:Y:S01]  /*18b70*/  IMAD.X R165, R163, 0x1, R2, P1 ;  /* 0x00000001a3a57824 */ /* 0x000fe200008e0602 */
[----:B------:R-:W-:Y:S01]  /*18b80*/  LOP3.LUT R127, R127, 0x60, RZ, 0xc0, !PT ;  /* 0x000000607f7f7812 */ /* 0x000fe200078ec0ff */
[----:B------:R-:W-:-:S03]  /*18b90*/  IMAD.SHL.U32 R124, R124, 0x4, RZ ;  /* 0x000000047c7c7824 */ /* 0x000fc600078e00ff */
[----:B------:R-:W-:Y:S01]  /*18ba0*/  SHF.R.U32.HI R127, RZ, 0x1, R127 ;  /* 0x00000001ff7f7819 */ /* 0x000fe2000001167f */
[----:B------:R2:W-:Y:S01]  /*18bb0*/  LDGSTS.E [R64+0xf400], [R164.64], P0 ;  /* 0x0f400000a4407fae */ /* 0x0005e20008121846 */
[----:B-1----:R-:W-:Y:S02]  /*18bc0*/  IADD3 R66, P1, R0, R172, RZ ;  /* 0x000000ac00427210 */ /* 0x002fe40007f3e0ff */
[----:B------:R-:W-:-:S03]  /*18bd0*/  LOP3.LUT R4, R124, R127, RZ, 0x3c, !PT ;  /* 0x0000007f7c047212 */ /* 0x000fc600078e3cff */
[--C-:B------:R-:W-:Y:S01]  /*18be0*/  IMAD.X R67, R176, 0x1, R2.reuse, P1 ;  /* 0x00000001b0437824 */ /* 0x100fe200008e0602 */
[----:B--2---:R-:W-:Y:S02]  /*18bf0*/  IADD3 R164, P1, R0, R191, RZ ;  /* 0x000000bf00a47210 */ /* 0x004fe40007f3e0ff */
[----:B------:R-:W-:Y:S01]  /*18c00*/  LOP3.LUT R4, R4, 0x40, RZ, 0x3c, !PT ;  /* 0x0000004004047812 */ /* 0x000fe200078e3cff */
[----:B------:R1:W-:Y:S02]  /*18c10*/  STL [R1+0x9ac], R178 ;  /* 0x0009acb201007387 */ /* 0x0003e40000100800 */
[----:B------:R-:W-:Y:S02]  /*18c20*/  IMAD.X R165, R179, 0x1, R2, P1 ;  /* 0x00000001b3a57824 */ /* 0x000fe400008e0602 */
[----:B------:R2:W-:Y:S04]  /*18c30*/  LDGSTS.E [R64+0xf800], [R66.64], P0 ;  /* 0x0f80000042407fae */ /* 0x0005e80008121846 */
[----:B------:R2:W-:Y:S04]  /*18c40*/  LDGSTS.E [R64+0xfc00], [R164.64], P0 ;  /* 0x0fc00000a4407fae */ /* 0x0005e80008121846 */
[----:B------:R-:W3:Y:S04]  /*18c50*/  LDL.LU R174, [R1+0x230] ;  /* 0x0002300001ae7983 */ /* 0x000ee80000300800 */
[----:B-1----:R-:W4:Y:S01]  /*18c60*/  LDL.LU R178, [R1+0x204] ;  /* 0x0002040001b27983 */ /* 0x002f220000300800 */
        /* <DEDUP_REMOVED lines=115> */
[----:B------:R-:W3:Y:S01]  /*193a0*/  LDL.LU R188, [R1+0x590] ;  /* 0x0005900001bc7983 */ /* 0x000ee20000300800 */
[----:B------:R-:W-:-:S05]  /*193b0*/  IADD3 R66, P1, R0, R177, RZ ;  /* 0x000000b100427210 */ /* 0x000fca0007f3e0ff */
[----:B------:R-:W-:Y:S01]  /*193c0*/  IMAD.X R67, R65, 0x1, R2, P1 ;  /* 0x0000000141437824 */ /* 0x000fe200008e0602 */
[----:B------:R-:W-:-:S04]  /*193d0*/  IADD3 R164, P1, R0, R181, RZ ;  /* 0x000000b500a47210 */ /* 0x000fc80007f3e0ff */
[----:B------:R1:W-:Y:S01]  /*193e0*/  LDGSTS.E [R64+0x200], [R66.64], P0 ;  /* 0x0020000042407fae */ /* 0x0003e20008121846 */
[----:B------:R-:W-:-:S05]  /*193f0*/  IMAD.X R165, R169, 0x1, R2, P1 ;  /* 0x00000001a9a57824 */ /* 0x000fca00008e0602 */
[----:B------:R4:W-:Y:S01]  /*19400*/  LDGSTS.E [R64+0x600], [R164.64], P0 ;  /* 0x00600000a4407fae */ /* 0x0009e20008121846 */
[----:B-1----:R-:W-:-:S05]  /*19410*/  IADD3 R66, P1, R0, R185, RZ ;  /* 0x000000b900427210 */ /* 0x002fca0007f3e0ff */
[----:B------:R-:W-:Y:S01]  /*19420*/  IMAD.X R67, R171, 0x1, R2, P1 ;  /* 0x00000001ab437824 */ /* 0x000fe200008e0602 */
[----:B----4-:R-:W-:-:S04]  /*19430*/  IADD3 R164, P1, R0, R189, RZ ;  /* 0x000000bd00a47210 */ /* 0x010fc80007f3e0ff */
[----:B------:R1:W-:Y:S01]  /*19440*/  LDGSTS.E [R64+0xa00], [R66.64], P0 ;  /* 0x00a0000042407fae */ /* 0x0003e20008121846 */
[----:B------:R-:W-:-:S05]  /*19450*/  IMAD.X R165, R175, 0x1, R2, P1 ;  /* 0x00000001afa57824 */ /* 0x000fca00008e0602 */
[----:B------:R2:W-:Y:S01]  /*19460*/  LDGSTS.E [R64+0xe00], [R164.64], P0 ;  /* 0x00e00000a4407fae */ /* 0x0005e20008121846 */
[----:B-1----:R-:W-:-:S05]  /*19470*/  IADD3 R66, P1, R0, R197, RZ ;  /* 0x000000c500427210 */ /* 0x002fca0007f3e0ff */
[----:B------:R-:W-:-:S05]  /*19480*/  IMAD.X R67, R180, 0x1, R2, P1 ;  /* 0x00000001b4437824 */ /* 0x000fca00008e0602 */
[----:B------:R1:W-:Y:S01]  /*19490*/  LDGSTS.E [R64+0x1200], [R66.64], P0 ;  /* 0x0120000042407fae */ /* 0x0003e20008121846 */
[----:B--2---:R-:W-:-:S05]  /*194a0*/  IADD3 R164, P1, R0, R201, RZ ;  /* 0x000000c900a47210 */ /* 0x004fca0007f3e0ff */
[----:B------:R-:W-:Y:S01]  /*194b0*/  IMAD.X R165, R184, 0x1, R2, P1 ;  /* 0x00000001b8a57824 */ /* 0x000fe200008e0602 */
[----:B-1----:R-:W-:-:S04]  /*194c0*/  IADD3 R66, P1, R0, R205, RZ ;  /* 0x000000cd00427210 */ /* 0x002fc80007f3e0ff */
[----:B------:R1:W-:Y:S01]  /*194d0*/  LDGSTS.E [R64+0x1600], [R164.64], P0 ;  /* 0x01600000a4407fae */ /* 0x0003e20008121846 */
[----:B---3--:R-:W-:-:S05]  /*194e0*/  IMAD.X R67, R188, 0x1, R2, P1 ;  /* 0x00000001bc437824 */ /* 0x008fca00008e0602 */
        /* <DEDUP_REMOVED lines=168> */
[----:B------:R2:W-:Y:S02]  /*19f70*/  LDGSTS.E [R64+0xfa00], [R66.64], P0 ;  /* 0x0fa0000042407fae */ /* 0x0005e40008121846 */
[----:B--2---:R-:W-:Y:S01]  /*19f80*/  IMAD.MOV.U32 R67, RZ, RZ, R174 ;  /* 0x000000ffff437224 */ /* 0x004fe200078e00ae */
[----:B-1----:R-:W-:Y:S01]  /*19f90*/  IADD3 R164, P1, R0, R178, RZ ;  /* 0x000000b200a47210 */ /* 0x002fe20007f3e0ff */
[----:B------:R-:W-:Y:S01]  /*19fa0*/  IMAD.MOV.U32 R174, RZ, RZ, c[0x0][0x18c] ;  /* 0x00006300ffae7624 */ /* 0x000fe200078e00ff */
[----:B------:R-:W2:Y:S03]  /*19fb0*/  LDL.LU R66, [R1+0x23c] ;  /* 0x00023c0001427983 */ /* 0x000ea60000300800 */
[----:B------:R-:W-:-:S04]  /*19fc0*/  IMAD.SHL.U32 R174, R174, 0x20, RZ ;  /* 0x00000020aeae7824 */ /* 0x000fc800078e00ff */
[----:B------:R-:W-:Y:S02]  /*19fd0*/  IMAD.SHL.U32 R174, R174, 0x4, RZ ;  /* 0x00000004aeae7824 */ /* 0x000fe400078e00ff */
[----:B------:R-:W-:-:S03]  /*19fe0*/  IMAD.X R165, R167, 0x1, R2, P1 ;  /* 0x00000001a7a57824 */ /* 0x000fc600008e0602 */
[-C--:B------:R-:W-:Y:S02]  /*19ff0*/  IADD3 R178, P1, R178, R174.reuse, RZ ;  /* 0x000000aeb2b27210 */ /* 0x080fe40007f3e0ff */
[-C--:B------:R-:W-:Y:S01]  /*1a000*/  IADD3 R191, P2, R191, R174.reuse, RZ ;  /* 0x000000aebfbf7210 */ /* 0x080fe20007f5e0ff */
[----:B------:R1:W-:Y:S01]  /*1a010*/  LDGSTS.E [R64+0xfe00], [R164.64], P0 ;  /* 0x0fe00000a4407fae */ /* 0x0003e20008121846 */
[----:B------:R-:W-:-:S03]  /*1a020*/  IADD3 R3, P3, R3, R174, RZ ;  /* 0x000000ae03037210 */ /* 0x000fc60007f7e0ff */
[----:B------:R3:W-:Y:S01]  /*1a030*/  STL [R1+0x204], R178 ;  /* 0x000204b201007387 */ /* 0x0007e20000100800 */
[-C--:B------:R-:W-:Y:S02]  /*1a040*/  IADD3 R172, P4, R172, R174.reuse, RZ ;  /* 0x000000aeacac7210 */ /* 0x080fe40007f9e0ff */
[-C--:B------:R-:W-:Y:S01]  /*1a050*/  IADD3 R187, P5, R187, R174.reuse, RZ ;  /* 0x000000aebbbb7210 */ /* 0x080fe20007fbe0ff */
[----:B------:R-:W-:Y:S01]  /*1a060*/  UIADD3 UR4, UR4, 0x1, URZ ;  /* 0x0000000104047890 */ /* 0x000fe2000fffe03f */
[-C--:B------:R-:W-:Y:S01]  /*1a070*/  IADD3 R170, P6, R170, R174.reuse, RZ ;  /* 0x000000aeaaaa7210 */ /* 0x080fe20007fde0ff */
[----:B------:R-:W-:Y:S01]  /*1a080*/  UIADD3 UR5, UR5, -0x20, URZ ;  /* 0xffffffe005057890 */ /* 0x000fe2000fffe03f */
[----:B------:R-:W-:Y:S01]  /*1a090*/  IADD3 R183, P0, R183, R174, RZ ;  /* 0x000000aeb7b77210 */ /* 0x000fe20007f1e0ff */
[----:B------:R-:W0:Y:S04]  /*1a0a0*/  LDGDEPBAR ;  /* 0x00000000000079af */ /* 0x000e280000000000 */
[----:B---3--:R-:W3:Y:S04]  /*1a0b0*/  LDL.LU R178, [R1+0x9ac] ;  /* 0x0009ac0001b27983 */ /* 0x008ee80000300800 */
[----:B------:R4:W-:Y:S04]  /*1a0c0*/  STL [R1+0x20c], R191 ;  /* 0x00020cbf01007387 */ /* 0x0009e80000100800 */
[----:B----4-:R-:W4:Y:S04]  /*1a0d0*/  LDL.LU R191, [R1+0x9a8] ;  /* 0x0009a80001bf7983 */ /* 0x010f280000300800 */
[----:B------:R1:W-:Y:S04]  /*1a0e0*/  STL [R1+0x214], R3 ;  /* 0x0002140301007387 */ /* 0x0003e80000100800 */
[----:B-1----:R-:W2:Y:S04]  /*1a0f0*/  LDL.LU R3, [R1+0x9a4] ;  /* 0x0009a40001037983 */ /* 0x002ea80000300800 */
[----:B------:R1:W-:Y:S04]  /*1a100*/  STL [R1+0x21c], R172 ;  /* 0x00021cac01007387 */ /* 0x0003e80000100800 */
[----:B-1----:R-:W3:Y:S04]  /*1a110*/  LDL.LU R172, [R1+0x9a0] ;  /* 0x0009a00001ac7983 */ /* 0x002ee80000300800 */
[----:B------:R1:W-:Y:S04]  /*1a120*/  STL [R1+0x224], R187 ;  /* 0x000224bb01007387 */ /* 0x0003e80000100800 */
[----:B-1----:R-:W3:Y:S04]  /*1a130*/  LDL.LU R187, [R1+0x99c] ;  /* 0x00099c0001bb7983 */ /* 0x002ee80000300800 */
[----:B------:R1:W-:Y:S04]  /*1a140*/  STL [R1+0x22c], R170 ;  /* 0x00022caa01007387 */ /* 0x0003e80000100800 */
[----:B-1----:R-:W3:Y:S04]  /*1a150*/  LDL.LU R170, [R1+0x998] ;  /* 0x0009980001aa7983 */ /* 0x002ee80000300800 */
[----:B------:R1:W-:Y:S04]  /*1a160*/  STL [R1+0x234], R183 ;  /* 0x000234b701007387 */ /* 0x0003e80000100800 */
[----:B-1----:R-:W3:Y:S01]  /*1a170*/  LDL.LU R183, [R1+0x994] ;  /* 0x0009940001b77983 */ /* 0x002ee20000300800 */
[----:B--2---:R-:W-:-:S02]  /*1a180*/  IMAD.X R167, R167, 0x1, R3, P1 ;  /* 0x00000001a7a77824 */ /* 0x004fc400008e0603 */
[--C-:B------:R-:W-:Y:S01]  /*1a190*/  IMAD.X R179, R179, 0x1, R3.reuse, P2 ;  /* 0x00000001b3b37824 */ /* 0x100fe200010e0603 */
[-C--:B------:R-:W-:Y:S02]  /*1a1a0*/  IADD3 R66, P1, R66, R174.reuse, RZ ;  /* 0x000000ae42427210 */ /* 0x080fe40007f3e0ff */
[----:B------:R1:W-:Y:S01]  /*1a1b0*/  STL [R1+0x200], R167 ;  /* 0x000200a701007387 */ /* 0x0003e20000100800 */
[-C--:B------:R-:W-:Y:S01]  /*1a1c0*/  IADD3 R166, P2, R166, R174.reuse, RZ ;  /* 0x000000aea6a67210 */ /* 0x080fe20007f5e0ff */
[--C-:B------:R-:W-:Y:S01]  /*1a1d0*/  IMAD.X R173, R173, 0x1, R3.reuse, P3 ;  /* 0x00000001adad7824 */ /* 0x100fe200018e0603 */
[-C--:B------:R-:W-:Y:S01]  /*1a1e0*/  IADD3 R168, P3, R168, R174.reuse, RZ ;  /* 0x000000aea8a87210 */ /* 0x080fe20007f7e0ff */
[--C-:B------:R-:W-:Y:S01]  /*1a1f0*/  IMAD.X R176, R176, 0x1, R3.reuse, P4 ;  /* 0x00000001b0b07824 */ /* 0x100fe200020e0603 */
[----:B-1----:R-:W2:Y:S04]  /*1a200*/  LDL.LU R167, [R1+0x990] ;  /* 0x0009900001a77983 */ /* 0x002ea80000300800 */
[----:B------:R1:W-:Y:S01]  /*1a210*/  STL [R1+0x208], R179 ;  /* 0x000208b301007387 */ /* 0x0003e20000100800 */
[----:B------:R-:W-:Y:S01]  /*1a220*/  IADD3 R160, P4, R160, R174, RZ ;  /* 0x000000aea0a07210 */ /* 0x000fe20007f9e0ff */
[----:B------:R-:W-:-:S02]  /*1a230*/  IMAD.X R161, R161, 0x1, R3, P5 ;  /* 0x00000001a1a17824 */ /* 0x000fc400028e0603 */
[----:B-1----:R-:W2:Y:S04]  /*1a240*/  LDL.LU R179, [R1+0x98c] ;  /* 0x00098c0001b37983 */ /* 0x002ea80000300800 */
[----:B------:R-:W-:Y:S04]  /*1a250*/  STL [R1+0x23c], R66 ;  /* 0x00023c4201007387 */ /* 0x000fe80000100800 */
[----:B------:R1:W-:Y:S01]  /*1a260*/  STL [R1+0x244], R166 ;  /* 0x000244a601007387 */ /* 0x0003e20000100800 */
[----:B------:R-:W-:Y:S01]  /*1a270*/  IADD3 R162, P5, R162, R174, RZ ;  /* 0x000000aea2a27210 */ /* 0x000fe20007fbe0ff */
[----:B------:R-:W-:-:S02]  /*1a280*/  IMAD.X R163, R163, 0x1, R3, P6 ;  /* 0x00000001a3a37824 */ /* 0x000fc400030e0603 */
[----:B-1----:R-:W2:Y:S04]  /*1a290*/  LDL.LU R166, [R1+0x988] ;  /* 0x0009880001a67983 */ /* 0x002ea80000300800 */
[----:B------:R1:W-:Y:S01]  /*1a2a0*/  STL [R1+0x210], R173 ;  /* 0x000210ad01007387 */ /* 0x0003e20000100800 */
[----:B------:R-:W-:-:S03]  /*1a2b0*/  IADD3 R156, P6, R156, R174, RZ ;  /* 0x000000ae9c9c7210 */ /* 0x000fc60007fde0ff */
[----:B-1----:R-:W2:Y:S04]  /*1a2c0*/  LDL.LU R173, [R1+0x984] ;  /* 0x0009840001ad7983 */ /* 0x002ea80000300800 */
[----:B------:R1:W-:Y:S01]  /*1a2d0*/  STL [R1+0x24c], R168 ;  /* 0x00024ca801007387 */ /* 0x0003e20000100800 */
[--C-:B------:R-:W-:Y:S01]  /*1a2e0*/  IMAD.X R67, R67, 0x1, R3.reuse, P0 ;  /* 0x0000000143437824 */ /* 0x100fe200000e0603 */
[----:B------:R-:W-:Y:S02]  /*1a2f0*/  IADD3 R157, P0, R157, R174, RZ ;  /* 0x000000ae9d9d7210 */ /* 0x000fe40007f1e0ff */
[----:B-1----:R-:W2:Y:S04]  /*1a300*/  LDL.LU R168, [R1+0x980] ;  /* 0x0009800001a87983 */ /* 0x002ea80000300800 */
[----:B------:R1:W-:Y:S01]  /*1a310*/  STL [R1+0x218], R176 ;  /* 0x000218b001007387 */ /* 0x0003e20000100800 */
[----:B------:R-:W-:-:S03]  /*1a320*/  IMAD.X R158, R158, 0x1, R3, P1 ;  /* 0x000000019e9e7824 */ /* 0x000fc600008e0603 */
[----:B-1----:R-:W2:Y:S04]  /*1a330*/  LDL.LU R176, [R1+0x97c] ;  /* 0x00097c0001b07983 */ /* 0x002ea80000300800 */
[----:B------:R1:W-:Y:S01]  /*1a340*/  STL [R1+0x254], R160 ;  /* 0x000254a001007387 */ /* 0x0003e20000100800 */
[----:B------:R-:W-:-:S03]  /*1a350*/  IADD3 R159, P1, R159, R174, RZ ;  /* 0x000000ae9f9f7210 */ /* 0x000fc60007f3e0ff */
[----:B-1----:R1:W5:Y:S04]  /*1a360*/  LDL.LU R160, [R1+0x978] ;  /* 0x0009780001a07983 */ /* 0x0023680000300800 */
[----:B------:R1:W-:Y:S01]  /*1a370*/  STL [R1+0x220], R161 ;  /* 0x000220a101007387 */ /* 0x0003e20000100800 */
[----:B------:R-:W-:-:S03]  /*1a380*/  IMAD.X R152, R152, 0x1, R3, P2 ;  /* 0x0000000198987824 */ /* 0x000fc600010e0603 */
[----:B-1----:R1:W5:Y:S04]  /*1a390*/  LDL.LU R161, [R1+0x974] ;  /* 0x0009740001a17983 */ /* 0x0023680000300800 */
        /* <DEDUP_REMOVED lines=12> */
[----:B------:R-:W-:Y:S04]  /*1a460*/  STL [R1+0x230], R67 ;  /* 0x0002304301007387 */ /* 0x000fe80000100800 */
        /* <DEDUP_REMOVED lines=457> */
[-C--:B------:R-:W-:Y:S01]  /*1c100*/  IADD3 R251, P3, R251, R174.reuse, RZ ;  /* 0x000000aefbfb7210 */ /* 0x080fe20007f7e0ff */
[--C-:B------:R-:W-:Y:S02]  /*1c110*/  IMAD.X R250, R250, 0x1, R3.reuse, P4 ;  /* 0x00000001fafa7824 */ /* 0x100fe400020e0603 */
[----:B-1----:R1:W5:Y:S04]  /*1c120*/  LDL.LU R122, [R1+0x700] ;  /* 0x00070000017a7983 */ /* 0x0023680000300800 */
[----:B------:R1:W-:Y:S01]  /*1c130*/  STL [R1+0x4d4], R123 ;  /* 0x0004d47b01007387 */ /* 0x0003e20000100800 */
[----:B------:R-:W-:Y:S01]  /*1c140*/  IADD3 R249, P4, R249, R174, RZ ;  /* 0x000000aef9f97210 */ /* 0x000fe20007f9e0ff */
[----:B------:R-:W-:-:S02]  /*1c150*/  IMAD.X R248, R248, 0x1, R3, P5 ;  /* 0x00000001f8f87824 */ /* 0x000fc400028e0603 */
        /* <DEDUP_REMOVED lines=17> */
[----:B------:R-:W-:Y:S04]  /*1c270*/  STL [R1+0x4b0], R252 ;  /* 0x0004b0fc01007387 */ /* 0x000fe80000100800 */
[----:B------:R-:W-:Y:S04]  /*1c280*/  STL [R1+0x4ec], R251 ;  /* 0x0004ecfb01007387 */ /* 0x000fe80000100800 */
[----:B------:R-:W-:Y:S04]  /*1c290*/  STL [R1+0x4b8], R250 ;  /* 0x0004b8fa01007387 */ /* 0x000fe80000100800 */
[----:B------:R-:W-:Y:S04]  /*1c2a0*/  STL [R1+0x4f4], R249 ;  /* 0x0004f4f901007387 */ /* 0x000fe80000100800 */
[----:B------:R-:W-:Y:S01]  /*1c2b0*/  STL [R1+0x4c0], R248 ;  /* 0x0004c0f801007387 */ /* 0x000fe20000100800 */
[----:B------:R-:W-:-:S03]  /*1c2c0*/  IADD3 R235, P2, R235, R174, RZ ;  /* 0x000000aeebeb7210 */ /* 0x000fc60007f5e0ff */
[----:B------:R1:W-:Y:S01]  /*1c2d0*/  STL [R1+0x4fc], R247 ;  /* 0x0004fcf701007387 */ /* 0x0003e20000100800 */
[----:B------:R-:W-:-:S03]  /*1c2e0*/  IMAD.X R234, R234, 0x1, R3, P3 ;  /* 0x00000001eaea7824 */ /* 0x000fc600018e0603 */
[----:B------:R1:W-:Y:S01]  /*1c2f0*/  STL [R1+0x4c8], R246 ;  /* 0x0004c8f601007387 */ /* 0x0003e20000100800 */
        /* <DEDUP_REMOVED lines=62> */
[----:B-1----:R-:W-:-:S03]  /*1c6e0*/  IMAD.MOV.U32 R247, RZ, RZ, 0x1f ;  /* 0x0000001ffff77424 */ /* 0x002fc600078e00ff */
        /* <DEDUP_REMOVED lines=9> */
[----:B------:R-:W-:Y:S01]  /*1c780*/  IMAD.X R198, R198, 0x1, R3, P0 ;  /* 0x00000001c6c67824 */ /* 0x000fe200000e0603 */
[----:B------:R-:W-:Y:S02]  /*1c790*/  IADD3 R247, R247, c[0x0][0x180], RZ ;  /* 0x00006000f7f77a10 */ /* 0x000fe40007ffe0ff */
[----:B------:R1:W-:Y:S01]  /*1c7a0*/  STL [R1+0x594], R205 ;  /* 0x000594cd01007387 */ /* 0x0003e20000100800 */
[----:B------:R-:W-:-:S03]  /*1c7b0*/  IADD3 R197, P0, R197, R174, RZ ;  /* 0x000000aec5c57210 */ /* 0x000fc60007f1e0ff */
[----:B------:R1:W-:Y:S01]  /*1c7c0*/  STL [R1+0x560], R204 ;  /* 0x000560cc01007387 */ /* 0x0003e20000100800 */
[----:B------:R-:W-:-:S03]  /*1c7d0*/  IMAD.X R196, R196, 0x1, R3, P1 ;  /* 0x00000001c4c47824 */ /* 0x000fc600008e0603 */
[----:B------:R1:W-:Y:S01]  /*1c7e0*/  STL [R1+0x59c], R203 ;  /* 0x00059ccb01007387 */ /* 0x0003e20000100800 */
[----:B----4-:R-:W-:-:S03]  /*1c7f0*/  IADD3 R191, P1, R191, R174, RZ ;  /* 0x000000aebfbf7210 */ /* 0x010fc60007f3e0ff */
[----:B------:R1:W-:Y:S01]  /*1c800*/  STL [R1+0x568], R202 ;  /* 0x000568ca01007387 */ /* 0x0003e20000100800 */
[----:B------:R-:W-:Y:S01]  /*1c810*/  IMAD.X R190, R190, 0x1, R3, P2 ;  /* 0x00000001bebe7824 */ /* 0x000fe200010e0603 */
[----:B------:R-:W-:Y:S02]  /*1c820*/  SHF.R.S32.HI R64, RZ, 0x1f, R247 ;  /* 0x0000001fff407819 */ /* 0x000fe400000114f7 */
[----:B------:R1:W-:Y:S01]  /*1c830*/  STL [R1+0x5a4], R201 ;  /* 0x0005a4c901007387 */ /* 0x0003e20000100800 */
[----:B------:R-:W-:-:S03]  /*1c840*/  IADD3 R189, P2, R189, R174, RZ ;  /* 0x000000aebdbd7210 */ /* 0x000fc60007f5e0ff */
[----:B------:R1:W-:Y:S01]  /*1c850*/  STL [R1+0x570], R200 ;  /* 0x000570c801007387 */ /* 0x0003e20000100800 */
[----:B------:R-:W-:-:S03]  /*1c860*/  IMAD.X R188, R188, 0x1, R3, P3 ;  /* 0x00000001bcbc7824 */ /* 0x000fc600018e0603 */
[----:B------:R1:W-:Y:S01]  /*1c870*/  STL [R1+0x5ac], R199 ;  /* 0x0005acc701007387 */ /* 0x0003e20000100800 */
[----:B---3--:R-:W-:-:S03]  /*1c880*/  IADD3 R187, P3, R187, R174, RZ ;  /* 0x000000aebbbb7210 */ /* 0x008fc60007f7e0ff */
[----:B------:R1:W-:Y:S01]  /*1c890*/  STL [R1+0x578], R198 ;  /* 0x000578c601007387 */ /* 0x0003e20000100800 */
[--C-:B------:R-:W-:Y:S01]  /*1c8a0*/  IMAD.X R186, R186, 0x1, R3.reuse, P4 ;  /* 0x00000001baba7824 */ /* 0x100fe200020e0603 */
[----:B------:R-:W-:Y:S02]  /*1c8b0*/  LEA.HI R64, R64, R247, RZ, 0x5 ;  /* 0x000000f740407211 */ /* 0x000fe400078f28ff */
[----:B------:R1:W-:Y:S01]  /*1c8c0*/  STL [R1+0x5b4], R197 ;  /* 0x0005b4c501007387 */ /* 0x0003e20000100800 */
[----:B------:R-:W-:Y:S01]  /*1c8d0*/  IMAD.MOV.U32 R66, RZ, RZ, c[0x0][0x188] ;  /* 0x00006200ff427624 */ /* 0x000fe200078e00ff */
[----:B------:R-:W-:Y:S02]  /*1c8e0*/  IADD3 R185, P4, R185, R174, RZ ;  /* 0x000000aeb9b97210 */ /* 0x000fe40007f9e0ff */
[----:B------:R1:W-:Y:S01]  /*1c8f0*/  STL [R1+0x580], R196 ;  /* 0x000580c401007387 */ /* 0x0003e20000100800 */
[----:B------:R-:W-:-:S03]  /*1c900*/  IMAD.X R184, R184, 0x1, R3, P5 ;  /* 0x00000001b8b87824 */ /* 0x000fc600028e0603 */
[----:B------:R1:W-:Y:S01]  /*1c910*/  STL [R1+0x5bc], R191 ;  /* 0x0005bcbf01007387 */ /* 0x0003e20000100800 */
[----:B------:R-:W-:-:S03]  /*1c920*/  IADD3 R183, P5, R183, R174, RZ ;  /* 0x000000aeb7b77210 */ /* 0x000fc60007fbe0ff */
[----:B------:R1:W-:Y:S01]  /*1c930*/  STL [R1+0x588], R190 ;  /* 0x000588be01007387 */ /* 0x0003e20000100800 */
[--C-:B------:R-:W-:Y:S01]  /*1c940*/  IMAD.X R182, R182, 0x1, R3.reuse, P6 ;  /* 0x00000001b6b67824 */ /* 0x100fe200030e0603 */
[----:B------:R-:W-:Y:S02]  /*1c950*/  SHF.R.S32.HI R64, RZ, 0x5, R64 ;  /* 0x00000005ff407819 */ /* 0x000fe40000011440 */
[----:B------:R1:W-:Y:S01]  /*1c960*/  STL [R1+0x5c4], R189 ;  /* 0x0005c4bd01007387 */ /* 0x0003e20000100800 */
[----:B------:R-:W-:Y:S01]  /*1c970*/  IMAD.SHL.U32 R66, R66, 0x20, RZ ;  /* 0x0000002042427824 */ /* 0x000fe200078e00ff */
[----:B------:R-:W-:Y:S02]  /*1c980*/  IADD3 R181, P6, R181, R174, RZ ;  /* 0x000000aeb5b57210 */ /* 0x000fe40007fde0ff */
[----:B------:R1:W-:Y:S01]  /*1c990*/  STL [R1+0x590], R188 ;  /* 0x000590bc01007387 */ /* 0x0003e20000100800 */
[----:B------:R-:W-:-:S03]  /*1c9a0*/  IMAD.X R180, R180, 0x1, R3, P0 ;  /* 0x00000001b4b47824 */ /* 0x000fc600000e0603 */
[----:B------:R1:W-:Y:S01]  /*1c9b0*/  STL [R1+0x5cc], R187 ;  /* 0x0005ccbb01007387 */ /* 0x0003e20000100800 */
[-C--:B--2---:R-:W-:Y:S01]  /*1c9c0*/  IADD3 R179, P0, R179, R174.reuse, RZ ;  /* 0x000000aeb3b37210 */ /* 0x084fe20007f1e0ff */
[--C-:B------:R-:W-:Y:S02]  /*1c9d0*/  IMAD.X R171, R171, 0x1, R3.reuse, P4 ;  /* 0x00000001abab7824 */ /* 0x100fe400020e0603 */
[----:B------:R1:W-:Y:S01]  /*1c9e0*/  STL [R1+0x598], R186 ;  /* 0x000598ba01007387 */ /* 0x0003e20000100800 */
[----:B------:R-:W-:Y:S01]  /*1c9f0*/  IMAD.X R178, R178, 0x1, R3, P1 ;  /* 0x00000001b2b27824 */ /* 0x000fe200008e0603 */
[----:B------:R-:W-:Y:S02]  /*1ca00*/  ISETP.NE.U32.AND P4, PT, R64, UR4, PT ;  /* 0x0000000440007c0c */ /* 0x000fe4000bf85070 */
[----:B------:R1:W-:Y:S01]  /*1ca10*/  STL [R1+0x5d4], R185 ;  /* 0x0005d4b901007387 */ /* 0x0003e20000100800 */
[----:B------:R-:W-:-:S03]  /*1ca20*/  IADD3 R177, P1, R177, R174, RZ ;  /* 0x000000aeb1b17210 */ /* 0x000fc60007f3e0ff */
[----:B------:R1:W-:Y:S01]  /*1ca30*/  STL [R1+0x5a0], R184 ;  /* 0x0005a0b801007387 */ /* 0x0003e20000100800 */
[----:B------:R-:W-:Y:S01]  /*1ca40*/  SHF.R.S32.HI R64, RZ, 0x1f, R66 ;  /* 0x0000001fff407819 */ /* 0x000fe20000011442 */
[----:B------:R-:W-:Y:S02]  /*1ca50*/  IMAD.X R175, R175, 0x1, R3, P2 ;  /* 0x00000001afaf7824 */ /* 0x000fe400010e0603 */
[----:B------:R1:W-:Y:S01]  /*1ca60*/  STL [R1+0x5dc], R183 ;  /* 0x0005dcb701007387 */ /* 0x0003e20000100800 */
[----:B------:R-:W-:-:S03]  /*1ca70*/  IADD3 R173, P2, R173, R174, RZ ;  /* 0x000000aeadad7210 */ /* 0x000fc60007f5e0ff */
[----:B------:R1:W-:Y:S01]  /*1ca80*/  STL [R1+0x5a8], R182 ;  /* 0x0005a8b601007387 */ /* 0x0003e20000100800 */
[----:B------:R-:W-:-:S03]  /*1ca90*/  IMAD.X R172, R172, 0x1, R3, P3 ;  /* 0x00000001acac7824 */ /* 0x000fc600018e0603 */
[----:B------:R1:W-:Y:S01]  /*1caa0*/  STL [R1+0x5e4], R181 ;  /* 0x0005e4b501007387 */ /* 0x0003e20000100800 */
[----:B------:R-:W-:-:S03]  /*1cab0*/  LEA R176, P3, R66, R176, 0x2 ;  /* 0x000000b042b07211 */ /* 0x000fc600078610ff */
[----:B------:R1:W-:Y:S01]  /*1cac0*/  STL [R1+0x5b0], R180 ;  /* 0x0005b0b401007387 */ /* 0x0003e20000100800 */
[----:B------:R-:W-:-:S03]  /*1cad0*/  SHF.L.U64.HI R64, R66, 0x2, R64 ;  /* 0x0000000242407819 */ /* 0x000fc60000010240 */
[----:B------:R1:W-:Y:S01]  /*1cae0*/  STL [R1+0x5ec], R179 ;  /* 0x0005ecb301007387 */ /* 0x0003e20000100800 */
[----:B------:R-:W-:-:S03]  /*1caf0*/  IMAD.X R170, R170, 0x1, R3, P5 ;  /* 0x00000001aaaa7824 */ /* 0x000fc600028e0603 */
        /* <DEDUP_REMOVED lines=10> */
[----:B------:R1:W-:Y:S04]  /*1cba0*/  STL [R1+0x1e0], R176 ;  /* 0x0001e0b001007387 */ /* 0x0003e80000100800 */
[----:B------:R1:W-:Y:S04]  /*1cbb0*/  STL [R1+0x5d0], R171 ;  /* 0x0005d0ab01007387 */ /* 0x0003e80000100800 */
[----:B------:R1:W-:Y:S04]  /*1cbc0*/  STL [R1+0x5d8], R170 ;  /* 0x0005d8aa01007387 */ /* 0x0003e80000100800 */
[----:B------:R1:W-:Y:S04]  /*1cbd0*/  STL [R1+0x5e0], R169 ;  /* 0x0005e0a901007387 */ /* 0x0003e80000100800 */
[----:B------:R1:W-:Y:S04]  /*1cbe0*/  STL [R1+0x5e8], R167 ;  /* 0x0005e8a701007387 */ /* 0x0003e80000100800 */
[----:B------:R1:W-:Y:S04]  /*1cbf0*/  STL [R1+0x1dc], R168 ;  /* 0x0001dca801007387 */ /* 0x0003e80000100800 */
[----:B------:R1:W-:Y:S04]  /*1cc00*/  STL [R1+0x5f0], R65 ;  /* 0x0005f04101007387 */ /* 0x0003e80000100800 */
[----:B------:R1:W-:Y:S01]  /*1cc10*/  STL [R1+0x5f8], R166 ;  /* 0x0005f8a601007387 */ /* 0x0003e20000100800 */
[----:B------:R-:W-:Y:S01]  /*1cc20*/  @!P4 CALL.REL.NOINC `(.L_x_0) ;  /* 0x000000100000c944 */ /* 0x000fe20003c00000 */
[----:B------:R-:W-:Y:S05]  /*1cc30*/  BRA `(.L_x_1) ;  /* 0xffff611000007947 */ /* 0x000fea000383ffff */
.L_x_0:
[----:B--2---:R-:W2:Y:S01]  /*1cc40*/  LDL.LU R249, [R1+0x600] ;  /* 0x0006000001f97983 */ /* 0x004ea20000300800 */
[----:B------:R-:W-:-:S04]  /*1cc50*/  DEPBAR.LE SB0, 0x0 ;  /* 0x000080000000791a */ /* 0x000fc80000000000 */
[----:B------:R-:W2:Y:S04]  /*1cc60*/  LDL.LU R64, [R1+0xd0] ;  /* 0x0000d00001407983 */ /* 0x000ea80000300800 */
[----:B-1----:R-:W2:Y:S04]  /*1cc70*/  LDL.LU R65, [R1+0x100] ;  /* 0x0001000001417983 */ /* 0x002ea80000300800 */
[----:B------:R-:W2:Y:S04]  /*1cc80*/  LDL.LU R66, [R1+0x70] ;  /* 0x0000700001427983 */ /* 0x000ea80000300800 */
[----:B------:R-:W2:Y:S04]  /*1cc90*/  LDL.LU R67, [R1+0x30] ;  /* 0x0000300001437983 */ /* 0x000ea80000300800 */
[----:B------:R-:W-:Y:S06]  /*1cca0*/  BAR.SYNC.DEFER_BLOCKING 0x0 ;  /* 0x0000000000007b1d */ /* 0x000fec0000010000 */
[----:B------:R-:W3:Y:S04]  /*1ccb0*/  LDL.LU R176, [R1+0xd4] ;  /* 0x0000d40001b07983 */ /* 0x000ee80000300800 */
[----:B------:R-:W3:Y:S04]  /*1ccc0*/  LDL.LU R177, [R1+0x104] ;  /* 0x0001040001b17983 */ /* 0x000ee80000300800 */
[----:B------:R-:W3:Y:S04]  /*1ccd0*/  LDL.LU R178, [R1+0x74] ;  /* 0x0000740001b27983 */ /* 0x000ee80000300800 */
[----:B------:R-:W3:Y:S04]  /*1cce0*/  LDL.LU R179, [R1+0x34] ;  /* 0x0000340001b37983 */ /* 0x000ee80000300800 */
        /* <DEDUP_REMOVED lines=12> */
[----:B--2---:R1:W-:Y:S04]  /*1cdb0*/  STS.128 [R249], R64 ;  /* 0x00000040f9007388 */ /* 0x0043e80000000c00 */
[----:B-1----:R-:W2:Y:S04]  /*1cdc0*/  LDL.LU R64, [R1+0xc4] ;  /* 0x0000c40001407983 */ /* 0x002ea80000300800 */
[----:B------:R-:W2:Y:S04]  /*1cdd0*/  LDL.LU R65, [R1+0xf4] ;  /* 0x0000f40001417983 */ /* 0x000ea80000300800 */
[----:B------:R-:W2:Y:S04]  /*1cde0*/  LDL.LU R66, [R1+0x64] ;  /* 0x0000640001427983 */ /* 0x000ea80000300800 */
[----:B------:R-:W2:Y:S04]  /*1cdf0*/  LDL.LU R67, [R1+0x24] ;  /* 0x0000240001437983 */ /* 0x000ea80000300800 */
[----:B---3--:R-:W-:Y:S04]  /*1ce00*/  STS.128 [R249+0x400], R176 ;  /* 0x000400b0f9007388 */ /* 0x008fe80000000c00 */
[----:B----4-:R-:W-:Y:S04]  /*1ce10*/  STS.128 [R249+0x80], R172 ;  /* 0x000080acf9007388 */ /* 0x010fe80000000c00 */
[----:B------:R-:W-:Y:S04]  /*1ce20*/  STS.128 [R249+0x480], R168 ;  /* 0x000480a8f9007388 */ /* 0x000fe80000000c00 */
[----:B------:R-:W-:Y:S04]  /*1ce30*/  STS.128 [R249+0x100], R164 ;  /* 0x000100a4f9007388 */ /* 0x000fe80000000c00 */
[----:B--2---:R1:W-:Y:S04]  /*1ce40*/  STS.128 [R249+0x500], R64 ;  /* 0x00050040f9007388 */ /* 0x0043e80000000c00 */
[----:B-1----:R-:W2:Y:S04]  /*1ce50*/  LDL.LU R64, [R1+0xc8] ;  /* 0x0000c80001407983 */ /* 0x002ea80000300800 */
[----:B------:R-:W2:Y:S04]  /*1ce60*/  LDL.LU R65, [R1+0xf8] ;  /* 0x0000f80001417983 */ /* 0x000ea80000300800 */
[----:B------:R-:W2:Y:S04]  /*1ce70*/  LDL.LU R66, [R1+0x68] ;  /* 0x0000680001427983 */ /* 0x000ea80000300800 */
[----:B------:R-:W2:Y:S04]  /*1ce80*/  LDL.LU R67, [R1+0x28] ;  /* 0x0000280001437983 */ /* 0x000ea80000300800 */
        /* <DEDUP_REMOVED lines=23> */
[----:B-----5:R-:W-:-:S03]  /*1d000*/  IMAD.MOV.U32 R187, RZ, RZ, R124 ;  /* 0x000000ffffbb7224 */ /* 0x020fc600078e007c */
[----:B--2---:R1:W-:Y:S04]  /*1d010*/  STS.128 [R249+0x180], R64 ;  /* 0x00018040f9007388 */ /* 0x0043e80000000c00 */
[----:B-1----:R-:W2:Y:S04]  /*1d020*/  LDL.LU R64, [R1+0x84] ;  /* 0x0000840001407983 */ /* 0x002ea80000300800 */
[----:B------:R-:W2:Y:S04]  /*1d030*/  LDL.LU R65, [R1+0xa4] ;  /* 0x0000a40001417983 */ /* 0x000ea80000300800 */
[----:B---3--:R1:W-:Y:S04]  /*1d040*/  STS.128 [R249+0x580], R164 ;  /* 0x000580a4f9007388 */ /* 0x0083e80000000c00 */
[----:B------:R-:W2:Y:S01]  /*1d050*/  LDL.LU R66, [R1+0x44] ;  /* 0x0000440001427983 */ /* 0x000ea20000300800 */
[----:B------:R-:W-:-:S03]  /*1d060*/  IMAD.MOV.U32 R67, RZ, RZ, R125 ;  /* 0x000000ffff437224 */ /* 0x000fc600078e007d */
[----:B-1----:R-:W3:Y:S01]  /*1d070*/  LDL.LU R164, [R1+0x88] ;  /* 0x0000880001a47983 */ /* 0x002ee20000300800 */
[----:B------:R-:W-:-:S03]  /*1d080*/  IMAD.MOV.U32 R167, RZ, RZ, R126 ;  /* 0x000000ffffa77224 */ /* 0x000fc600078e007e */
[----:B------:R-:W3:Y:S04]  /*1d090*/  LDL.LU R165, [R1+0xa8] ;  /* 0x0000a80001a57983 */ /* 0x000ee80000300800 */
[----:B------:R-:W3:Y:S04]  /*1d0a0*/  LDL.LU R166, [R1+0x48] ;  /* 0x0000480001a67983 */ /* 0x000ee80000300800 */
[----:B------:R-:W3:Y:S04]  /*1d0b0*/  LDL.LU R124, [R1+0x8c] ;  /* 0x00008c00017c7983 */ /* 0x000ee80000300800 */
[----:B------:R-:W3:Y:S04]  /*1d0c0*/  LDL.LU R125, [R1+0xac] ;  /* 0x0000ac00017d7983 */ /* 0x000ee80000300800 */
[----:B------:R-:W3:Y:S04]  /*1d0d0*/  LDL.LU R126, [R1+0x4c] ;  /* 0x00004c00017e7983 */ /* 0x000ee80000300800 */
[----:B------:R-:W1:Y:S04]  /*1d0e0*/  S2R R189, SR_TID.X ;  /* 0x0000000000bd7919 */ /* 0x000e680000002100 */
[----:B----4-:R-:W-:Y:S04]  /*1d0f0*/  STS.128 [R249+0x200], R168 ;  /* 0x000200a8f9007388 */ /* 0x010fe80000000c00 */
[----:B------:R-:W-:Y:S04]  /*1d100*/  STS.128 [R249+0x600], R172 ;  /* 0x000600acf9007388 */ /* 0x000fe80000000c00 */
[----:B------:R-:W-:Y:S04]  /*1d110*/  STS.128 [R249+0x280], R176 ;  /* 0x000280b0f9007388 */ /* 0x000fe80000000c00 */
[----:B------:R-:W-:Y:S04]  /*1d120*/  STS.128 [R249+0x680], R180 ;  /* 0x000680b4f9007388 */ /* 0x000fe80000000c00 */
[----:B------:R-:W-:Y:S01]  /*1d130*/  STS.128 [R249+0x300], R184 ;  /* 0x000300b8f9007388 */ /* 0x000fe20000000c00 */
[C---:B-1----:R-:W-:Y:S01]  /*1d140*/  IMAD.SHL.U32 R220, R189.reuse, 0x1000, RZ ;  /* 0x00001000bddc7824 */ /* 0x042fe200078e00ff */
[----:B------:R-:W-:-:S04]  /*1d150*/  LOP3.LUT R188, R189, 0x7f, RZ, 0xc0, !PT ;  /* 0x0000007fbdbc7812 */ /* 0x000fc800078ec0ff */
[----:B------:R-:W-:-:S05]  /*1d160*/  LOP3.LUT R220, R220, 0x6000, RZ, 0xc0, !PT ;  /* 0x00006000dcdc7812 */ /* 0x000fca00078ec0ff */
[----:B------:R-:W-:-:S05]  /*1d170*/  IMAD R220, R188, 0x10, R220 ;  /* 0x00000010bcdc7824 */ /* 0x000fca00078e02dc */
[C---:B------:R-:W-:Y:S02]  /*1d180*/  LOP3.LUT R3, R220.reuse, 0x20, RZ, 0x3c, !PT ;  /* 0x00000020dc037812 */ /* 0x040fe400078e3cff */
[C---:B------:R-:W-:Y:S02]  /*1d190*/  LOP3.LUT R2, R220.reuse, 0x40, RZ, 0x3c, !PT ;  /* 0x00000040dc027812 */ /* 0x040fe400078e3cff */
[----:B------:R-:W-:Y:S01]  /*1d1a0*/  LOP3.LUT R0, R220, 0x60, RZ, 0x3c, !PT ;  /* 0x00000060dc007812 */ /* 0x000fe200078e3cff */
[----:B------:R-:W-:Y:S02]  /*1d1b0*/  IMAD.MOV.U32 R208, RZ, RZ, R120 ;  /* 0x000000ffffd07224 */ /* 0x000fe400078e0078 */
[----:B------:R-:W-:Y:S02]  /*1d1c0*/  IMAD.MOV.U32 R209, RZ, RZ, R104 ;  /* 0x000000ffffd17224 */ /* 0x000fe400078e0068 */
[----:B------:R-:W-:Y:S02]  /*1d1d0*/  IMAD.MOV.U32 R210, RZ, RZ, R88 ;  /* 0x000000ffffd27224 */ /* 0x000fe400078e0058 */
[----:B------:R-:W-:-:S02]  /*1d1e0*/  IMAD.MOV.U32 R211, RZ, RZ, R148 ;  /* 0x000000ffffd37224 */ /* 0x000fc400078e0094 */
[----:B------:R-:W-:Y:S02]  /*1d1f0*/  IMAD.MOV.U32 R204, RZ, RZ, R121 ;  /* 0x000000ffffcc7224 */ /* 0x000fe400078e0079 */
[----:B------:R-:W-:Y:S02]  /*1d200*/  IMAD.MOV.U32 R205, RZ, RZ, R105 ;  /* 0x000000ffffcd7224 */ /* 0x000fe400078e0069 */
        /* <DEDUP_REMOVED lines=13> */
[----:B------:R-:W-:Y:S01]  /*1d2e0*/  IMAD.MOV.U32 R141, RZ, RZ, R99 ;  /* 0x000000ffff8d7224 */ /* 0x000fe200078e0063 */
[----:B--2---:R-:W-:Y:S04]  /*1d2f0*/  STS.128 [R249+0x700], R64 ;  /* 0x00070040f9007388 */ /* 0x004fe80000000c00 */
[----:B---3--:R-:W-:Y:S04]  /*1d300*/  STS.128 [R249+0x380], R164 ;  /* 0x000380a4f9007388 */ /* 0x008fe80000000c00 */
[----:B------:R-:W-:Y:S04]  /*1d310*/  STS.128 [R249+0x780], R124 ;  /* 0x0007807cf9007388 */ /* 0x000fe80000000c00 */
[----:B------:R-:W-:Y:S06]  /*1d320*/  BAR.SYNC.DEFER_BLOCKING 0x0 ;  /* 0x0000000000007b1d */ /* 0x000fec0000010000 */
[----:B------:R-:W-:Y:S04]  /*1d330*/  LDS.128 R244, [R220] ;  /* 0x00000000dcf47984 */ /* 0x000fe80000000c00 */
[----:B------:R-:W-:Y:S04]  /*1d340*/  LDS.128 R236, [R220+0x800] ;  /* 0x00080000dcec7984 */ /* 0x000fe80000000c00 */
[----:B------:R-:W-:Y:S04]  /*1d350*/  LDS.128 R232, [R220+0x1000] ;  /* 0x00100000dce87984 */ /* 0x000fe80000000c00 */
[----:B------:R-:W-:Y:S04]  /*1d360*/  LDS.128 R228, [R220+0x1800] ;  /* 0x00180000dce47984 */ /* 0x000fe80000000c00 */
        /* <DEDUP_REMOVED lines=12> */
[----:B------:R-:W-:Y:S06]  /*1d430*/  BAR.SYNC.DEFER_BLOCKING 0x0 ;  /* 0x0000000000007b1d */ /* 0x000fec0000010000 */
[----:B------:R1:W-:Y:S04]  /*1d440*/  STS.128 [R249], R208 ;  /* 0x000000d0f9007388 */ /* 0x0003e80000000c00 */
[----:B------:R-:W-:Y:S01]  /*1d450*/  STS.128 [R249+0x400], R204 ;  /* 0x000400ccf9007388 */ /* 0x000fe20000000c00 */
[----:B-1----:R-:W-:-:S02]  /*1d460*/  IMAD.MOV.U32 R208, RZ, RZ, R122 ;  /* 0x000000ffffd07224 */ /* 0x002fc400078e007a */
[----:B------:R-:W-:Y:S02]  /*1d470*/  IMAD.MOV.U32 R209, RZ, RZ, R106 ;  /* 0x000000ffffd17224 */ /* 0x000fe400078e006a */
[----:B------:R-:W-:Y:S02]  /*1d480*/  IMAD.MOV.U32 R210, RZ, RZ, R90 ;  /* 0x000000ffffd27224 */ /* 0x000fe400078e005a */
[----:B------:R-:W-:Y:S02]  /*1d490*/  IMAD.MOV.U32 R211, RZ, RZ, R150 ;  /* 0x000000ffffd37224 */ /* 0x000fe400078e0096 */
[----:B------:R-:W-:Y:S02]  /*1d4a0*/  IMAD.MOV.U32 R150, RZ, RZ, R91 ;  /* 0x000000ffff967224 */ /* 0x000fe400078e005b */
[----:B------:R-:W-:Y:S02]  /*1d4b0*/  IMAD.MOV.U32 R90, RZ, RZ, R84 ;  /* 0x000000ffff5a7224 */ /* 0x000fe400078e0054 */
[----:B------:R-:W-:Y:S01]  /*1d4c0*/  IMAD.MOV.U32 R91, RZ, RZ, R144 ;  /* 0x000000ffff5b7224 */ /* 0x000fe200078e0090 */
[----:B------:R-:W-:Y:S01]  /*1d4d0*/  STS.128 [R249+0x80], R208 ;  /* 0x000080d0f9007388 */ /* 0x000fe20000000c00 */
[----:B------:R-:W-:-:S03]  /*1d4e0*/  IMAD.MOV.U32 R106, RZ, RZ, R85 ;  /* 0x000000ffff6a7224 */ /* 0x000fc600078e0055 */
[----:B------:R-:W-:Y:S01]  /*1d4f0*/  STS.128 [R249+0x480], R148 ;  /* 0x00048094f9007388 */ /* 0x000fe20000000c00 */
[----:B------:R-:W-:-:S03]  /*1d500*/  IMAD.MOV.U32 R144, RZ, RZ, R119 ;  /* 0x000000ffff907224 */ /* 0x000fc600078e0077 */
[----:B------:R1:W-:Y:S01]  /*1d510*/  STS.128 [R249+0x100], R88 ;  /* 0x00010058f9007388 */ /* 0x0003e20000000c00 */
[----:B------:R-:W-:Y:S02]  /*1d520*/  IMAD.MOV.U32 R84, RZ, RZ, R112 ;  /* 0x000000ffff547224 */ /* 0x000fe400078e0070 */
[----:B------:R-:W-:Y:S01]  /*1d530*/  IMAD.MOV.U32 R85, RZ, RZ, R96 ;  /* 0x000000ffff557224 */ /* 0x000fe200078e0060 */
[----:B------:R2:W-:Y:S01]  /*1d540*/  STS.128 [R249+0x500], R104 ;  /* 0x00050068f9007388 */ /* 0x0005e20000000c00 */
[----:B-1----:R-:W-:Y:S02]  /*1d550*/  IMAD.MOV.U32 R88, RZ, RZ, R118 ;  /* 0x000000ffff587224 */ /* 0x002fe400078e0076 */
[----:B------:R-:W-:Y:S02]  /*1d560*/  IMAD.MOV.U32 R89, RZ, RZ, R102 ;  /* 0x000000ffff597224 */ /* 0x000fe400078e0066 */
[----:B------:R-:W-:Y:S02]  /*1d570*/  IMAD.MOV.U32 R90, RZ, RZ, R86 ;  /* 0x000000ffff5a7224 */ /* 0x000fe400078e0056 */
[----:B------:R-:W-:-:S02]  /*1d580*/  IMAD.MOV.U32 R91, RZ, RZ, R146 ;  /* 0x000000ffff5b7224 */ /* 0x000fc400078e0092 */
[----:B------:R-:W-:Y:S02]  /*1d590*/  IMAD.MOV.U32 R146, RZ, RZ, R87 ;  /* 0x000000ffff927224 */ /* 0x000fe400078e0057 */
[----:B------:R-:W-:Y:S02]  /*1d5a0*/  IMAD.MOV.U32 R86, RZ, RZ, R80 ;  /* 0x000000ffff567224 */ /* 0x000fe400078e0050 */
[----:B------:R-:W-:Y:S01]  /*1d5b0*/  IMAD.MOV.U32 R87, RZ, RZ, R140 ;  /* 0x000000ffff577224 */ /* 0x000fe200078e008c */
[----:B------:R1:W-:Y:S01]  /*1d5c0*/  STS.128 [R249+0x180], R88 ;  /* 0x00018058f9007388 */ /* 0x0003e20000000c00 */
[----:B------:R-:W-:Y:S02]  /*1d5d0*/  IMAD.MOV.U32 R102, RZ, RZ, R81 ;  /* 0x000000ffff667224 */ /* 0x000fe400078e0051 */
[----:B--2---:R-:W-:Y:S01]  /*1d5e0*/  IMAD.MOV.U32 R104, RZ, RZ, R114 ;  /* 0x000000ffff687224 */ /* 0x004fe200078e0072 */
[----:B------:R-:W-:Y:S01]  /*1d5f0*/  STS.128 [R249+0x580], R144 ;  /* 0x00058090f9007388 */ /* 0x000fe20000000c00 */
[----:B------:R-:W-:-:S02]  /*1d600*/  IMAD.MOV.U32 R105, RZ, RZ, R98 ;  /* 0x000000ffff697224 */ /* 0x000fc400078e0062 */
[----:B------:R-:W-:Y:S02]  /*1d610*/  IMAD.MOV.U32 R106, RZ, RZ, R82 ;  /* 0x000000ffff6a7224 */ /* 0x000fe400078e0052 */
[----:B------:R-:W-:Y:S01]  /*1d620*/  IMAD.MOV.U32 R107, RZ, RZ, R142 ;  /* 0x000000ffff6b7224 */ /* 0x000fe200078e008e */
[----:B------:R2:W-:Y:S01]  /*1d630*/  STS.128 [R249+0x200], R84 ;  /* 0x00020054f9007388 */ /* 0x0005e20000000c00 */
[----:B------:R-:W-:Y:S02]  /*1d640*/  IMAD.MOV.U32 R140, RZ, RZ, R115 ;  /* 0x000000ffff8c7224 */ /* 0x000fe400078e0073 */
[----:B------:R-:W-:Y:S02]  /*1d650*/  IMAD.MOV.U32 R142, RZ, RZ, R83 ;  /* 0x000000ffff8e7224 */ /* 0x000fe400078e0053 */
[----:B------:R-:W-:Y:S02]  /*1d660*/  IMAD.MOV.U32 R80, RZ, RZ, R108 ;  /* 0x000000ffff507224 */ /* 0x000fe400078e006c */
[----:B------:R-:W-:-:S02]  /*1d670*/  IMAD.MOV.U32 R81, RZ, RZ, R92 ;  /* 0x000000ffff517224 */ /* 0x000fc400078e005c */
[----:B------:R-:W-:Y:S02]  /*1d680*/  IMAD.MOV.U32 R82, RZ, RZ, R76 ;  /* 0x000000ffff527224 */ /* 0x000fe400078e004c */
[----:B------:R-:W-:Y:S01]  /*1d690*/  IMAD.MOV.U32 R83, RZ, RZ, R136 ;  /* 0x000000ffff537224 */ /* 0x000fe200078e0088 */
[----:B------:R-:W-:Y:S01]  /*1d6a0*/  STS.128 [R249+0x600], R100 ;  /* 0x00060064f9007388 */ /* 0x000fe20000000c00 */
[----:B-1----:R-:W-:Y:S02]  /*1d6b0*/  IMAD.MOV.U32 R88, RZ, RZ, R110 ;  /* 0x000000ffff587224 */ /* 0x002fe400078e006e */
[----:B------:R-:W-:Y:S02]  /*1d6c0*/  IMAD.MOV.U32 R89, RZ, RZ, R94 ;  /* 0x000000ffff597224 */ /* 0x000fe400078e005e */
[----:B--2---:R-:W-:Y:S02]  /*1d6d0*/  IMAD.MOV.U32 R84, RZ, RZ, R109 ;  /* 0x000000ffff547224 */ /* 0x004fe400078e006d */
[----:B------:R-:W-:-:S02]  /*1d6e0*/  IMAD.MOV.U32 R85, RZ, RZ, R93 ;  /* 0x000000ffff557224 */ /* 0x000fc400078e005d */
[----:B------:R-:W-:Y:S02]  /*1d6f0*/  IMAD.MOV.U32 R86, RZ, RZ, R77 ;  /* 0x000000ffff567224 */ /* 0x000fe400078e004d */
[----:B------:R-:W-:Y:S01]  /*1d700*/  IMAD.MOV.U32 R87, RZ, RZ, R137 ;  /* 0x000000ffff577224 */ /* 0x000fe200078e0089 */
[----:B------:R-:W-:Y:S01]  /*1d710*/  STS.128 [R249+0x280], R104 ;  /* 0x00028068f9007388 */ /* 0x000fe20000000c00 */
[----:B------:R-:W-:Y:S02]  /*1d720*/  IMAD.MOV.U32 R90, RZ, RZ, R78 ;  /* 0x000000ffff5a7224 */ /* 0x000fe400078e004e */
[----:B------:R-:W-:Y:S01]  /*1d730*/  IMAD.MOV.U32 R91, RZ, RZ, R138 ;  /* 0x000000ffff5b7224 */ /* 0x000fe200078e008a */
[----:B------:R-:W-:Y:S01]  /*1d740*/  STS.128 [R249+0x680], R140 ;  /* 0x0006808cf9007388 */ /* 0x000fe20000000c00 */
[----:B------:R-:W-:Y:S02]  /*1d750*/  IMAD.MOV.U32 R136, RZ, RZ, R111 ;  /* 0x000000ffff887224 */ /* 0x000fe400078e006f */
[----:B------:R-:W-:-:S02]  /*1d760*/  IMAD.MOV.U32 R137, RZ, RZ, R95 ;  /* 0x000000ffff897224 */ /* 0x000fc400078e005f */
[----:B------:R-:W-:Y:S01]  /*1d770*/  IMAD.MOV.U32 R138, RZ, RZ, R79 ;  /* 0x000000ffff8a7224 */ /* 0x000fe200078e004f */
[----:B------:R-:W-:Y:S04]  /*1d780*/  STS.128 [R249+0x300], R80 ;  /* 0x00030050f9007388 */ /* 0x000fe80000000c00 */
[----:B------:R-:W-:Y:S04]  /*1d790*/  STS.128 [R249+0x700], R84 ;  /* 0x00070054f9007388 */ /* 0x000fe80000000c00 */
[----:B------:R-:W-:Y:S04]  /*1d7a0*/  STS.128 [R249+0x380], R88 ;  /* 0x00038058f9007388 */ /* 0x000fe80000000c00 */
[----:B------:R-:W-:Y:S04]  /*1d7b0*/  STS.128 [R249+0x780], R136 ;  /* 0x00078088f9007388 */ /* 0x000fe80000000c00 */
[----:B------:R-:W-:Y:S06]  /*1d7c0*/  BAR.SYNC.DEFER_BLOCKING 0x0 ;  /* 0x0000000000007b1d */ /* 0x000fec0000010000 */
[----:B------:R-:W1:Y:S04]  /*1d7d0*/  LDS.128 R140, [R220] ;  /* 0x00000000dc8c7984 */ /* 0x000e680000000c00 */
[----:B------:R-:W2:Y:S04]  /*1d7e0*/  LDS.128 R84, [R220+0x800] ;  /* 0x00080000dc547984 */ /* 0x000ea80000000c00 */
[----:B------:R-:W3:Y:S04]  /*1d7f0*/  LDS.128 R80, [R220+0x1000] ;  /* 0x00100000dc507984 */ /* 0x000ee80000000c00 */
[----:B------:R-:W4:Y:S04]  /*1d800*/  LDS.128 R112, [R220+0x1800] ;  /* 0x00180000dc707984 */ /* 0x000f280000000c00 */
[----:B------:R-:W2:Y:S04]  /*1d810*/  LDS.128 R144, [R3] ;  /* 0x0000000003907984 */ /* 0x000ea80000000c00 */
[----:B------:R-:W3:Y:S04]  /*1d820*/  LDS.128 R100, [R3+0x800] ;  /* 0x0008000003647984 */ /* 0x000ee80000000c00 */
[----:B------:R-:W3:Y:S04]  /*1d830*/  LDS.128 R76, [R3+0x1000] ;  /* 0x00100000034c7984 */ /* 0x000ee80000000c00 */
[----:B------:R-:W3:Y:S04]  /*1d840*/  LDS.128 R116, [R3+0x1800] ;  /* 0x0018000003747984 */ /* 0x000ee80000000c00 */
[----:B------:R-:W3:Y:S04]  /*1d850*/  LDS.128 R148, [R2] ;  /* 0x0000000002947984 */ /* 0x000ee80000000c00 */
[----:B------:R-:W3:Y:S04]  /*1d860*/  LDS.128 R104, [R2+0x800] ;  /* 0x0008000002687984 */ /* 0x000ee80000000c00 */
[----:B------:R-:W4:Y:S04]  /*1d870*/  LDS.128 R96, [R2+0x1000] ;  /* 0x0010000002607984 */ /* 0x000f280000000c00 */
[----:B-1----:R-:W-:Y:S04]  /*1d880*/  STL [R1+0x8a8], R141 ;  /* 0x0008a88d01007387 */ /* 0x002fe80000100800 */
[----:B------:R-:W-:Y:S04]  /*1d890*/  STL [R1+0x868], R142 ;  /* 0x0008688e01007387 */ /* 0x000fe80000100800 */
[----:B------:R-:W-:Y:S04]  /*1d8a0*/  STL [R1+0x828], R143 ;  /* 0x0008288f01007387 */ /* 0x000fe80000100800 */
[----:B--2---:R-:W-:Y:S04]  /*1d8b0*/  STL [R1+0x8d8], R84 ;  /* 0x0008d85401007387 */ /* 0x004fe80000100800 */
[----:B------:R-:W1:Y:S04]  /*1d8c0*/  LDS.128 R120, [R2+0x1800] ;  /* 0x0018000002787984 */ /* 0x000e680000000c00 */
[----:B------:R-:W-:Y:S04]  /*1d8d0*/  STL [R1+0x898], R85 ;  /* 0x0008985501007387 */ /* 0x000fe80000100800 */
[----:B------:R-:W-:Y:S04]  /*1d8e0*/  STL [R1+0x858], R86 ;  /* 0x0008585601007387 */ /* 0x000fe80000100800 */
[----:B------:R-:W-:Y:S04]  /*1d8f0*/  STL [R1+0x818], R87 ;  /* 0x0008185701007387 */ /* 0x000fe80000100800 */
[----:B---3--:R-:W-:Y:S04]  /*1d900*/  STL [R1+0x8c8], R80 ;  /* 0x0008c85001007387 */ /* 0x008fe80000100800 */
[----:B------:R-:W2:Y:S04]  /*1d910*/  LDS.128 R92, [R0] ;  /* 0x00000000005c7984 */ /* 0x000ea80000000c00 */
[----:B------:R-:W-:Y:S04]  /*1d920*/  STL [R1+0x888], R81 ;  /* 0x0008885101007387 */ /* 0x000fe80000100800 */
[----:B------:R-:W-:Y:S04]  /*1d930*/  STL [R1+0x848], R82 ;  /* 0x0008485201007387 */ /* 0x000fe80000100800 */
[----:B------:R-:W-:Y:S04]  /*1d940*/  STL [R1+0x808], R83 ;  /* 0x0008085301007387 */ /* 0x000fe80000100800 */
[----:B----4-:R-:W-:Y:S04]  /*1d950*/  STL [R1+0x8b8], R112 ;  /* 0x0008b87001007387 */ /* 0x010fe80000100800 */
[----:B------:R-:W3:Y:S04]  /*1d960*/  LDS.128 R88, [R0+0x800] ;  /* 0x0008000000587984 */ /* 0x000ee80000000c00 */
[----:B------:R-:W-:Y:S04]  /*1d970*/  STL [R1+0x878], R113 ;  /* 0x0008787101007387 */ /* 0x000fe80000100800 */
[----:B------:R-:W-:Y:S04]  /*1d980*/  STL [R1+0x838], R114 ;  /* 0x0008387201007387 */ /* 0x000fe80000100800 */
[----:B------:R-:W-:Y:S04]  /*1d990*/  STL [R1+0x7f8], R115 ;  /* 0x0007f87301007387 */ /* 0x000fe80000100800 */
[----:B------:R-:W-:Y:S04]  /*1d9a0*/  STL [R1+0x8e4], R144 ;  /* 0x0008e49001007387 */ /* 0x000fe80000100800 */
[----:B------:R-:W4:Y:S04]  /*1d9b0*/  LDS.128 R108, [R0+0x1000] ;  /* 0x00100000006c7984 */ /* 0x000f280000000c00 */
[----:B------:R-:W-:Y:S04]  /*1d9c0*/  STL [R1+0x8a4], R145 ;  /* 0x0008a49101007387 */ /* 0x000fe80000100800 */
[----:B------:R-:W-:Y:S04]  /*1d9d0*/  STL [R1+0x864], R146 ;  /* 0x0008649201007387 */ /* 0x000fe80000100800 */
[----:B------:R-:W-:Y:S04]  /*1d9e0*/  STL [R1+0x824], R147 ;  /* 0x0008249301007387 */ /* 0x000fe80000100800 */
[----:B------:R-:W-:Y:S04]  /*1d9f0*/  STL [R1+0x8d4], R100 ;  /* 0x0008d46401007387 */ /* 0x000fe80000100800 */
[----:B------:R-:W1:Y:S04]  /*1da00*/  LDS.128 R136, [R0+0x1800] ;  /* 0x0018000000887984 */ /* 0x000e680000000c00 */
        /* <DEDUP_REMOVED lines=23> */
[----:B-1----:R-:W-:Y:S04]  /*1db80*/  STL [R1+0x8b0], R120 ;  /* 0x0008b07801007387 */ /* 0x002fe80000100800 */
[----:B------:R-:W-:Y:S04]  /*1db90*/  STL [R1+0x870], R121 ;  /* 0x0008707901007387 */ /* 0x000fe80000100800 */
[----:B------:R-:W-:Y:S04]  /*1dba0*/  STL [R1+0x830], R122 ;  /* 0x0008307a01007387 */ /* 0x000fe80000100800 */
[----:B------:R-:W-:Y:S04]  /*1dbb0*/  STL [R1+0x7f0], R123 ;  /* 0x0007f07b01007387 */ /* 0x000fe80000100800 */
[----:B--2---:R-:W-:Y:S04]  /*1dbc0*/  STL [R1+0x8dc], R92 ;  /* 0x0008dc5c01007387 */ /* 0x004fe80000100800 */
[----:B------:R-:W-:Y:S04]  /*1dbd0*/  STL [R1+0x89c], R93 ;  /* 0x00089c5d01007387 */ /* 0x000fe80000100800 */
[----:B------:R-:W-:Y:S04]  /*1dbe0*/  STL [R1+0x85c], R94 ;  /* 0x00085c5e01007387 */ /* 0x000fe80000100800 */
[----:B------:R-:W-:Y:S04]  /*1dbf0*/  STL [R1+0x81c], R95 ;  /* 0x00081c5f01007387 */ /* 0x000fe80000100800 */
[----:B---3--:R-:W-:Y:S04]  /*1dc00*/  STL [R1+0x8cc], R88 ;  /* 0x0008cc5801007387 */ /* 0x008fe80000100800 */
[----:B------:R-:W-:Y:S04]  /*1dc10*/  STL [R1+0x88c], R89 ;  /* 0x00088c5901007387 */ /* 0x000fe80000100800 */
[----:B------:R-:W-:Y:S04]  /*1dc20*/  STL [R1+0x84c], R90 ;  /* 0x00084c5a01007387 */ /* 0x000fe80000100800 */
[----:B------:R-:W-:Y:S04]  /*1dc30*/  STL [R1+0x80c], R91 ;  /* 0x00080c5b01007387 */ /* 0x000fe80000100800 */
[----:B----4-:R-:W-:Y:S04]  /*1dc40*/  STL [R1+0x8bc], R108 ;  /* 0x0008bc6c01007387 */ /* 0x010fe80000100800 */
[----:B------:R-:W-:Y:S04]  /*1dc50*/  STL [R1+0x87c], R109 ;  /* 0x00087c6d01007387 */ /* 0x000fe80000100800 */
[----:B------:R-:W-:Y:S04]  /*1dc60*/  STL [R1+0x83c], R110 ;  /* 0x00083c6e01007387 */ /* 0x000fe80000100800 */
[----:B------:R-:W-:Y:S04]  /*1dc70*/  STL [R1+0x7fc], R111 ;  /* 0x0007fc6f01007387 */ /* 0x000fe80000100800 */
[----:B------:R-:W-:Y:S01]  /*1dc80*/  STL [R1+0x8ac], R136 ;  /* 0x0008ac8801007387 */ /* 0x000fe20000100800 */
[----:B------:R-:W-:-:S03]  /*1dc90*/  IMAD.MOV.U32 R208, RZ, RZ, R16 ;  /* 0x000000ffffd07224 */ /* 0x000fc600078e0010 */
[----:B------:R-:W-:Y:S01]  /*1dca0*/  STL [R1+0x86c], R137 ;  /* 0x00086c8901007387 */ /* 0x000fe20000100800 */
[----:B------:R-:W-:-:S03]  /*1dcb0*/  IMAD.MOV.U32 R209, RZ, RZ, R20 ;  /* 0x000000ffffd17224 */ /* 0x000fc600078e0014 */
[----:B------:R-:W-:Y:S01]  /*1dcc0*/  STL [R1+0x82c], R138 ;  /* 0x00082c8a01007387 */ /* 0x000fe20000100800 */
[----:B------:R-:W-:Y:S02]  /*1dcd0*/  IMAD.MOV.U32 R210, RZ, RZ, R24 ;  /* 0x000000ffffd27224 */ /* 0x000fe400078e0018 */
[----:B------:R-:W-:Y:S01]  /*1dce0*/  IMAD.MOV.U32 R211, RZ, RZ, R240 ;  /* 0x000000ffffd37224 */ /* 0x000fe200078e00f0 */
[----:B------:R-:W-:Y:S06]  /*1dcf0*/  BAR.SYNC.DEFER_BLOCKING 0x0 ;  /* 0x0000000000007b1d */ /* 0x000fec0000010000 */
[----:B------:R-:W-:Y:S04]  /*1dd00*/  STL [R1+0x7ec], R139 ;  /* 0x0007ec8b01007387 */ /* 0x000fe80000100800 */
[----:B------:R-:W2:Y:S04]  /*1dd10*/  LDL.LU R213, [R1+0x110] ;  /* 0x0001100001d57983 */ /* 0x000ea80000300800 */
[----:B------:R-:W2:Y:S01]  /*1dd20*/  LDL.LU R214, [R1+0x150] ;  /* 0x0001500001d67983 */ /* 0x000ea20000300800 */
[----:B------:R-:W-:-:S03]  /*1dd30*/  IMAD.MOV.U32 R204, RZ, RZ, R17 ;  /* 0x000000ffffcc7224 */ /* 0x000fc600078e0011 */
[----:B------:R-:W2:Y:S01]  /*1dd40*/  LDL.LU R215, [R1+0x1b0] ;  /* 0x0001b00001d77983 */ /* 0x000ea20000300800 */
[----:B------:R-:W-:Y:S02]  /*1dd50*/  IMAD.MOV.U32 R205, RZ, RZ, R21 ;  /* 0x000000ffffcd7224 */ /* 0x000fe400078e0015 */
[----:B------:R-:W-:Y:S02]  /*1dd60*/  IMAD.MOV.U32 R206, RZ, RZ, R25 ;  /* 0x000000ffffce7224 */ /* 0x000fe400078e0019 */
[----:B------:R-:W-:Y:S01]  /*1dd70*/  IMAD.MOV.U32 R207, RZ, RZ, R241 ;  /* 0x000000ffffcf7224 */ /* 0x000fe200078e00f1 */
[----:B------:R1:W-:Y:S04]  /*1dd80*/  STS.128 [R249], R208 ;  /* 0x000000d0f9007388 */ /* 0x0003e80000000c00 */
[----:B------:R-:W-:Y:S01]  /*1dd90*/  STS.128 [R249+0x400], R204 ;  /* 0x000400ccf9007388 */ /* 0x000fe20000000c00 */
[----:B-1----:R-:W-:-:S02]  /*1dda0*/  IMAD.MOV.U32 R208, RZ, RZ, R18 ;  /* 0x000000ffffd07224 */ /* 0x002fc400078e0012 */
[----:B------:R-:W-:Y:S02]  /*1ddb0*/  IMAD.MOV.U32 R209, RZ, RZ, R22 ;  /* 0x000000ffffd17224 */ /* 0x000fe400078e0016 */
[----:B------:R-:W-:Y:S02]  /*1ddc0*/  IMAD.MOV.U32 R210, RZ, RZ, R26 ;  /* 0x000000ffffd27224 */ /* 0x000fe400078e001a */
[----:B------:R-:W-:-:S05]  /*1ddd0*/  IMAD.MOV.U32 R211, RZ, RZ, R242 ;  /* 0x000000ffffd37224 */ /* 0x000fca00078e00f2 */
[----:B------:R1:W-:Y:S04]  /*1dde0*/  STS.128 [R249+0x80], R208 ;  /* 0x000080d0f9007388 */ /* 0x0003e80000000c00 */
[----:B-1----:R-:W3:Y:S04]  /*1ddf0*/  LDL.LU R209, [R1+0x114] ;  /* 0x0001140001d17983 */ /* 0x002ee80000300800 */
[----:B------:R-:W3:Y:S04]  /*1de00*/  LDL.LU R210, [R1+0x154] ;  /* 0x0001540001d27983 */ /* 0x000ee80000300800 */
[----:B------:R-:W3:Y:S01]  /*1de10*/  LDL.LU R211, [R1+0x1b4] ;  /* 0x0001b40001d37983 */ /* 0x000ee20000300800 */
[----:B------:R-:W-:-:S02]  /*1de20*/  IMAD.MOV.U32 R240, RZ, RZ, R19 ;  /* 0x000000fffff07224 */ /* 0x000fc400078e0013 */
[----:B------:R-:W-:Y:S02]  /*1de30*/  IMAD.MOV.U32 R241, RZ, RZ, R23 ;  /* 0x000000fffff17224 */ /* 0x000fe400078e0017 */
[----:B------:R-:W-:Y:S02]  /*1de40*/  IMAD.MOV.U32 R242, RZ, RZ, R27 ;  /* 0x000000fffff27224 */ /* 0x000fe400078e001b */
[----:B------:R-:W-:Y:S02]  /*1de50*/  IMAD.MOV.U32 R16, RZ, RZ, R4 ;  /* 0x000000ffff107224 */ /* 0x000fe400078e0004 */
[----:B------:R-:W-:Y:S02]  /*1de60*/  IMAD.MOV.U32 R17, RZ, RZ, R8 ;  /* 0x000000ffff117224 */ /* 0x000fe400078e0008 */
[----:B------:R-:W-:Y:S02]  /*1de70*/  IMAD.MOV.U32 R18, RZ, RZ, R12 ;  /* 0x000000ffff127224 */ /* 0x000fe400078e000c */
[----:B------:R-:W-:Y:S01]  /*1de80*/  IMAD.MOV.U32 R19, RZ, RZ, R36 ;  /* 0x000000ffff137224 */ /* 0x000fe200078e0024 */
[----:B------:R-:W-:Y:S01]  /*1de90*/  STS.128 [R249+0x480], R240 ;  /* 0x000480f0f9007388 */ /* 0x000fe20000000c00 */
[----:B------:R-:W-:-:S02]  /*1dea0*/  IMAD.MOV.U32 R20, RZ, RZ, R5 ;  /* 0x000000ffff147224 */ /* 0x000fc400078e0005 */
[----:B------:R-:W-:Y:S01]  /*1deb0*/  IMAD.MOV.U32 R21, RZ, RZ, R9 ;  /* 0x000000ffff157224 */ /* 0x000fe200078e0009 */
[----:B------:R1:W-:Y:S01]  /*1dec0*/  STS.128 [R249+0x100], R16 ;  /* 0x00010010f9007388 */ /* 0x0003e20000000c00 */
[----:B------:R-:W-:Y:S02]  /*1ded0*/  IMAD.MOV.U32 R22, RZ, RZ, R13 ;  /* 0x000000ffff167224 */ /* 0x000fe400078e000d */
[----:B------:R-:W-:Y:S02]  /*1dee0*/  IMAD.MOV.U32 R23, RZ, RZ, R37 ;  /* 0x000000ffff177224 */ /* 0x000fe400078e0025 */
[----:B------:R-:W-:Y:S02]  /*1def0*/  IMAD.MOV.U32 R36, RZ, RZ, R7 ;  /* 0x000000ffff247224 */ /* 0x000fe400078e0007 */
[----:B------:R-:W-:Y:S02]  /*1df00*/  IMAD.MOV.U32 R37, RZ, RZ, R11 ;  /* 0x000000ffff257224 */ /* 0x000fe400078e000b */
[----:B------:R-:W-:-:S02]  /*1df10*/  IMAD.MOV.U32 R4, RZ, RZ, R40 ;  /* 0x000000ffff047224 */ /* 0x000fc400078e0028 */
[----:B------:R-:W-:Y:S02]  /*1df20*/  IMAD.MOV.U32 R5, RZ, RZ, R44 ;  /* 0x000000ffff057224 */ /* 0x000fe400078e002c */
[----:B------:R-:W-:Y:S02]  /*1df30*/  IMAD.MOV.U32 R7, RZ, RZ, R52 ;  /* 0x000000ffff077224 */ /* 0x000fe400078e0034 */
[----:B-1----:R-:W-:Y:S02]  /*1df40*/  IMAD.MOV.U32 R16, RZ, RZ, R6 ;  /* 0x000000ffff107224 */ /* 0x002fe400078e0006 */
[----:B------:R-:W-:Y:S02]  /*1df50*/  IMAD.MOV.U32 R17, RZ, RZ, R10 ;  /* 0x000000ffff117224 */ /* 0x000fe400078e000a */
[----:B------:R-:W-:Y:S02]  /*1df60*/  IMAD.MOV.U32 R18, RZ, RZ, R14 ;  /* 0x000000ffff127224 */ /* 0x000fe400078e000e */
[----:B------:R-:W-:-:S02]  /*1df70*/  IMAD.MOV.U32 R19, RZ, RZ, R38 ;  /* 0x000000ffff137224 */ /* 0x000fc400078e0026 */
[----:B------:R-:W-:Y:S02]  /*1df80*/  IMAD.MOV.U32 R38, RZ, RZ, R15 ;  /* 0x000000ffff267224 */ /* 0x000fe400078e000f */
[----:B------:R-:W-:Y:S01]  /*1df90*/  IMAD.MOV.U32 R6, RZ, RZ, R48 ;  /* 0x000000ffff067224 */ /* 0x000fe200078e0030 */
[----:B------:R-:W-:Y:S01]  /*1dfa0*/  STS.128 [R249+0x500], R20 ;  /* 0x00050014f9007388 */ /* 0x000fe20000000c00 */
[----:B------:R-:W-:Y:S02]  /*1dfb0*/  IMAD.MOV.U32 R8, RZ, RZ, R41 ;  /* 0x000000ffff087224 */ /* 0x000fe400078e0029 */
[----:B------:R-:W-:Y:S02]  /*1dfc0*/  IMAD.MOV.U32 R9, RZ, RZ, R45 ;  /* 0x000000ffff097224 */ /* 0x000fe400078e002d */
[----:B------:R-:W-:Y:S02]  /*1dfd0*/  IMAD.MOV.U32 R10, RZ, RZ, R49 ;  /* 0x000000ffff0a7224 */ /* 0x000fe400078e0031 */
[----:B------:R-:W-:Y:S01]  /*1dfe0*/  IMAD.MOV.U32 R11, RZ, RZ, R53 ;  /* 0x000000ffff0b7224 */ /* 0x000fe200078e0035 */
[----:B------:R-:W-:Y:S01]  /*1dff0*/  STS.128 [R249+0x180], R16 ;  /* 0x00018010f9007388 */ /* 0x000fe20000000c00 */
[----:B------:R-:W-:-:S02]  /*1e000*/  IMAD.MOV.U32 R12, RZ, RZ, R42 ;  /* 0x000000ffff0c7224 */ /* 0x000fc400078e002a */
[----:B------:R-:W-:Y:S02]  /*1e010*/  IMAD.MOV.U32 R13, RZ, RZ, R46 ;  /* 0x000000ffff0d7224 */ /* 0x000fe400078e002e */
[----:B------:R-:W-:Y:S02]  /*1e020*/  IMAD.MOV.U32 R14, RZ, RZ, R50 ;  /* 0x000000ffff0e7224 */ /* 0x000fe400078e0032 */
[----:B------:R-:W-:Y:S01]  /*1e030*/  IMAD.MOV.U32 R15, RZ, RZ, R54 ;  /* 0x000000ffff0f7224 */ /* 0x000fe200078e0036 */
[----:B------:R-:W-:Y:S01]  /*1e040*/  STS.128 [R249+0x580], R36 ;  /* 0x00058024f9007388 */ /* 0x000fe20000000c00 */
[----:B------:R-:W-:Y:S02]  /*1e050*/  IMAD.MOV.U32 R52, RZ, RZ, R43 ;  /* 0x000000ffff347224 */ /* 0x000fe400078e002b */
[----:B------:R-:W-:Y:S01]  /*1e060*/  IMAD.MOV.U32 R53, RZ, RZ, R47 ;  /* 0x000000ffff357224 */ /* 0x000fe200078e002f */
[----:B------:R1:W-:Y:S01]  /*1e070*/  STS.128 [R249+0x200], R4 ;  /* 0x00020004f9007388 */ /* 0x0003e20000000c00 */
[----:B------:R-:W-:-:S03]  /*1e080*/  IMAD.MOV.U32 R54, RZ, RZ, R51 ;  /* 0x000000ffff367224 */ /* 0x000fc600078e0033 */
[----:B------:R4:W-:Y:S04]  /*1e090*/  STS.128 [R249+0x600], R8 ;  /* 0x00060008f9007388 */ /* 0x0009e80000000c00 */
[----:B------:R4:W-:Y:S04]  /*1e0a0*/  STS.128 [R249+0x280], R12 ;  /* 0x0002800cf9007388 */ /* 0x0009e80000000c00 */
[----:B------:R-:W-:Y:S01]  /*1e0b0*/  STS.128 [R249+0x680], R52 ;  /* 0x00068034f9007388 */ /* 0x000fe20000000c00 */
[----:B-1----:R-:W-:Y:S02]  /*1e0c0*/  IMAD.MOV.U32 R4, RZ, RZ, R32 ;  /* 0x000000ffff047224 */ /* 0x002fe400078e0020 */
[----:B------:R-:W-:-:S02]  /*1e0d0*/  IMAD.MOV.U32 R5, RZ, RZ, R28 ;  /* 0x000000ffff057224 */ /* 0x000fc400078e001c */
[----:B------:R-:W-:Y:S02]  /*1e0e0*/  IMAD.MOV.U32 R6, RZ, RZ, R56 ;  /* 0x000000ffff067224 */ /* 0x000fe400078e0038 */
[----:B------:R-:W-:Y:S02]  /*1e0f0*/  IMAD.MOV.U32 R7, RZ, RZ, R60 ;  /* 0x000000ffff077224 */ /* 0x000fe400078e003c */
[----:B----4-:R-:W-:Y:S02]  /*1e100*/  IMAD.MOV.U32 R8, RZ, RZ, R33 ;  /* 0x000000ffff087224 */ /* 0x010fe400078e0021 */
        /* <DEDUP_REMOVED lines=16> */
[----:B------:R-:W4:Y:S04]  /*1e210*/  LDS.128 R48, [R220+0x800] ;  /* 0x00080000dc307984 */ /* 0x000f280000000c00 */
[----:B------:R-:W4:Y:S04]  /*1e220*/  LDS.128 R32, [R220+0x1000] ;  /* 0x00100000dc207984 */ /* 0x000f280000000c00 */
[----:B------:R-:W2:Y:S04]  /*1e230*/  LDS.128 R16, [R220+0x1800] ;  /* 0x00180000dc107984 */ /* 0x000ea80000000c00 */
[----:B------:R-:W2:Y:S04]  /*1e240*/  LDS.128 R60, [R3] ;  /* 0x00000000033c7984 */ /* 0x000ea80000000c00 */
[----:B------:R-:W2:Y:S04]  /*1e250*/  LDS.128 R44, [R3+0x800] ;  /* 0x00080000032c7984 */ /* 0x000ea80000000c00 */
[----:B------:R-:W2:Y:S04]  /*1e260*/  LDS.128 R28, [R3+0x1000] ;  /* 0x00100000031c7984 */ /* 0x000ea80000000c00 */
[----:B------:R-:W2:Y:S04]  /*1e270*/  LDS.128 R12, [R3+0x1800] ;  /* 0x00180000030c7984 */ /* 0x000ea80000000c00 */
[----:B------:R-:W2:Y:S04]  /*1e280*/  LDS.128 R56, [R2] ;  /* 0x0000000002387984 */ /* 0x000ea80000000c00 */
[----:B------:R-:W2:Y:S04]  /*1e290*/  LDS.128 R40, [R2+0x800] ;  /* 0x0008000002287984 */ /* 0x000ea80000000c00 */
[----:B-1----:R-:W-:Y:S04]  /*1e2a0*/  STL [R1+0x7e8], R204 ;  /* 0x0007e8cc01007387 */ /* 0x002fe80000100800 */
[----:B------:R-:W1:Y:S04]  /*1e2b0*/  LDS.128 R24, [R2+0x1000] ;  /* 0x0010000002187984 */ /* 0x000e680000000c00 */
[----:B------:R-:W-:Y:S04]  /*1e2c0*/  STL [R1+0x7a8], R205 ;  /* 0x0007a8cd01007387 */ /* 0x000fe80000100800 */
[----:B------:R-:W-:Y:S04]  /*1e2d0*/  STL [R1+0x768], R206 ;  /* 0x000768ce01007387 */ /* 0x000fe80000100800 */
[----:B------:R-:W-:Y:S04]  /*1e2e0*/  STL [R1+0x728], R207 ;  /* 0x000728cf01007387 */ /* 0x000fe80000100800 */
[----:B----4-:R-:W-:Y:S04]  /*1e2f0*/  STL [R1+0x7d8], R48 ;  /* 0x0007d83001007387 */ /* 0x010fe80000100800 */
[----:B------:R-:W4:Y:S04]  /*1e300*/  LDS.128 R8, [R2+0x1800] ;  /* 0x0018000002087984 */ /* 0x000f280000000c00 */
[----:B------:R-:W-:Y:S04]  /*1e310*/  STL [R1+0x798], R49 ;  /* 0x0007983101007387 */ /* 0x000fe80000100800 */
[----:B------:R-:W-:Y:S04]  /*1e320*/  STL [R1+0x758], R50 ;  /* 0x0007583201007387 */ /* 0x000fe80000100800 */
[----:B------:R-:W-:Y:S04]  /*1e330*/  STL [R1+0x718], R51 ;  /* 0x0007183301007387 */ /* 0x000fe80000100800 */
[----:B------:R-:W-:Y:S04]  /*1e340*/  STL [R1+0x7c8], R32 ;  /* 0x0007c82001007387 */ /* 0x000fe80000100800 */
[----:B------:R-:W1:Y:S04]  /*1e350*/  LDS.128 R52, [R0] ;  /* 0x0000000000347984 */ /* 0x000e680000000c00 */
[----:B------:R-:W-:Y:S04]  /*1e360*/  STL [R1+0x788], R33 ;  /* 0x0007882101007387 */ /* 0x000fe80000100800 */
[----:B------:R-:W-:Y:S04]  /*1e370*/  STL [R1+0x748], R34 ;  /* 0x0007482201007387 */ /* 0x000fe80000100800 */
[----:B------:R-:W-:Y:S04]  /*1e380*/  STL [R1+0x708], R35 ;  /* 0x0007082301007387 */ /* 0x000fe80000100800 */
[----:B--2---:R-:W-:Y:S04]  /*1e390*/  STL [R1+0x7b8], R16 ;  /* 0x0007b81001007387 */ /* 0x004fe80000100800 */
[----:B------:R-:W2:Y:S04]  /*1e3a0*/  LDS.128 R36, [R0+0x800] ;  /* 0x0008000000247984 */ /* 0x000ea80000000c00 */
        /* <DEDUP_REMOVED lines=33> */
[----:B----4-:R-:W-:Y:S04]  /*1e5c0*/  STL [R1+0x7b0], R8 ;  /* 0x0007b00801007387 */ /* 0x010fe80000100800 */
[----:B------:R-:W-:Y:S04]  /*1e5d0*/  STL [R1+0x770], R9 ;  /* 0x0007700901007387 */ /* 0x000fe80000100800 */
[----:B------:R-:W-:Y:S04]  /*1e5e0*/  STL [R1+0x730], R10 ;  /* 0x0007300a01007387 */ /* 0x000fe80000100800 */
[----:B------:R-:W-:Y:S04]  /*1e5f0*/  STL [R1+0x6f8], R11 ;  /* 0x0006f80b01007387 */ /* 0x000fe80000100800 */
[----:B------:R-:W-:Y:S04]  /*1e600*/  STL [R1+0x7dc], R52 ;  /* 0x0007dc3401007387 */ /* 0x000fe80000100800 */
[----:B------:R-:W-:Y:S04]  /*1e610*/  STL [R1+0x79c], R53 ;  /* 0x00079c3501007387 */ /* 0x000fe80000100800 */
[----:B------:R-:W-:Y:S04]  /*1e620*/  STL [R1+0x75c], R54 ;  /* 0x00075c3601007387 */ /* 0x000fe80000100800 */
[----:B------:R-:W-:Y:S04]  /*1e630*/  STL [R1+0x71c], R55 ;  /* 0x00071c3701007387 */ /* 0x000fe80000100800 */
[----:B--2---:R-:W-:Y:S04]  /*1e640*/  STL [R1+0x7cc], R36 ;  /* 0x0007cc2401007387 */ /* 0x004fe80000100800 */
[----:B------:R-:W-:Y:S04]  /*1e650*/  STL [R1+0x78c], R37 ;  /* 0x00078c2501007387 */ /* 0x000fe80000100800 */
[----:B------:R-:W-:Y:S01]  /*1e660*/  STL [R1+0x74c], R38 ;  /* 0x00074c2601007387 */ /* 0x000fe20000100800 */
[----:B------:R-:W-:-:S03]  /*1e670*/  IMAD.MOV.U32 R212, RZ, RZ, R68 ;  /* 0x000000ffffd47224 */ /* 0x000fc600078e0044 */
[----:B------:R-:W-:Y:S06]  /*1e680*/  BAR.SYNC.DEFER_BLOCKING 0x0 ;  /* 0x0000000000007b1d */ /* 0x000fec0000010000 */
        /* <DEDUP_REMOVED lines=8> */
[----:B------:R-:W-:-:S03]  /*1e710*/  IMAD.MOV.U32 R208, RZ, RZ, R69 ;  /* 0x000000ffffd07224 */ /* 0x000fc600078e0045 */
[----:B------:R-:W-:Y:S04]  /*1e720*/  STL [R1+0x6ec], R7 ;  /* 0x0006ec0701007387 */ /* 0x000fe80000100800 */
[----:B------:R1:W-:Y:S01]  /*1e730*/  STS.128 [R249], R212 ;  /* 0x000000d4f9007388 */ /* 0x0003e20000000c00 */
[----:B------:R-:W-:-:S03]  /*1e740*/  IMAD.MOV.U32 R68, RZ, RZ, R71 ;  /* 0x000000ffff447224 */ /* 0x000fc600078e0047 */
[----:B---3--:R2:W-:Y:S04]  /*1e750*/  STS.128 [R249+0x400], R208 ;  /* 0x000400d0f9007388 */ /* 0x0085e80000000c00 */
[----:B-1----:R-:W3:Y:S01]  /*1e760*/  LDL.LU R213, [R1+0x118] ;  /* 0x0001180001d57983 */ /* 0x002ee20000300800 */
[----:B------:R-:W-:-:S03]  /*1e770*/  IMAD.MOV.U32 R212, RZ, RZ, R70 ;  /* 0x000000ffffd47224 */ /* 0x000fc600078e0046 */
[----:B------:R-:W3:Y:S04]  /*1e780*/  LDL.LU R214, [R1+0x158] ;  /* 0x0001580001d67983 */ /* 0x000ee80000300800 */
[----:B------:R-:W3:Y:S04]  /*1e790*/  LDL.LU R215, [R1+0x1b8] ;  /* 0x0001b80001d77983 */ /* 0x000ee80000300800 */
[----:B------:R-:W4:Y:S04]  /*1e7a0*/  LDL.LU R69, [R1+0x11c] ;  /* 0x00011c0001457983 */ /* 0x000f280000300800 */
[----:B------:R-:W4:Y:S04]  /*1e7b0*/  LDL.LU R70, [R1+0x15c] ;  /* 0x00015c0001467983 */ /* 0x000f280000300800 */
[----:B------:R-:W4:Y:S04]  /*1e7c0*/  LDL.LU R71, [R1+0x1bc] ;  /* 0x0001bc0001477983 */ /* 0x000f280000300800 */
[----:B------:R-:W4:Y:S04]  /*1e7d0*/  LDL.LU R0, [R1+0x6a8] ;  /* 0x0006a80001007983 */ /* 0x000f280000300800 */
[----:B--2---:R-:W2:Y:S04]  /*1e7e0*/  LDL.LU R210, [R1+0x90] ;  /* 0x0000900001d27983 */ /* 0x004ea80000300800 */
[----:B------:R-:W2:Y:S04]  /*1e7f0*/  LDL.LU R211, [R1+0x140] ;  /* 0x0001400001d37983 */ /* 0x000ea80000300800 */
[----:B------:R-:W2:Y:S04]  /*1e800*/  LDL.LU R222, [R1+0x94] ;  /* 0x0000940001de7983 */ /* 0x000ea80000300800 */
[----:B------:R-:W2:Y:S01]  /*1e810*/  LDL.LU R223, [R1+0x144] ;  /* 0x0001440001df7983 */ /* 0x000ea20000300800 */
[----:B------:R-:W-:-:S03]  /*1e820*/  IMAD.MOV.U32 R220, RZ, RZ, R129 ;  /* 0x000000ffffdc7224 */ /* 0x000fc600078e0081 */
[----:B------:R-:W2:Y:S01]  /*1e830*/  LDL.LU R226, [R1+0x98] ;  /* 0x0000980001e27983 */ /* 0x000ea20000300800 */
[----:B------:R-:W-:-:S03]  /*1e840*/  IMAD.MOV.U32 R208, RZ, RZ, R128 ;  /* 0x000000ffffd07224 */ /* 0x000fc600078e0080 */
[----:B------:R-:W2:Y:S01]  /*1e850*/  LDL.LU R227, [R1+0x148] ;  /* 0x0001480001e37983 */ /* 0x000ea20000300800 */
[----:B------:R-:W-:Y:S02]  /*1e860*/  IMAD.MOV.U32 R209, RZ, RZ, R132 ;  /* 0x000000ffffd17224 */ /* 0x000fe400078e0084 */
[----:B------:R-:W-:Y:S02]  /*1e870*/  IMAD.MOV.U32 R224, RZ, RZ, R130 ;  /* 0x000000ffffe07224 */ /* 0x000fe400078e0082 */
[----:B------:R-:W-:Y:S02]  /*1e880*/  IMAD.MOV.U32 R221, RZ, RZ, R133 ;  /* 0x000000ffffdd7224 */ /* 0x000fe400078e0085 */
[----:B------:R-:W-:Y:S01]  /*1e890*/  IMAD.MOV.U32 R225, RZ, RZ, R134 ;  /* 0x000000ffffe17224 */ /* 0x000fe200078e0086 */
[----:B---3--:R-:W-:Y:S04]  /*1e8a0*/  STS.128 [R249+0x80], R212 ;  /* 0x000080d4f9007388 */ /* 0x008fe80000000c00 */
[----:B----4-:R1:W-:Y:S04]  /*1e8b0*/  STS.128 [R249+0x480], R68 ;  /* 0x00048044f9007388 */ /* 0x0103e80000000c00 */
[----:B-1----:R-:W3:Y:S01]  /*1e8c0*/  LDL.LU R70, [R1+0x9c] ;  /* 0x00009c0001467983 */ /* 0x002ee20000300800 */
[----:B------:R-:W-:-:S03]  /*1e8d0*/  IMAD.MOV.U32 R68, RZ, RZ, R131 ;  /* 0x000000ffff447224 */ /* 0x000fc600078e0083 */
[----:B------:R-:W3:Y:S04]  /*1e8e0*/  LDL.LU R71, [R1+0x14c] ;  /* 0x00014c0001477983 */ /* 0x000ee80000300800 */
[----:B------:R-:W4:Y:S01]  /*1e8f0*/  LDL.LU R129, [R1] ;  /* 0x0000000001817983 */ /* 0x000f220000300800 */
[----:B------:R-:W-:-:S03]  /*1e900*/  IMAD.MOV.U32 R69, RZ, RZ, R135 ;  /* 0x000000ffff457224 */ /* 0x000fc600078e0087 */
[----:B------:R-:W4:Y:S04]  /*1e910*/  LDL.LU R130, [R1+0x130] ;  /* 0x0001300001827983 */ /* 0x000f280000300800 */
[----:B------:R-:W4:Y:S04]  /*1e920*/  LDL.LU R131, [R1+0x180] ;  /* 0x0001800001837983 */ /* 0x000f280000300800 */
[----:B------:R-:W4:Y:S04]  /*1e930*/  LDL.LU R133, [R1+0x4] ;  /* 0x0000040001857983 */ /* 0x000f280000300800 */
[----:B------:R-:W4:Y:S04]  /*1e940*/  LDL.LU R134, [R1+0x134] ;  /* 0x0001340001867983 */ /* 0x000f280000300800 */
[----:B--2---:R1:W-:Y:S04]  /*1e950*/  STS.128 [R249+0x100], R208 ;  /* 0x000100d0f9007388 */ /* 0x0043e80000000c00 */
[----:B------:R-:W2:Y:S04]  /*1e960*/  LDL.LU R135, [R1+0x184] ;  /* 0x0001840001877983 */ /* 0x000ea80000300800 */
[----:B-1----:R-:W2:Y:S04]  /*1e970*/  LDL.LU R209, [R1+0x8] ;  /* 0x0000080001d17983 */ /* 0x002ea80000300800 */
[----:B------:R-:W2:Y:S04]  /*1e980*/  LDL.LU R210, [R1+0x138] ;  /* 0x0001380001d27983 */ /* 0x000ea80000300800 */
[----:B------:R-:W2:Y:S01]  /*1e990*/  LDL.LU R211, [R1+0x188] ;  /* 0x0001880001d37983 */ /* 0x000ea20000300800 */
[----:B------:R-:W-:-:S02]  /*1e9a0*/  IMAD.MOV.U32 R128, RZ, RZ, R72 ;  /* 0x000000ffff807224 */ /* 0x000fc400078e0048 */
[----:B------:R-:W-:Y:S01]  /*1e9b0*/  IMAD.MOV.U32 R132, RZ, RZ, R73 ;  /* 0x000000ffff847224 */ /* 0x000fe200078e0049 */
[----:B------:R-:W-:Y:S01]  /*1e9c0*/  STS.128 [R249+0x500], R220 ;  /* 0x000500dcf9007388 */ /* 0x000fe20000000c00 */
[----:B------:R-:W-:-:S03]  /*1e9d0*/  IMAD.MOV.U32 R208, RZ, RZ, R74 ;  /* 0x000000ffffd07224 */ /* 0x000fc600078e004a */
[----:B------:R-:W-:Y:S01]  /*1e9e0*/  STS.128 [R249+0x180], R224 ;  /* 0x000180e0f9007388 */ /* 0x000fe20000000c00 */
[----:B------:R-:W-:-:S03]  /*1e9f0*/  IMAD.MOV.U32 R72, RZ, RZ, R75 ;  /* 0x000000ffff487224 */ /* 0x000fc600078e004b */
[----:B------:R-:W2:Y:S04]  /*1ea00*/  LDL.LU R73, [R1+0xc] ;  /* 0x00000c0001497983 */ /* 0x000ea80000300800 */
[----:B------:R-:W2:Y:S04]  /*1ea10*/  LDL.LU R74, [R1+0x13c] ;  /* 0x00013c00014a7983 */ /* 0x000ea80000300800 */
[----:B------:R-:W2:Y:S04]  /*1ea20*/  LDL.LU R75, [R1+0x18c] ;  /* 0x00018c00014b7983 */ /* 0x000ea80000300800 */
[----:B---3--:R-:W-:Y:S04]  /*1ea30*/  STS.128 [R249+0x580], R68 ;  /* 0x00058044f9007388 */ /* 0x008fe80000000c00 */
[----:B----4-:R-:W-:Y:S04]  /*1ea40*/  STS.128 [R249+0x200], R128 ;  /* 0x00020080f9007388 */ /* 0x010fe80000000c00 */
[----:B--2---:R-:W-:Y:S04]  /*1ea50*/  STS.128 [R249+0x600], R132 ;  /* 0x00060084f9007388 */ /* 0x004fe80000000c00 */
[----:B------:R1:W-:Y:S04]  /*1ea60*/  STS.128 [R249+0x280], R208 ;  /* 0x000280d0f9007388 */ /* 0x0003e80000000c00 */
[----:B-1----:R-:W2:Y:S04]  /*1ea70*/  LDL.LU R208, [R1+0x1d0] ;  /* 0x0001d00001d07983 */ /* 0x002ea80000300800 */
[----:B------:R-:W1:Y:S01]  /*1ea80*/  S2R R248, SR_TID.X ;  /* 0x0000000000f87919 */ /* 0x000e620000002100 */
[C---:B------:R-:W-:Y:S01]  /*1ea90*/  ISETP.GE.AND P0, PT, R0.reuse, c[0x0][0x178], PT ;  /* 0x00005e0000007a0c */ /* 0x040fe20003f06270 */
[----:B------:R-:W-:Y:S01]  /*1eaa0*/  IMAD R220, R0, c[0x0][0x194], RZ ;  /* 0x0000650000dc7a24 */ /* 0x000fe200078e02ff */
[----:B-1----:R-:W-:-:S04]  /*1eab0*/  SHF.R.U32.HI R248, RZ, 0x6, R248 ;  /* 0x00000006fff87819 */ /* 0x002fc800000116f8 */
[----:B------:R-:W-:Y:S01]  /*1eac0*/  SGXT.U32 R248, R248, 0x1 ;  /* 0x00000001f8f8781a */ /* 0x000fe20000000000 */
        /* <DEDUP_REMOVED lines=10> */
[----:B-1----:R-:W-:Y:S02]  /*1eb70*/  IMAD.MOV.U32 R72, RZ, RZ, R194 ;  /* 0x000000ffff487224 */ /* 0x002fe400078e00c2 */
[----:B------:R-:W-:Y:S02]  /*1eb80*/  IMAD.MOV.U32 R73, RZ, RZ, R154 ;  /* 0x000000ffff497224 */ /* 0x000fe400078e009a */
[----:B------:R-:W-:-:S02]  /*1eb90*/  IMAD.MOV.U32 R74, RZ, RZ, R158 ;  /* 0x000000ffff4a7224 */ /* 0x000fc400078e009e */
[----:B------:R-:W-:Y:S02]  /*1eba0*/  IMAD.MOV.U32 R75, RZ, RZ, R162 ;  /* 0x000000ffff4b7224 */ /* 0x000fe400078e00a2 */
[----:B------:R-:W-:Y:S02]  /*1ebb0*/  IMAD.MOV.U32 R161, RZ, RZ, R155 ;  /* 0x000000ffffa17224 */ /* 0x000fe400078e009b */
[----:B------:R-:W-:Y:S01]  /*1ebc0*/  IMAD.MOV.U32 R162, RZ, RZ, R159 ;  /* 0x000000ffffa27224 */ /* 0x000fe200078e009f */
[----:B------:R-:W-:Y:S04]  /*1ebd0*/  STS.128 [R249+0x300], R212 ;  /* 0x000300d4f9007388 */ /* 0x000fe80000000c00 */
[----:B------:R-:W-:Y:S04]  /*1ebe0*/  STS.128 [R249+0x700], R68 ;  /* 0x00070044f9007388 */ /* 0x000fe80000000c00 */
[----:B------:R-:W-:Y:S04]  /*1ebf0*/  STS.128 [R249+0x380], R72 ;  /* 0x00038048f9007388 */ /* 0x000fe80000000c00 */
[----:B------:R1:W-:Y:S04]  /*1ec00*/  STS.128 [R249+0x780], R160 ;  /* 0x000780a0f9007388 */ /* 0x0003e80000000c00 */
[----:B------:R-:W-:Y:S01]  /*1ec10*/  BAR.SYNC.DEFER_BLOCKING 0x0 ;  /* 0x0000000000007b1d */ /* 0x000fe20000010000 */
[----:B------:R-:W-:-:S02]  /*1ec20*/  LEA R2, P2, R220, c[0x0][0x170], 0x2 ;  /* 0x00005c00dc027a11 */ /* 0x000fc400078410ff */
[C---:B--2---:R-:W-:Y:S02]  /*1ec30*/  LOP3.LUT R3, R208.reuse, R248, RZ, 0xfc, !PT ;  /* 0x000000f8d0037212 */ /* 0x044fe400078efcff */
[----:B------:R-:W-:Y:S02]  /*1ec40*/  LOP3.LUT R0, R208, 0x2, R248, 0xfe, !PT ;  /* 0x00000002d0007812 */ /* 0x000fe400078efef8 */
[----:B------:R-:W1:Y:S02]  /*1ec50*/  S2R R248, SR_TID.X ;  /* 0x0000000000f87919 */ /* 0x000e640000002100 */
[----:B-1----:R-:W-:-:S04]  /*1ec60*/  SHF.R.U32.HI R160, RZ, 0x6, R248 ;  /* 0x00000006ffa07819 */ /* 0x002fc800000116f8 */
[----:B------:R-:W-:-:S04]  /*1ec70*/  SGXT.U32 R160, R160, 0x1 ;  /* 0x00000001a0a0781a */ /* 0x000fc80000000000 */
[C-C-:B------:R-:W-:Y:S02]  /*1ec80*/  LOP3.LUT R158, R208.reuse, 0x182, R160.reuse, 0xfe, !PT ;  /* 0x00000182d09e7812 */ /* 0x140fe400078efea0 */
[----:B------:R-:W-:-:S03]  /*1ec90*/  LOP3.LUT R251, R208, 0x186, R160, 0xfe, !PT ;  /* 0x00000186d0fb7812 */ /* 0x000fc600078efea0 */
[----:B------:R1:W-:Y:S04]  /*1eca0*/  STL [R1+0x218], R158 ;  /* 0x0002189e01007387 */ /* 0x0003e80000100800 */
[----:B------:R2:W-:Y:S01]  /*1ecb0*/  STL [R1+0x220], R251 ;  /* 0x000220fb01007387 */ /* 0x0005e20000100800 */
[C-C-:B-1----:R-:W-:Y:S02]  /*1ecc0*/  LOP3.LUT R158, R208.reuse, 0x188, R160.reuse, 0xfe, !PT ;  /* 0x00000188d09e7812 */ /* 0x142fe400078efea0 */
[----:B--2---:R-:W-:-:S03]  /*1ecd0*/  LOP3.LUT R251, R208, 0x18a, R160, 0xfe, !PT ;  /* 0x0000018ad0fb7812 */ /* 0x004fc600078efea0 */
        /* <DEDUP_REMOVED lines=84> */
[----:B------:R1:W-:Y:S01]  /*1f220*/  STL [R1+0x2cc], R158 ;  /* 0x0002cc9e01007387 */ /* 0x0003e20000100800 */
[----:B------:R-:W-:-:S03]  /*1f230*/  ISETP.LT.AND P1, PT, R3, c[0x0][0x17c], !P0 ;  /* 0x00005f0003007a0c */ /* 0x000fc60004721270 */
[----:B------:R2:W-:Y:S01]  /*1f240*/  STL [R1+0x2d0], R251 ;  /* 0x0002d0fb01007387 */ /* 0x0005e20000100800 */
[C-C-:B-1----:R-:W-:Y:S01]  /*1f250*/  LOP3.LUT R158, R208.reuse, 0x1e0, R160.reuse, 0xfe, !PT ;  /* 0x000001e0d09e7812 */ /* 0x142fe200078efea0 */
[----:B------:R-:W-:Y:S01]  /*1f260*/  IMAD R3, R3, c[0x0][0x198], RZ ;  /* 0x0000660003037a24 */ /* 0x000fe200078e02ff */
[----:B--2---:R-:W-:-:S03]  /*1f270*/  LOP3.LUT R251, R208, 0x1e2, R160, 0xfe, !PT ;  /* 0x000001e2d0fb7812 */ /* 0x004fc600078efea0 */
[----:B------:R1:W-:Y:S01]  /*1f280*/  STL [R1+0x2d4], R158 ;  /* 0x0002d49e01007387 */ /* 0x0003e20000100800 */
[----:B------:R-:W-:Y:S01]  /*1f290*/  IMAD R131, R0, c[0x0][0x198], RZ ;  /* 0x0000660000837a24 */ /* 0x000fe200078e02ff */
[--C-:B------:R-:W-:Y:S02]  /*1f2a0*/  LOP3.LUT R132, R208, 0x4, R160.reuse, 0xfe, !PT ;  /* 0x00000004d0847812 */ /* 0x100fe400078efea0 */
[----:B------:R2:W-:Y:S01]  /*1f2b0*/  STL [R1+0x2d8], R251 ;  /* 0x0002d8fb01007387 */ /* 0x0005e20000100800 */
[----:B------:R-:W-:Y:S02]  /*1f2c0*/  ISETP.LT.AND P4, PT, R0, c[0x0][0x17c], !P0 ;  /* 0x00005f0000007a0c */ /* 0x000fe40004781270 */
[--C-:B-1----:R-:W-:Y:S02]  /*1f2d0*/  LOP3.LUT R158, R208, 0x1e4, R160.reuse, 0xfe, !PT ;  /* 0x000001e4d09e7812 */ /* 0x102fe400078efea0 */
[----:B------:R-:W-:Y:S02]  /*1f2e0*/  LEA.HI.X.SX32 R0, R220, c[0x0][0x174], 0x2, P2 ;  /* 0x00005d00dc007a11 */ /* 0x000fe400010f16ff */
[----:B--2---:R-:W-:Y:S01]  /*1f2f0*/  LOP3.LUT R251, R208, 0x1e6, R160, 0xfe, !PT ;  /* 0x000001e6d0fb7812 */ /* 0x004fe200078efea0 */
[----:B------:R1:W-:Y:S01]  /*1f300*/  STL [R1+0x2dc], R158 ;  /* 0x0002dc9e01007387 */ /* 0x0003e20000100800 */
[-C--:B------:R-:W-:Y:S01]  /*1f310*/  LEA R128, P2, R3, R2.reuse, 0x2 ;  /* 0x0000000203807211 */ /* 0x080fe200078410ff */
[C---:B------:R-:W-:Y:S01]  /*1f320*/  IMAD R133, R132.reuse, c[0x0][0x198], RZ ;  /* 0x0000660084857a24 */ /* 0x040fe200078e02ff */
[----:B------:R-:W-:Y:S01]  /*1f330*/  LEA R130, P3, R131, R2, 0x2 ;  /* 0x0000000283827211 */ /* 0x000fe200078610ff */
[----:B------:R2:W-:Y:S01]  /*1f340*/  STL [R1+0x2e0], R251 ;  /* 0x0002e0fb01007387 */ /* 0x0005e20000100800 */
[----:B------:R-:W-:-:S02]  /*1f350*/  ISETP.LT.AND P5, PT, R132, c[0x0][0x17c], !P0 ;  /* 0x00005f0084007a0c */ /* 0x000fc400047a1270 */
[C-C-:B-1----:R-:W-:Y:S02]  /*1f360*/  LOP3.LUT R158, R208.reuse, 0x1e8, R160.reuse, 0xfe, !PT ;  /* 0x000001e8d09e7812 */ /* 0x142fe400078efea0 */
[-C--:B------:R-:W-:Y:S02]  /*1f370*/  LEA.HI.X.SX32 R129, R3, R0.reuse, 0x2, P2 ;  /* 0x0000000003817211 */ /* 0x080fe400010f16ff */
[C-C-:B------:R-:W-:Y:S01]  /*1f380*/  LOP3.LUT R69, R208.reuse, 0x6, R160.reuse, 0xfe, !PT ;  /* 0x00000006d0457812 */ /* 0x140fe200078efea0 */
[----:B------:R1:W-:Y:S01]  /*1f390*/  STL [R1+0x2e4], R158 ;  /* 0x0002e49e01007387 */ /* 0x0003e20000100800 */
[C-C-:B--2---:R-:W-:Y:S02]  /*1f3a0*/  LOP3.LUT R251, R208.reuse, 0x1ea, R160.reuse, 0xfe, !PT ;  /* 0x000001ead0fb7812 */ /* 0x144fe400078efea0 */
[----:B------:R-:W-:Y:S02]  /*1f3b0*/  LEA.HI.X.SX32 R131, R131, R0, 0x2, P3 ;  /* 0x0000000083837211 */ /* 0x000fe400018f16ff */
[----:B------:R-:W-:-:S02]  /*1f3c0*/  LOP3.LUT R71, R208, 0x8, R160, 0xfe, !PT ;  /* 0x00000008d0477812 */ /* 0x000fc400078efea0 */
[C-C-:B------:R-:W-:Y:S02]  /*1f3d0*/  LOP3.LUT R70, R208.reuse, 0xa, R160.reuse, 0xfe, !PT ;  /* 0x0000000ad0467812 */ /* 0x140fe400078efea0 */
[----:B-1----:R-:W-:Y:S02]  /*1f3e0*/  LOP3.LUT R158, R208, 0x1ec, R160, 0xfe, !PT ;  /* 0x000001ecd09e7812 */ /* 0x002fe400078efea0 */
[----:B------:R-:W-:Y:S01]  /*1f3f0*/  LEA R68, P2, R133, R2, 0x2 ;  /* 0x0000000285447211 */ /* 0x000fe200078410ff */
[----:B------:R1:W-:Y:S01]  /*1f400*/  @P1 STG.E [R128.64], R244 ;  /* 0x000000f480001986 */ /* 0x0003e2000c101906 */
[C---:B------:R-:W-:Y:S01]  /*1f410*/  IMAD R75, R69.reuse, c[0x0][0x198], RZ ;  /* 0x00006600454b7a24 */ /* 0x040fe200078e02ff */
[----:B------:R-:W-:Y:S02]  /*1f420*/  ISETP.LT.AND P1, PT, R69, c[0x0][0x17c], !P0 ;  /* 0x00005f0045007a0c */ /* 0x000fe40004721270 */
[----:B------:R2:W-:Y:S01]  /*1f430*/  STL [R1+0x2e8], R251 ;  /* 0x0002e8fb01007387 */ /* 0x0005e20000100800 */
[----:B------:R-:W-:-:S03]  /*1f440*/  LEA.HI.X.SX32 R69, R133, R0, 0x2, P2 ;  /* 0x0000000085457211 */ /* 0x000fc600010f16ff */
[----:B------:R3:W-:Y:S01]  /*1f450*/  STL [R1+0x2ec], R158 ;  /* 0x0002ec9e01007387 */ /* 0x0007e20000100800 */
[----:B------:R-:W-:-:S03]  /*1f460*/  ISETP.LT.AND P3, PT, R71, c[0x0][0x17c], !P0 ;  /* 0x00005f0047007a0c */ /* 0x000fc60004761270 */
[----:B------:R4:W-:Y:S01]  /*1f470*/  @P4 STG.E [R130.64], R216 ;  /* 0x000000d882004986 */ /* 0x0009e2000c101906 */
[----:B-1----:R-:W-:Y:S01]  /*1f480*/  IMAD R129, R71, c[0x0][0x198], RZ ;  /* 0x0000660047817a24 */ /* 0x002fe200078e02ff */
[--C-:B--2---:R-:W-:Y:S02]  /*1f490*/  LOP3.LUT R251, R208, 0x1f0, R160.reuse, 0xfe, !PT ;  /* 0x000001f0d0fb7812 */ /* 0x104fe400078efea0 */
[----:B------:R-:W-:Y:S02]  /*1f4a0*/  ISETP.LT.AND P2, PT, R70, c[0x0][0x17c], !P0 ;  /* 0x00005f0046007a0c */ /* 0x000fe40004741270 */
[C-C-:B---3--:R-:W-:Y:S02]  /*1f4b0*/  LOP3.LUT R158, R208.reuse, 0x1ee, R160.reuse, 0xfe, !PT ;  /* 0x000001eed09e7812 */ /* 0x148fe400078efea0 */
[----:B------:R-:W-:Y:S01]  /*1f4c0*/  LOP3.LUT R73, R208, 0xc, R160, 0xfe, !PT ;  /* 0x0000000cd0497812 */ /* 0x000fe200078efea0 */
[----:B----4-:R-:W-:Y:S01]  /*1f4d0*/  IMAD R131, R70, c[0x0][0x198], RZ ;  /* 0x0000660046837a24 */ /* 0x010fe200078e02ff */
[-C--:B------:R-:W-:Y:S01]  /*1f4e0*/  LEA R70, P6, R75, R2.reuse, 0x2 ;  /* 0x000000024b467211 */ /* 0x080fe200078c10ff */
[----:B------:R-:W-:Y:S01]  /*1f4f0*/  @P5 STG.E [R68.64], R200 ;  /* 0x000000c844005986 */ /* 0x000fe2000c101906 */
[----:B------:R-:W-:-:S02]  /*1f500*/  LEA R72, P4, R129, R2, 0x2 ;  /* 0x0000000281487211 */ /* 0x000fc400078810ff */
[----:B------:R-:W-:Y:S01]  /*1f510*/  LEA R74, P5, R131, R2, 0x2 ;  /* 0x00000002834a7211 */ /* 0x000fe200078a10ff */
[----:B------:R1:W-:Y:S01]  /*1f520*/  STL [R1], R158 ;  /* 0x0000009e01007387 */ /* 0x0003e20000100800 */
[-C--:B------:R-:W-:Y:S01]  /*1f530*/  LEA.HI.X.SX32 R71, R75, R0.reuse, 0x2, P6 ;  /* 0x000000004b477211 */ /* 0x080fe200030f16ff */
[C---:B------:R-:W-:Y:S02]  /*1f540*/  IMAD R133, R73.reuse, c[0x0][0x198], RZ ;  /* 0x0000660049857a24 */ /* 0x040fe400078e02ff */
[----:B------:R2:W-:Y:S01]  /*1f550*/  STL [R1+0x4], R251 ;  /* 0x000004fb01007387 */ /* 0x0005e20000100800 */
[----:B------:R-:W-:Y:S02]  /*1f560*/  ISETP.LT.AND P6, PT, R73, c[0x0][0x17c], !P0 ;  /* 0x00005f0049007a0c */ /* 0x000fe400047c1270 */
[----:B------:R-:W-:Y:S02]  /*1f570*/  LEA.HI.X.SX32 R73, R129, R0, 0x2, P4 ;  /* 0x0000000081497211 */ /* 0x000fe400020f16ff */
[----:B-1----:R-:W-:-:S02]  /*1f580*/  LOP3.LUT R158, R208, 0x1f2, R160, 0xfe, !PT ;  /* 0x000001f2d09e7812 */ /* 0x002fc400078efea0 */
[----:B--2---:R-:W-:-:S03]  /*1f590*/  LOP3.LUT R251, R208, 0x1f4, R160, 0xfe, !PT ;  /* 0x000001f4d0fb7812 */ /* 0x004fc600078efea0 */
[----:B------:R-:W-:Y:S01]  /*1f5a0*/  STL [R1+0x8], R158 ;  /* 0x0000089e01007387 */ /* 0x000fe20000100800 */
[----:B------:R-:W-:Y:S02]  /*1f5b0*/  LEA.HI.X.SX32 R75, R131, R0, 0x2, P5 ;  /* 0x00000000834b7211 */ /* 0x000fe400028f16ff */
[C-C-:B------:R-:W-:Y:S01]  /*1f5c0*/  LOP3.LUT R159, R208.reuse, 0xe, R160.reuse, 0xfe, !PT ;  /* 0x0000000ed09f7812 */ /* 0x140fe200078efea0 */
[----:B------:R1:W-:Y:S04]  /*1f5d0*/  STL [R1+0xc], R251 ;  /* 0x00000cfb01007387 */ /* 0x0003e80000100800 */
[----:B------:R-:W-:Y:S04]  /*1f5e0*/  @P1 STG.E [R70.64], R124 ;  /* 0x0000007c46001986 */ /* 0x000fe8000c101906 */
[----:B------:R-:W-:Y:S01]  /*1f5f0*/  @P3 STG.E [R72.64], R236 ;  /* 0x000000ec48003986 */ /* 0x000fe2000c101906 */
[----:B-1----:R-:W-:-:S03]  /*1f600*/  LOP3.LUT R251, R208, 0x1f6, R160, 0xfe, !PT ;  /* 0x000001f6d0fb7812 */ /* 0x002fc600078efea0 */
[----:B------:R-:W-:Y:S01]  /*1f610*/  @P2 STG.E [R74.64], R196 ;  /* 0x000000c44a002986 */ /* 0x000fe2000c101906 */
[C---:B------:R-:W-:Y:S01]  /*1f620*/  ISETP.LT.AND P2, PT, R159.reuse, c[0x0][0x17c], !P0 ;  /* 0x00005f009f007a0c */ /* 0x040fe20004741270 */
[----:B------:R-:W-:Y:S02]  /*1f630*/  IMAD R159, R159, c[0x0][0x198], RZ ;  /* 0x000066009f9f7a24 */ /* 0x000fe400078e02ff */
[----:B------:R1:W-:Y:S01]  /*1f640*/  STL [R1+0x10], R251 ;  /* 0x000010fb01007387 */ /* 0x0003e20000100800 */
[-C--:B------:R-:W-:Y:S02]  /*1f650*/  LEA R128, P4, R133, R2.reuse, 0x2 ;  /* 0x0000000285807211 */ /* 0x080fe400078810ff */
[----:B------:R-:W-:Y:S02]  /*1f660*/  LEA R158, P1, R159, R2, 0x2 ;  /* 0x000000029f9e7211 */ /* 0x000fe400078210ff */
[C-C-:B------:R-:W-:Y:S02]  /*1f670*/  LOP3.LUT R161, R208.reuse, 0x10, R160.reuse, 0xfe, !PT ;  /* 0x00000010d0a17812 */ /* 0x140fe400078efea0 */
[----:B-1----:R-:W-:-:S02]  /*1f680*/  LOP3.LUT R251, R208, 0x1f8, R160, 0xfe, !PT ;  /* 0x000001f8d0fb7812 */ /* 0x002fc400078efea0 */
[----:B------:R-:W-:-:S03]  /*1f690*/  LEA.HI.X.SX32 R129, R133, R0, 0x2, P4 ;  /* 0x0000000085817211 */ /* 0x000fc600020f16ff */
[----:B------:R1:W-:Y:S01]  /*1f6a0*/  STL [R1+0x14], R251 ;  /* 0x000014fb01007387 */ /* 0x0003e20000100800 */
[----:B------:R-:W-:Y:S02]  /*1f6b0*/  LEA.HI.X.SX32 R159, R159, R0, 0x2, P1 ;  /* 0x000000009f9f7211 */ /* 0x000fe400008f16ff */
[C---:B------:R-:W-:Y:S01]  /*1f6c0*/  ISETP.LT.AND P1, PT, R161.reuse, c[0x0][0x17c], !P0 ;  /* 0x00005f00a1007a0c */ /* 0x040fe20004721270 */
[----:B------:R-:W-:Y:S01]  /*1f6d0*/  IMAD R161, R161, c[0x0][0x198], RZ ;  /* 0x00006600a1a17a24 */ /* 0x000fe200078e02ff */
[----:B------:R2:W-:Y:S01]  /*1f6e0*/  @P6 STG.E [R128.64], R172 ;  /* 0x000000ac80006986 */ /* 0x0005e2000c101906 */
[----:B-1----:R-:W-:-:S03]  /*1f6f0*/  LOP3.LUT R251, R208, 0x1fa, R160, 0xfe, !PT ;  /* 0x000001fad0fb7812 */ /* 0x002fc600078efea0 */
[----:B------:R-:W-:Y:S01]  /*1f700*/  @P2 STG.E [R158.64], R64 ;  /* 0x000000409e002986 */ /* 0x000fe2000c101906 */
[C-C-:B------:R-:W-:Y:S02]  /*1f710*/  LOP3.LUT R248, R208.reuse, 0x12, R160.reuse, 0xfe, !PT ;  /* 0x00000012d0f87812 */ /* 0x140fe400078efea0 */
[C-C-:B------:R-:W-:Y:S01]  /*1f720*/  LOP3.LUT R244, R208.reuse, 0x14, R160.reuse, 0xfe, !PT ;  /* 0x00000014d0f47812 */ /* 0x140fe200078efea0 */
[----:B------:R1:W-:Y:S01]  /*1f730*/  STL [R1+0x18], R251 ;  /* 0x000018fb01007387 */ /* 0x0003e20000100800 */
[C-C-:B------:R-:W-:Y:S02]  /*1f740*/  LOP3.LUT R243, R208.reuse, 0x16, R160.reuse, 0xfe, !PT ;  /* 0x00000016d0f37812 */ /* 0x140fe400078efea0 */
[C-C-:B------:R-:W-:Y:S02]  /*1f750*/  LOP3.LUT R163, R208.reuse, 0x18, R160.reuse, 0xfe, !PT ;  /* 0x00000018d0a37812 */ /* 0x140fe400078efea0 */
[C-C-:B------:R-:W-:Y:S02]  /*1f760*/  LOP3.LUT R227, R208.reuse, 0x1a, R160.reuse, 0xfe, !PT ;  /* 0x0000001ad0e37812 */ /* 0x140fe400078efea0 */
[----:B------:R-:W-:-:S02]  /*1f770*/  LOP3.LUT R236, R208, 0x1c, R160, 0xfe, !PT ;  /* 0x0000001cd0ec7812 */ /* 0x000fc400078efea0 */
[C-C-:B------:R-:W-:Y:S02]  /*1f780*/  LOP3.LUT R224, R208.reuse, 0x1e, R160.reuse, 0xfe, !PT ;  /* 0x0000001ed0e07812 */ /* 0x140fe400078efea0 */
[C-C-:B------:R-:W-:Y:S02]  /*1f790*/  LOP3.LUT R162, R208.reuse, 0x20, R160.reuse, 0xfe, !PT ;  /* 0x00000020d0a27812 */ /* 0x140fe400078efea0 */
        /* <DEDUP_REMOVED lines=13> */
[C-C-:B--2---:R-:W-:Y:S02]  /*1f870*/  LOP3.LUT R172, R208.reuse, 0x3c, R160.reuse, 0xfe, !PT ;  /* 0x0000003cd0ac7812 */ /* 0x144fe400078efea0 */
        /* <DEDUP_REMOVED lines=163> */
[----:B-1----:R-:W-:-:S02]  /*202b0*/  LOP3.LUT R251, R208, 0x1fc, R160, 0xfe, !PT ;  /* 0x000001fcd0fb7812 */ /* 0x002fc400078efea0 */
[----:B------:R-:W-:Y:S02]  /*202c0*/  LOP3.LUT R208, R208, 0x1fe, R160, 0xfe, !PT ;  /* 0x000001fed0d07812 */ /* 0x000fe400078efea0 */
[C---:B------:R-:W-:Y:S01]  /*202d0*/  LEA R160, P2, R161.reuse, R2, 0x2 ;  /* 0x00000002a1a07211 */ /* 0x040fe200078410ff */
[----:B------:R-:W-:Y:S01]  /*202e0*/  IMAD R64, R248, c[0x0][0x198], RZ ;  /* 0x00006600f8407a24 */ /* 0x000fe200078e02ff */
[C---:B------:R-:W-:Y:S01]  /*202f0*/  ISETP.LT.AND P3, PT, R244.reuse, c[0x0][0x17c], !P0 ;  /* 0x00005f00f4007a0c */ /* 0x040fe20004761270 */
[----:B------:R-:W-:Y:S01]  /*20300*/  IMAD R244, R244, c[0x0][0x198], RZ ;  /* 0x00006600f4f47a24 */ /* 0x000fe200078e02ff */
[----:B------:R-:W-:Y:S02]  /*20310*/  LEA.HI.X.SX32 R161, R161, R0, 0x2, P2 ;  /* 0x00000000a1a17211 */ /* 0x000fe400010f16ff */
[----:B------:R-:W-:Y:S02]  /*20320*/  ISETP.LT.AND P4, PT, R248, c[0x0][0x17c], !P0 ;  /* 0x00005f00f8007a0c */ /* 0x000fe40004781270 */
[----:B------:R-:W-:Y:S01]  /*20330*/  LEA R158, P5, R64, R2, 0x2 ;  /* 0x00000002409e7211 */ /* 0x000fe200078a10ff */
[----:B------:R1:W-:Y:S01]  /*20340*/  @P1 STG.E [R160.64], R232 ;  /* 0x000000e8a0001986 */ /* 0x0003e2000c101906 */
[----:B------:R-:W-:-:S02]  /*20350*/  ISETP.LT.AND P2, PT, R243, c[0x0][0x17c], !P0 ;  /* 0x00005f00f3007a0c */ /* 0x000fc40004741270 */
[----:B------:R-:W-:Y:S01]  /*20360*/  LEA.HI.X.SX32 R159, R64, R0, 0x2, P5 ;  /* 0x00000000409f7211 */ /* 0x000fe200028f16ff */
[----:B------:R-:W-:Y:S02]  /*20370*/  IMAD R243, R243, c[0x0][0x198], RZ ;  /* 0x00006600f3f37a24 */ /* 0x000fe400078e02ff */
[----:B------:R-:W-:Y:S01]  /*20380*/  IMAD R64, R163, c[0x0][0x198], RZ ;  /* 0x00006600a3407a24 */ /* 0x000fe200078e02ff */
[----:B-1----:R-:W-:-:S04]  /*20390*/  LEA R160, P6, R244, R2, 0x2 ;  /* 0x00000002f4a07211 */ /* 0x002fc800078c10ff */
[----:B------:R-:W-:Y:S01]  /*203a0*/  LEA.HI.X.SX32 R161, R244, R0, 0x2, P6 ;  /* 0x00000000f4a17211 */ /* 0x000fe200030f16ff */
[----:B------:R1:W-:Y:S01]  /*203b0*/  @P4 STG.E [R158.64], R164 ;  /* 0x000000a49e004986 */ /* 0x0003e2000c101906 */
[----:B------:R-:W-:Y:S02]  /*203c0*/  ISETP.LT.AND P6, PT, R163, c[0x0][0x17c], !P0 ;  /* 0x00005f00a3007a0c */ /* 0x000fe400047c1270 */
[----:B------:R-:W-:Y:S01]  /*203d0*/  ISETP.LT.AND P1, PT, R162, c[0x0][0x17c], !P0 ;  /* 0x00005f00a2007a0c */ /* 0x000fe20004721270 */
[----:B------:R2:W-:Y:S01]  /*203e0*/  @P3 STG.E [R160.64], R168 ;  /* 0x000000a8a0003986 */ /* 0x0005e2000c101906 */
[C---:B------:R-:W-:Y:S01]  /*203f0*/  ISETP.LT.AND P4, PT, R227.reuse, c[0x0][0x17c], !P0 ;  /* 0x00005f00e3007a0c */ /* 0x040fe20004781270 */
[----:B------:R-:W-:Y:S01]  /*20400*/  IMAD R227, R227, c[0x0][0x198], RZ ;  /* 0x00006600e3e37a24 */ /* 0x000fe200078e02ff */
[-C--:B------:R-:W-:Y:S02]  /*20410*/  LEA R162, P5, R243, R2.reuse, 0x2 ;  /* 0x00000002f3a27211 */ /* 0x080fe400078a10ff */
[----:B-1----:R-:W-:-:S02]  /*20420*/  LEA R158, P3, R64, R2, 0x2 ;  /* 0x00000002409e7211 */ /* 0x002fc400078610ff */
[-C--:B------:R-:W-:Y:S02]  /*20430*/  LEA.HI.X.SX32 R163, R243, R0.reuse, 0x2, P5 ;  /* 0x00000000f3a37211 */ /* 0x080fe400028f16ff */
[----:B------:R-:W-:Y:S02]  /*20440*/  LEA.HI.X.SX32 R159, R64, R0, 0x2, P3 ;  /* 0x00000000409f7211 */ /* 0x000fe400018f16ff */
[C---:B------:R-:W-:Y:S01]  /*20450*/  ISETP.LT.AND P3, PT, R236.reuse, c[0x0][0x17c], !P0 ;  /* 0x00005f00ec007a0c */ /* 0x040fe20004761270 */
[----:B------:R-:W-:Y:S01]  /*20460*/  IMAD R236, R236, c[0x0][0x198], RZ ;  /* 0x00006600ecec7a24 */ /* 0x000fe200078e02ff */
[C---:B--2---:R-:W-:Y:S01]  /*20470*/  LEA R160, P5, R227.reuse, R2, 0x2 ;  /* 0x00000002e3a07211 */ /* 0x044fe200078a10ff */
[----:B------:R1:W-:Y:S03]  /*20480*/  @P2 STG.E [R162.64], R176 ;  /* 0x000000b0a2002986 */ /* 0x0003e6000c101906 */
[----:B------:R-:W-:Y:S01]  /*20490*/  LEA.HI.X.SX32 R161, R227, R0, 0x2, P5 ;  /* 0x00000000e3a17211 */ /* 0x000fe200028f16ff */
[----:B------:R2:W-:Y:S01]  /*204a0*/  @P6 STG.E [R158.64], R228 ;  /* 0x000000e49e006986 */ /* 0x0005e2000c101906 */
[C---:B------:R-:W-:Y:S01]  /*204b0*/  ISETP.LT.AND P5, PT, R224.reuse, c[0x0][0x17c], !P0 ;  /* 0x00005f00e0007a0c */ /* 0x040fe200047a1270 */
[----:B------:R-:W-:-:S02]  /*204c0*/  IMAD R224, R224, c[0x0][0x198], RZ ;  /* 0x00006600e0e07a24 */ /* 0x000fc400078e02ff */
[----:B------:R3:W-:Y:S01]  /*204d0*/  @P4 STG.E [R160.64], R180 ;  /* 0x000000b4a0004986 */ /* 0x0007e2000c101906 */
[----:B-1----:R-:W-:Y:S01]  /*204e0*/  IMAD.MOV.U32 R162, RZ, RZ, c[0x0][0x198] ;  /* 0x00006600ffa27624 */ /* 0x002fe200078e00ff */
[----:B--2---:R-:W-:-:S03]  /*204f0*/  LEA R158, P6, R236, R2, 0x2 ;  /* 0x00000002ec9e7211 */ /* 0x004fc600078c10ff */
[----:B------:R-:W-:Y:S01]  /*20500*/  IMAD R3, R162, 0x20, R3 ;  /* 0x00000020a2037824 */ /* 0x000fe200078e0203 */
[----:B------:R-:W-:Y:S02]  /*20510*/  LEA.HI.X.SX32 R159, R236, R0, 0x2, P6 ;  /* 0x00000000ec9f7211 */ /* 0x000fe400030f16ff */
[----:B---3--:R-:W-:Y:S01]  /*20520*/  LEA R160, P4, R224, R2, 0x2 ;  /* 0x00000002e0a07211 */ /* 0x008fe200078810ff */
[----:B------:R-:W-:Y:S02]  /*20530*/  IMAD R64, R162, 0x2, R3 ;  /* 0x00000002a2407824 */ /* 0x000fe400078e0203 */
[----:B------:R1:W-:Y:S01]  /*20540*/  @P3 STG.E [R158.64], R188 ;  /* 0x000000bc9e003986 */ /* 0x0003e2000c101906 */
[----:B------:R-:W-:Y:S02]  /*20550*/  LEA.HI.X.SX32 R161, R224, R0, 0x2, P4 ;  /* 0x00000000e0a17211 */ /* 0x000fe400020f16ff */
[----:B------:R-:W-:-:S03]  /*20560*/  ISETP.LT.AND P2, PT, R240, c[0x0][0x17c], !P0 ;  /* 0x00005f00f0007a0c */ /* 0x000fc60004741270 */
[----:B------:R2:W-:Y:S01]  /*20570*/  @P5 STG.E [R160.64], R184 ;  /* 0x000000b8a0005986 */ /* 0x0005e2000c101906 */
[C---:B-1----:R-:W-:Y:S02]  /*20580*/  LEA R158, P6, R3.reuse, R2, 0x2 ;  /* 0x00000002039e7211 */ /* 0x042fe400078c10ff */
[----:B------:R-:W-:Y:S02]  /*20590*/  ISETP.LT.AND P4, PT, R220, c[0x0][0x17c], !P0 ;  /* 0x00005f00dc007a0c */ /* 0x000fe40004781270 */
[----:B------:R-:W-:Y:S01]  /*205a0*/  LEA.HI.X.SX32 R159, R3, R0, 0x2, P6 ;  /* 0x00000000039f7211 */ /* 0x000fe200030f16ff */
[----:B------:R-:W-:Y:S01]  /*205b0*/  IMAD R3, R162, 0x2, R64 ;  /* 0x00000002a2037824 */ /* 0x000fe200078e0240 */
[----:B--2---:R-:W-:-:S03]  /*205c0*/  LEA R160, P5, R64, R2, 0x2 ;  /* 0x0000000240a07211 */ /* 0x004fc600078a10ff */
[----:B------:R1:W-:Y:S01]  /*205d0*/  @P1 STG.E [R158.64], R245 ;  /* 0x000000f59e001986 */ /* 0x0003e2000c101906 */
[----:B------:R-:W-:Y:S01]  /*205e0*/  LEA.HI.X.SX32 R161, R64, R0, 0x2, P5 ;  /* 0x0000000040a17211 */ /* 0x000fe200028f16ff */
[----:B------:R-:W-:Y:S01]  /*205f0*/  IMAD R64, R162, 0x2, R3 ;  /* 0x00000002a2407824 */ /* 0x000fe200078e0203 */
[----:B------:R-:W-:-:S03]  /*20600*/  ISETP.LT.AND P3, PT, R221, c[0x0][0x17c], !P0 ;  /* 0x00005f00dd007a0c */ /* 0x000fc60004761270 */
[----:B------:R2:W-:Y:S01]  /*20610*/  @P2 STG.E [R160.64], R217 ;  /* 0x000000d9a0002986 */ /* 0x0005e2000c101906 */
[----:B-1----:R-:W-:Y:S02]  /*20620*/  LEA R158, P6, R3, R2, 0x2 ;  /* 0x00000002039e7211 */ /* 0x002fe400078c10ff */
        /* <DEDUP_REMOVED lines=27> */
[----:B------:R-:W-:Y:S02]  /*207e0*/  ISETP.LT.AND P1, PT, R196, c[0x0][0x17c], !P0 ;  /* 0x00005f00c4007a0c */ /* 0x000fe40004721270 */
[----:B------:R-:W-:Y:S02]  /*207f0*/  ISETP.LT.AND P5, PT, R195, c[0x0][0x17c], !P0 ;  /* 0x00005f00c3007a0c */ /* 0x000fe400047a1270 */
[----:B-1----:R-:W-:-:S04]  /*20800*/  LEA R158, P6, R3, R2, 0x2 ;  /* 0x00000002039e7211 */ /* 0x002fc800078c10ff */
[----:B------:R-:W-:Y:S01]  /*20810*/  LEA.HI.X.SX32 R159, R3, R0, 0x2, P6 ;  /* 0x00000000039f7211 */ /* 0x000fe200030f16ff */
[----:B------:R-:W-:Y:S01]  /*20820*/  IMAD R3, R162, 0x2, R125 ;  /* 0x00000002a2037824 */ /* 0x000fe200078e027d */
[----:B------:R-:W-:Y:S01]  /*20830*/  LEA R64, P6, R125, R2, 0x2 ;  /* 0x000000027d407211 */ /* 0x000fe200078c10ff */
[----:B------:R1:W-:Y:S01]  /*20840*/  @P4 STG.E [R160.64], R65 ;  /* 0x00000041a0004986 */ /* 0x0003e2000c101906 */
[----:B------:R-:W-:-:S03]  /*20850*/  ISETP.LT.AND P2, PT, R194, c[0x0][0x17c], !P0 ;  /* 0x00005f00c2007a0c */ /* 0x000fc60004741270 */
[----:B------:R2:W-:Y:S01]  /*20860*/  @P3 STG.E [R158.64], R233 ;  /* 0x000000e99e003986 */ /* 0x0005e2000c101906 */
[----:B-1----:R-:W-:Y:S01]  /*20870*/  LEA.HI.X.SX32 R65, R125, R0, 0x2, P6 ;  /* 0x000000007d417211 */ /* 0x002fe200030f16ff */
        /* <DEDUP_REMOVED lines=17> */
[----:B-1----:R-:W-:Y:S02]  /*20990*/  LEA R64, P6, R125, R2, 0x2 ;  /* 0x000000027d407211 */ /* 0x002fe400078c10ff */
[----:B------:R-:W-:Y:S02]  /*209a0*/  ISETP.LT.AND P5, PT, R157, c[0x0][0x17c], !P0 ;  /* 0x00005f009d007a0c */ /* 0x000fe400047a1270 */
[----:B------:R-:W-:Y:S01]  /*209b0*/  LEA.HI.X.SX32 R65, R125, R0, 0x2, P6 ;  /* 0x000000007d417211 */ /* 0x000fe200030f16ff */
[C---:B------:R-:W-:Y:S01]  /*209c0*/  IMAD R125, R162.reuse, 0x2, R3 ;  /* 0x00000002a27d7824 */ /* 0x040fe200078e0203 */
[C---:B------:R-:W-:Y:S01]  /*209d0*/  LEA R156, P6, R3.reuse, R2, 0x2 ;  /* 0x00000002039c7211 */ /* 0x040fe200078c10ff */
[----:B------:R-:W-:Y:S03]  /*209e0*/  @P4 STG.E [R158.64], R229 ;  /* 0x000000e59e004986 */ /* 0x000fe6000c101906 */
[----:B------:R-:W-:Y:S01]  /*209f0*/  LEA.HI.X.SX32 R157, R3, R0, 0x2, P6 ;  /* 0x00000000039d7211 */ /* 0x000fe200030f16ff */
[----:B------:R1:W-:Y:S01]  /*20a00*/  @P3 STG.E [R64.64], R181 ;  /* 0x000000b540003986 */ /* 0x0003e2000c101906 */
[----:B------:R-:W-:Y:S01]  /*20a10*/  IMAD R3, R162, 0x2, R125 ;  /* 0x00000002a2037824 */ /* 0x000fe200078e027d */
[----:B------:R-:W-:-:S02]  /*20a20*/  ISETP.LT.AND P3, PT, R154, c[0x0][0x17c], !P0 ;  /* 0x00005f009a007a0c */ /* 0x000fc40004761270 */
[----:B------:R-:W-:Y:S02]  /*20a30*/  ISETP.LT.AND P4, PT, R155, c[0x0][0x17c], !P0 ;  /* 0x00005f009b007a0c */ /* 0x000fe40004781270 */
[----:B-1----:R-:W-:-:S04]  /*20a40*/  LEA R64, P6, R125, R2, 0x2 ;  /* 0x000000027d407211 */ /* 0x002fc800078c10ff */
[----:B------:R-:W-:Y:S01]  /*20a50*/  LEA.HI.X.SX32 R65, R125, R0, 0x2, P6 ;  /* 0x000000007d417211 */ /* 0x000fe200030f16ff */
[C---:B------:R-:W-:Y:S01]  /*20a60*/  IMAD R125, R162.reuse, 0x2, R3 ;  /* 0x00000002a27d7824 */ /* 0x040fe200078e0203 */
[C---:B------:R-:W-:Y:S01]  /*20a70*/  LEA R154, P6, R3.reuse, R2, 0x2 ;  /* 0x00000002039a7211 */ /* 0x040fe200078c10ff */
[----:B------:R-:W-:Y:S03]  /*20a80*/  @P1 STG.E [R156.64], R189 ;  /* 0x000000bd9c001986 */ /* 0x000fe6000c101906 */
[----:B------:R-:W-:Y:S01]  /*20a90*/  LEA.HI.X.SX32 R155, R3, R0, 0x2, P6 ;  /* 0x00000000039b7211 */ /* 0x000fe200030f16ff */
[----:B------:R1:W-:Y:S01]  /*20aa0*/  @P5 STG.E [R64.64], R185 ;  /* 0x000000b940005986 */ /* 0x0003e2000c101906 */
[----:B------:R-:W-:Y:S01]  /*20ab0*/  IMAD R3, R162, 0x2, R125 ;  /* 0x00000002a2037824 */ /* 0x000fe200078e027d */
[----:B------:R-:W-:Y:S02]  /*20ac0*/  ISETP.LT.AND P5, PT, R152, c[0x0][0x17c], !P0 ;  /* 0x00005f0098007a0c */ /* 0x000fe400047a1270 */
[----:B------:R-:W-:-:S02]  /*20ad0*/  ISETP.LT.AND P1, PT, R153, c[0x0][0x17c], !P0 ;  /* 0x00005f0099007a0c */ /* 0x000fc40004721270 */
        /* <DEDUP_REMOVED lines=40> */
[----:B-1----:R-:W-:Y:S01]  /*20d60*/  LEA R64, P6, R125, R2, 0x2 ;  /* 0x000000027d407211 */ /* 0x002fe200078c10ff */
[----:B------:R-:W-:-:S03]  /*20d70*/  IMAD R66, R162, 0x2, R3 ;  /* 0x00000002a2427824 */ /* 0x000fc600078e0203 */
[----:B------:R-:W-:Y:S02]  /*20d80*/  LEA.HI.X.SX32 R65, R125, R0, 0x2, P6 ;  /* 0x000000007d417211 */ /* 0x000fe400030f16ff */
[C---:B------:R-:W-:Y:S01]  /*20d90*/  LEA R128, P6, R3.reuse, R2, 0x2 ;  /* 0x0000000203807211 */ /* 0x040fe200078c10ff */
[----:B------:R-:W-:Y:S03]  /*20da0*/  @P1 STG.E [R130.64], R234 ;  /* 0x000000ea82001986 */ /* 0x000fe6000c101906 */
[----:B------:R-:W-:Y:S01]  /*20db0*/  LEA.HI.X.SX32 R129, R3, R0, 0x2, P6 ;  /* 0x0000000003817211 */ /* 0x000fe200030f16ff */
[----:B------:R1:W-:Y:S01]  /*20dc0*/  @P5 STG.E [R64.64], R166 ;  /* 0x000000a640005986 */ /* 0x0003e2000c101906 */
[----:B------:R-:W-:Y:S01]  /*20dd0*/  IMAD R3, R162, 0x2, R66 ;  /* 0x00000002a2037824 */ /* 0x000fe200078e0242 */
[----:B------:R-:W-:Y:S02]  /*20de0*/  ISETP.LT.AND P1, PT, R124, c[0x0][0x17c], !P0 ;  /* 0x00005f007c007a0c */ /* 0x000fe40004721270 */
[----:B------:R-:W-:Y:S01]  /*20df0*/  @P2 STG.E [R128.64], R170 ;  /* 0x000000aa80002986 */ /* 0x000fe2000c101906 */
[----:B-1----:R-:W-:-:S04]  /*20e00*/  LEA R64, P6, R66, R2, 0x2 ;  /* 0x0000000242407211 */ /* 0x002fc800078c10ff */
[----:B------:R-:W-:Y:S01]  /*20e10*/  LEA.HI.X.SX32 R65, R66, R0, 0x2, P6 ;  /* 0x0000000042417211 */ /* 0x000fe200030f16ff */
[----:B------:R-:W-:Y:S01]  /*20e20*/  IMAD R66, R162, 0x2, R3 ;  /* 0x00000002a2427824 */ /* 0x000fe200078e0203 */
[----:B------:R-:W-:-:S03]  /*20e30*/  LEA R124, P6, R3, R2, 0x2 ;  /* 0x00000002037c7211 */ /* 0x000fc600078c10ff */
[----:B------:R1:W-:Y:S01]  /*20e40*/  @P4 STG.E [R64.64], R178 ;  /* 0x000000b240004986 */ /* 0x0003e2000c101906 */
[----:B------:R-:W-:Y:S01]  /*20e50*/  LEA.HI.X.SX32 R125, R3, R0, 0x2, P6 ;  /* 0x00000000037d7211 */ /* 0x000fe200030f16ff */
[----:B------:R-:W-:Y:S01]  /*20e60*/  IMAD R3, R162, 0x2, R66 ;  /* 0x00000002a2037824 */ /* 0x000fe200078e0242 */
[----:B------:R-:W-:Y:S02]  /*20e70*/  ISETP.LT.AND P2, PT, R74, c[0x0][0x17c], !P0 ;  /* 0x00005f004a007a0c */ /* 0x000fe40004741270 */
        /* <DEDUP_REMOVED lines=24> */
[----:B------:R-:W-:Y:S01]  /*21000*/  LEA R70, P6, R3, R2, 0x2 ;  /* 0x0000000203467211 */ /* 0x000fe200078c10ff */
[----:B------:R-:W-:Y:S01]  /*21010*/  @P4 STG.E [R72.64], R247 ;  /* 0x000000f748004986 */ /* 0x000fe2000c101906 */
[----:B------:R-:W-:Y:S02]  /*21020*/  ISETP.LT.AND P2, PT, R69, c[0x0][0x17c], !P0 ;  /* 0x00005f0045007a0c */ /* 0x000fe40004741270 */
        /* <DEDUP_REMOVED lines=36> */
[----:B------:R-:W-:Y:S02]  /*21270*/  LEA.HI.X.SX32 R65, R66, R0, 0x2, P6 ;  /* 0x0000000042417211 */ /* 0x000fe400030f16ff */
[C---:B------:R-:W-:Y:S01]  /*21280*/  LEA R66, P6, R3.reuse, R2, 0x2 ;  /* 0x0000000203427211 */ /* 0x040fe200078c10ff */
[C---:B--2---:R-:W-:Y:S02]  /*21290*/  IMAD R68, R162.reuse, 0x2, R3 ;  /* 0x00000002a2447824 */ /* 0x044fe400078e0203 */
        /* <DEDUP_REMOVED lines=15> */
[----:B-1----:R-:W-:-:S04]  /*21390*/  LEA R64, P6, R68, R2, 0x2 ;  /* 0x0000000244407211 */ /* 0x002fc800078c10ff */
[----:B------:R-:W-:Y:S01]  /*213a0*/  LEA.HI.X.SX32 R65, R68, R0, 0x2, P6 ;  /* 0x0000000044417211 */ /* 0x000fe200030f16ff */
[----:B------:R-:W-:Y:S01]  /*213b0*/  IMAD R68, R162, 0x2, R3 ;  /* 0x00000002a2447824 */ /* 0x000fe200078e0203 */
[C---:B--2---:R-:W-:Y:S02]  /*213c0*/  LEA R66, P6, R3.reuse, R2, 0x2 ;  /* 0x0000000203427211 */ /* 0x044fe400078c10ff */
[----:B------:R-:W-:Y:S01]  /*213d0*/  ISETP.LT.AND P4, PT, R242, c[0x0][0x17c], !P0 ;  /* 0x00005f00f2007a0c */ /* 0x000fe20004781270 */
[----:B------:R1:W-:Y:S01]  /*213e0*/  @P5 STG.E [R64.64], R183 ;  /* 0x000000b740005986 */ /* 0x0003e2000c101906 */
[----:B------:R-:W-:Y:S01]  /*213f0*/  LEA.HI.X.SX32 R67, R3, R0, 0x2, P6 ;  /* 0x0000000003437211 */ /* 0x000fe200030f16ff */
[----:B------:R-:W-:Y:S01]  /*21400*/  IMAD R3, R162, 0x2, R68 ;  /* 0x00000002a2037824 */ /* 0x000fe200078e0244 */
[----:B------:R-:W-:-:S03]  /*21410*/  ISETP.LT.AND P3, PT, R249, c[0x0][0x17c], !P0 ;  /* 0x00005f00f9007a0c */ /* 0x000fc60004761270 */
[----:B------:R2:W-:Y:S01]  /*21420*/  @P2 STG.E [R66.64], R191 ;  /* 0x000000bf42002986 */ /* 0x0005e2000c101906 */
[----:B------:R-:W-:-:S03]  /*21430*/  ISETP.LT.AND P2, PT, R144, c[0x0][0x17c], !P0 ;  /* 0x00005f0090007a0c */ /* 0x000fc60004741270 */
[----:B------:R-:W3:Y:S01]  /*21440*/  LDL.LU R144, [R1+0x8e4] ;  /* 0x0008e40001907983 */ /* 0x000ee20000300800 */
[----:B-1----:R-:W-:-:S04]  /*21450*/  LEA R64, P6, R68, R2, 0x2 ;  /* 0x0000000244407211 */ /* 0x002fc800078c10ff */
[----:B------:R-:W-:Y:S02]  /*21460*/  LEA.HI.X.SX32 R65, R68, R0, 0x2, P6 ;  /* 0x0000000044417211 */ /* 0x000fe400030f16ff */
[----:B--2---:R-:W-:-:S04]  /*21470*/  LEA R66, P6, R3, R2, 0x2 ;  /* 0x0000000203427211 */ /* 0x004fc800078c10ff */
[----:B------:R-:W-:Y:S01]  /*21480*/  LEA.HI.X.SX32 R67, R3, R0, 0x2, P6 ;  /* 0x0000000003437211 */ /* 0x000fe200030f16ff */
[----:B------:R1:W-:Y:S01]  /*21490*/  @P4 STG.E [R64.64], R187 ;  /* 0x000000bb40004986 */ /* 0x0003e2000c101906 */
[----:B------:R-:W-:-:S03]  /*214a0*/  ISETP.LT.AND P4, PT, R148, c[0x0][0x17c], !P0 ;  /* 0x00005f0094007a0c */ /* 0x000fc60004781270 */
[----:B------:R2:W-:Y:S01]  /*214b0*/  @P3 STG.E [R66.64], R140 ;  /* 0x0000008c42003986 */ /* 0x0005e2000c101906 */
[----:B------:R-:W-:-:S03]  /*214c0*/  ISETP.LT.AND P3, PT, R92, c[0x0][0x17c], !P0 ;  /* 0x00005f005c007a0c */ /* 0x000fc60004761270 */
[----:B------:R-:W4:Y:S04]  /*214d0*/  LDL.LU R148, [R1+0x8e0] ;  /* 0x0008e00001947983 */ /* 0x000f280000300800 */
[----:B------:R-:W4:Y:S01]  /*214e0*/  LDL.LU R92, [R1+0x8dc] ;  /* 0x0008dc00015c7983 */ /* 0x000f220000300800 */
[----:B------:R-:W-:Y:S01]  /*214f0*/  IMAD R68, R162, 0x2, R3 ;  /* 0x00000002a2447824 */ /* 0x000fe200078e0203 */
[----:B------:R-:W-:-:S03]  /*21500*/  ISETP.LT.AND P1, PT, R250, c[0x0][0x17c], !P0 ;  /* 0x00005f00fa007a0c */ /* 0x000fc60004721270 */
[----:B------:R-:W-:Y:S01]  /*21510*/  IMAD R3, R162, 0x2, R68 ;  /* 0x00000002a2037824 */ /* 0x000fe200078e0244 */
[----:B-1----:R-:W-:Y:S02]  /*21520*/  LEA R64, P6, R68, R2, 0x2 ;  /* 0x0000000244407211 */ /* 0x002fe400078c10ff */
[----:B------:R-:W-:Y:S02]  /*21530*/  ISETP.LT.AND P5, PT, R252, c[0x0][0x17c], !P0 ;  /* 0x00005f00fc007a0c */ /* 0x000fe400047a1270 */
[----:B------:R-:W-:Y:S01]  /*21540*/  LEA.HI.X.SX32 R65, R68, R0, 0x2, P6 ;  /* 0x0000000044417211 */ /* 0x000fe200030f16ff */
[----:B------:R-:W-:Y:S01]  /*21550*/  IMAD R68, R162, 0x2, R3 ;  /* 0x00000002a2447824 */ /* 0x000fe200078e0203 */
[----:B--2---:R-:W-:-:S04]  /*21560*/  LEA R66, P6, R3, R2, 0x2 ;  /* 0x0000000203427211 */ /* 0x004fc800078c10ff */
[----:B------:R-:W-:Y:S01]  /*21570*/  LEA.HI.X.SX32 R67, R3, R0, 0x2, P6 ;  /* 0x0000000003437211 */ /* 0x000fe200030f16ff */
[----:B---3--:R1:W-:Y:S01]  /*21580*/  @P1 STG.E [R64.64], R144 ;  /* 0x0000009040001986 */ /* 0x0083e2000c101906 */
[----:B------:R-:W-:-:S03]  /*21590*/  ISETP.LT.AND P1, PT, R84, c[0x0][0x17c], !P0 ;  /* 0x00005f0054007a0c */ /* 0x000fc60004721270 */
[----:B------:R-:W2:Y:S01]  /*215a0*/  LDL.LU R84, [R1+0x8d8] ;  /* 0x0008d80001547983 */ /* 0x000ea20000300800 */
[----:B-1----:R-:W-:-:S04]  /*215b0*/  LEA R64, P6, R68, R2, 0x2 ;  /* 0x0000000244407211 */ /* 0x002fc800078c10ff */
[----:B------:R-:W-:Y:S01]  /*215c0*/  LEA.HI.X.SX32 R65, R68, R0, 0x2, P6 ;  /* 0x0000000044417211 */ /* 0x000fe200030f16ff */
[----:B----4-:R1:W-:Y:S01]  /*215d0*/  @P5 STG.E [R66.64], R148 ;  /* 0x0000009442005986 */ /* 0x0103e2000c101906 */
[----:B------:R-:W-:-:S03]  /*215e0*/  ISETP.LT.AND P5, PT, R100, c[0x0][0x17c], !P0 ;  /* 0x00005f0064007a0c */ /* 0x000fc600047a1270 */
[----:B------:R3:W-:Y:S01]  /*215f0*/  @P2 STG.E [R64.64], R92 ;  /* 0x0000005c40002986 */ /* 0x0007e2000c101906 */
[----:B------:R-:W-:-:S03]  /*21600*/  ISETP.LT.AND P2, PT, R104, c[0x0][0x17c], !P0 ;  /* 0x00005f0068007a0c */ /* 0x000fc60004741270 */
[----:B------:R-:W4:Y:S04]  /*21610*/  LDL.LU R100, [R1+0x8d4] ;  /* 0x0008d40001647983 */ /* 0x000f280000300800 */
[----:B------:R-:W4:Y:S01]  /*21620*/  LDL.LU R104, [R1+0x8d0] ;  /* 0x0008d00001687983 */ /* 0x000f220000300800 */
[----:B------:R-:W-:-:S04]  /*21630*/  IMAD R3, R162, 0x2, R68 ;  /* 0x00000002a2037824 */ /* 0x000fc800078e0244 */
[----:B------:R-:W-:Y:S01]  /*21640*/  IMAD R68, R162, 0x2, R3 ;  /* 0x00000002a2447824 */ /* 0x000fe200078e0203 */
[----:B-1----:R-:W-:-:S04]  /*21650*/  LEA R66, P6, R3, R2, 0x2 ;  /* 0x0000000203427211 */ /* 0x002fc800078c10ff */
[----:B------:R-:W-:Y:S01]  /*21660*/  LEA.HI.X.SX32 R67, R3, R0, 0x2, P6 ;  /* 0x0000000003437211 */ /* 0x000fe200030f16ff */
[----:B------:R-:W-:Y:S01]  /*21670*/  IMAD R3, R162, 0x2, R68 ;  /* 0x00000002a2037824 */ /* 0x000fe200078e0244 */
[----:B---3--:R-:W-:-:S04]  /*21680*/  LEA R64, P6, R68, R2, 0x2 ;  /* 0x0000000244407211 */ /* 0x008fc800078c10ff */
[----:B------:R-:W-:Y:S01]  /*21690*/  LEA.HI.X.SX32 R65, R68, R0, 0x2, P6 ;  /* 0x0000000044417211 */ /* 0x000fe200030f16ff */
[----:B--2---:R1:W-:Y:S01]  /*216a0*/  @P4 STG.E [R66.64], R84 ;  /* 0x0000005442004986 */ /* 0x0043e2000c101906 */
        /* <DEDUP_REMOVED lines=465> */
[----:B------:R-:W-:-:S04]  /*233c0*/  LEA R60, P6, R69, R2, 0x2 ;  /* 0x00000002453c7211 */ /* 0x000fc800078c10ff */
[----:B---3--:R-:W-:Y:S02]  /*233d0*/  LEA.HI.X.SX32 R61, R69, R0, 0x2, P6 ;  /* 0x00000000453d7211 */ /* 0x008fe400030f16ff */
[----:B------:R-:W-:Y:S01]  /*233e0*/  LEA R56, P6, R3, R2, 0x2 ;  /* 0x0000000203387211 */ /* 0x000fe200078c10ff */
[----:B--2---:R1:W-:Y:S01]  /*233f0*/  @P5 STG.E [R66.64], R57 ;  /* 0x0000003942005986 */ /* 0x0043e2000c101906 */
[----:B------:R-:W-:-:S03]  /*23400*/  ISETP.LT.AND P5, PT, R45, c[0x0][0x17c], !P0 ;  /* 0x00005f002d007a0c */ /* 0x000fc600047a1270 */
[----:B------:R-:W2:Y:S01]  /*23410*/  LDL.LU R45, [R1+0x794] ;  /* 0x00079400012d7983 */ /* 0x000ea20000300800 */
[----:B-1----:R-:W-:-:S03]  /*23420*/  LEA.HI.X.SX32 R57, R3, R0, 0x2, P6 ;  /* 0x0000000003397211 */ /* 0x002fc600030f16ff */
        /* <DEDUP_REMOVED lines=8> */
[----:B------:R-:W-:-:S03]  /*234b0*/  LEA R52, P6, R69, R2, 0x2 ;  /* 0x0000000245347211 */ /* 0x000fc600078c10ff */
[----:B------:R-:W-:Y:S01]  /*234c0*/  IMAD R65, R162, 0x2, R3 ;  /* 0x00000002a2417824 */ /* 0x000fe200078e0203 */
[----:B-1----:R-:W-:Y:S02]  /*234d0*/  LEA.HI.X.SX32 R53, R69, R0, 0x2, P6 ;  /* 0x0000000045357211 */ /* 0x002fe400030f16ff */
        /* <DEDUP_REMOVED lines=15> */
[----:B------:R-:W-:-:S04]  /*235d0*/  LEA R40, P6, R3, R2, 0x2 ;  /* 0x0000000203287211 */ /* 0x000fc800078c10ff */
[----:B-1----:R-:W-:Y:S01]  /*235e0*/  LEA.HI.X.SX32 R41, R3, R0, 0x2, P6 ;  /* 0x0000000003297211 */ /* 0x002fe200030f16ff */
        /* <DEDUP_REMOVED lines=21> */
[----:B------:R-:W-:-:S04]  /*23740*/  LEA R36, P6, R41, R2, 0x2 ;  /* 0x0000000229247211 */ /* 0x000fc800078c10ff */
[----:B------:R-:W-:Y:S01]  /*23750*/  LEA.HI.X.SX32 R37, R41, R0, 0x2, P6 ;  /* 0x0000000029257211 */ /* 0x000fe200030f16ff */
[----:B--2---:R1:W-:Y:S01]  /*23760*/  @P1 STG.E [R28.64], R21 ;  /* 0x000000151c001986 */ /* 0x0043e2000c101906 */
[----:B------:R-:W-:-:S03]  /*23770*/  ISETP.LT.AND P1, PT, R9, c[0x0][0x17c], !P0 ;  /* 0x00005f0009007a0c */ /* 0x000fc60004721270 */
[----:B------:R-:W2:Y:S04]  /*23780*/  LDL.LU R9, [R1+0x770] ;  /* 0x0007700001097983 */ /* 0x000ea80000300800 */
        /* <DEDUP_REMOVED lines=9> */
[----:B------:R-:W-:Y:S01]  /*23820*/  LEA.HI.X.SX32 R33, R3, R0, 0x2, P6 ;  /* 0x0000000003217211 */ /* 0x000fe200030f16ff */
[----:B------:R-:W-:Y:S01]  /*23830*/  IMAD R3, R162, 0x2, R41 ;  /* 0x00000002a2037824 */ /* 0x000fe200078e0229 */
[----:B------:R-:W-:-:S04]  /*23840*/  LEA R20, P6, R41, R2, 0x2 ;  /* 0x0000000229147211 */ /* 0x000fc800078c10ff */
[----:B-1----:R-:W-:Y:S02]  /*23850*/  LEA.HI.X.SX32 R21, R41, R0, 0x2, P6 ;  /* 0x0000000029157211 */ /* 0x002fe400030f16ff */
[----:B------:R-:W-:-:S04]  /*23860*/  LEA R16, P6, R3, R2, 0x2 ;  /* 0x0000000203107211 */ /* 0x000fc800078c10ff */
[----:B---3--:R-:W-:Y:S01]  /*23870*/  LEA.HI.X.SX32 R17, R3, R0, 0x2, P6 ;  /* 0x0000000003117211 */ /* 0x008fe200030f16ff */
        /* <DEDUP_REMOVED lines=32> */
[----:B-1----:R-:W-:-:S04]  /*23a80*/  LEA R12, P6, R21, R2, 0x2 ;  /* 0x00000002150c7211 */ /* 0x002fc800078c10ff */
[----:B------:R-:W-:Y:S02]  /*23a90*/  LEA.HI.X.SX32 R13, R21, R0, 0x2, P6 ;  /* 0x00000000150d7211 */ /* 0x000fe400030f16ff */
[----:B---3--:R-:W-:-:S04]  /*23aa0*/  LEA R8, P6, R3, R2, 0x2 ;  /* 0x0000000203087211 */ /* 0x008fc800078c10ff */
        /* <DEDUP_REMOVED lines=130> */
[----:B------:R-:W3:Y:S04]  /*242d0*/  LDL.LU R164, [R1+0x218] ;  /* 0x0002180001a47983 */ /* 0x000ee80000300800 */
[----:B----4-:R-:W-:Y:S01]  /*242e0*/  @P5 STG.E [R8.64], R27 ;  /* 0x0000001b08005986 */ /* 0x010fe2000c101906 */
[----:B------:R-:W-:-:S03]  /*242f0*/  ISETP.LT.AND P5, PT, R19, c[0x0][0x17c], !P0 ;  /* 0x00005f0013007a0c */ /* 0x000fc600047a1270 */
[----:B------:R-:W4:Y:S04]  /*24300*/  LDL.LU R19, [R1+0x6f4] ;  /* 0x0006f40001137983 */ /* 0x000f280000300800 */
[----:B------:R1:W-:Y:S01]  /*24310*/  @P2 STG.E [R4.64], R23 ;  /* 0x0000001704002986 */ /* 0x0003e2000c101906 */
[----:B------:R-:W-:-:S03]  /*24320*/  ISETP.LT.AND P2, PT, R15, c[0x0][0x17c], !P0 ;  /* 0x00005f000f007a0c */ /* 0x000fc60004741270 */
[----:B------:R-:W2:Y:S04]  /*24330*/  LDL.LU R168, [R1+0x220] ;  /* 0x0002200001a87983 */ /* 0x000ea80000300800 */
[----:B------:R-:W2:Y:S01]  /*24340*/  LDL.LU R15, [R1+0x6f0] ;  /* 0x0006f000010f7983 */ /* 0x000ea20000300800 */
[----:B------:R-:W-:-:S03]  /*24350*/  IMAD R3, R162, 0x2, R21 ;  /* 0x00000002a2037824 */ /* 0x000fc600078e0215 */
[----:B------:R-:W2:Y:S01]  /*24360*/  LDL.LU R248, [R1+0x224] ;  /* 0x0002240001f87983 */ /* 0x000ea20000300800 */
[----:B------:R-:W-:Y:S01]  /*24370*/  IMAD R17, R162, 0x2, R3 ;  /* 0x00000002a2117824 */ /* 0x000fe200078e0203 */
[C---:B------:R-:W-:Y:S02]  /*24380*/  LEA R32, P6, R3.reuse, R2, 0x2 ;  /* 0x0000000203207211 */ /* 0x040fe400078c10ff */
[----:B------:R-:W2:Y:S02]  /*24390*/  LDL.LU R240, [R1+0x228] ;  /* 0x0002280001f07983 */ /* 0x000ea40000300800 */
[----:B------:R-:W-:Y:S02]  /*243a0*/  LEA.HI.X.SX32 R33, R3, R0, 0x2, P6 ;  /* 0x0000000003217211 */ /* 0x000fe400030f16ff */
[----:B-1----:R-:W-:-:S04]  /*243b0*/  LEA R12, P6, R17, R2, 0x2 ;  /* 0x00000002110c7211 */ /* 0x002fc800078c10ff */
[----:B------:R-:W-:Y:S01]  /*243c0*/  LEA.HI.X.SX32 R13, R17, R0, 0x2, P6 ;  /* 0x00000000110d7211 */ /* 0x000fe200030f16ff */
[----:B------:R-:W1:Y:S04]  /*243d0*/  S2R R232, SR_TID.X ;  /* 0x0000000000e87919 */ /* 0x000e680000002100 */
[----:B----4-:R-:W-:Y:S01]  /*243e0*/  @P4 STG.E [R32.64], R19 ;  /* 0x0000001320004986 */ /* 0x010fe2000c101906 */
[----:B---3--:R-:W-:-:S03]  /*243f0*/  ISETP.LT.AND P4, PT, R164, c[0x0][0x17c], !P0 ;  /* 0x00005f00a4007a0c */ /* 0x008fc60004781270 */
[----:B------:R-:W3:Y:S04]  /*24400*/  LDL.LU R164, [R1+0x22c] ;  /* 0x00022c0001a47983 */ /* 0x000ee80000300800 */
[----:B--2---:R-:W-:Y:S01]  /*24410*/  @P3 STG.E [R12.64], R15 ;  /* 0x0000000f0c003986 */ /* 0x004fe2000c101906 */
[----:B------:R-:W-:-:S03]  /*24420*/  ISETP.LT.AND P3, PT, R7, c[0x0][0x17c], !P0 ;  /* 0x00005f0007007a0c */ /* 0x000fc60004761270 */
[----:B------:R-:W2:Y:S01]  /*24430*/  LDL.LU R7, [R1+0x6ec] ;  /* 0x0006ec0001077983 */ /* 0x000ea20000300800 */
[----:B------:R-:W-:Y:S01]  /*24440*/  IMAD R3, R162, 0x2, R17 ;  /* 0x00000002a2037824 */ /* 0x000fe200078e0211 */
[C---:B-1----:R-:W-:Y:S01]  /*24450*/  LOP3.LUT R163, R232.reuse, 0x7f, RZ, 0xc0, !PT ;  /* 0x0000007fe8a37812 */ /* 0x042fe200078ec0ff */
[----:B------:R-:W-:Y:S02]  /*24460*/  IMAD.SHL.U32 R176, R232, 0x1000, RZ ;  /* 0x00001000e8b07824 */ /* 0x000fe400078e00ff */
[----:B------:R-:W-:Y:S01]  /*24470*/  IMAD R5, R162, 0x2, R3 ;  /* 0x00000002a2057824 */ /* 0x000fe200078e0203 */
[C---:B------:R-:W-:Y:S01]  /*24480*/  LEA R34, P6, R3.reuse, R2, 0x2 ;  /* 0x0000000203227211 */ /* 0x040fe200078c10ff */
[C---:B------:R-:W-:Y:S02]  /*24490*/  IMAD.SHL.U32 R243, R232.reuse, 0x1000, RZ ;  /* 0x00001000e8f37824 */ /* 0x040fe400078e00ff */
[C---:B------:R-:W-:Y:S01]  /*244a0*/  IMAD.SHL.U32 R244, R232.reuse, 0x1000, RZ ;  /* 0x00001000e8f47824 */ /* 0x040fe200078e00ff */
[----:B------:R-:W-:Y:S01]  /*244b0*/  LEA.HI.X.SX32 R35, R3, R0, 0x2, P6 ;  /* 0x0000000003237211 */ /* 0x000fe200030f16ff */
[----:B------:R-:W-:Y:S01]  /*244c0*/  IMAD.SHL.U32 R232, R232, 0x1000, RZ ;  /* 0x00001000e8e87824 */ /* 0x000fe200078e00ff */
[----:B------:R-:W-:-:S02]  /*244d0*/  LEA R36, P6, R5, R2, 0x2 ;  /* 0x0000000205247211 */ /* 0x000fc400078c10ff */
[----:B------:R-:W-:Y:S02]  /*244e0*/  LOP3.LUT R176, R176, 0x6000, RZ, 0xc0, !PT ;  /* 0x00006000b0b07812 */ /* 0x000fe400078ec0ff */
[----:B------:R-:W-:Y:S02]  /*244f0*/  LOP3.LUT R243, R243, 0x6000, RZ, 0xc0, !PT ;  /* 0x00006000f3f37812 */ /* 0x000fe400078ec0ff */
[----:B------:R-:W-:Y:S02]  /*24500*/  LOP3.LUT R244, R244, 0x6000, RZ, 0xc0, !PT ;  /* 0x00006000f4f47812 */ /* 0x000fe400078ec0ff */
[----:B------:R-:W-:Y:S02]  /*24510*/  LOP3.LUT R232, R232, 0x6000, RZ, 0xc0, !PT ;  /* 0x00006000e8e87812 */ /* 0x000fe400078ec0ff */
[----:B------:R-:W-:Y:S01]  /*24520*/  LEA.HI.X.SX32 R37, R5, R0, 0x2, P6 ;  /* 0x0000000005257211 */ /* 0x000fe200030f16ff */
[C---:B------:R-:W-:Y:S01]  /*24530*/  IMAD R176, R163.reuse, 0x10, R176 ;  /* 0x00000010a3b07824 */ /* 0x040fe200078e02b0 */
[----:B------:R-:W-:Y:S01]  /*24540*/  @P1 STG.E [R34.64], R11 ;  /* 0x0000000b22001986 */ /* 0x000fe2000c101906 */
[C---:B------:R-:W-:Y:S01]  /*24550*/  IMAD R243, R163.reuse, 0x10, R243 ;  /* 0x00000010a3f37824 */ /* 0x040fe200078e02f3 */
[----:B------:R-:W-:Y:S01]  /*24560*/  ISETP.LT.AND P1, PT, R168, c[0x0][0x17c], !P0 ;  /* 0x00005f00a8007a0c */ /* 0x000fe20004721270 */
[C---:B------:R-:W-:Y:S01]  /*24570*/  IMAD R244, R163.reuse, 0x10, R244 ;  /* 0x00000010a3f47824 */ /* 0x040fe200078e02f4 */
[----:B------:R-:W1:Y:S01]  /*24580*/  LDS.128 R24, [R176] ;  /* 0x00000000b0187984 */ /* 0x000e620000000c00 */
[----:B------:R-:W-:-:S03]  /*24590*/  IMAD R232, R163, 0x10, R232 ;  /* 0x00000010a3e87824 */ /* 0x000fc600078e02e8 */
[----:B------:R-:W3:Y:S04]  /*245a0*/  LDL.LU R163, [R1+0x230] ;  /* 0x0002300001a37983 */ /* 0x000ee80000300800 */
[----:B------:R-:W3:Y:S01]  /*245b0*/  LDL.LU R168, [R1+0x234] ;  /* 0x0002340001a87983 */ /* 0x000ee20000300800 */
[----:B------:R-:W-:Y:S01]  /*245c0*/  LOP3.LUT R243, R243, 0x20, RZ, 0x3c, !PT ;  /* 0x00000020f3f37812 */ /* 0x000fe200078e3cff */
[----:B------:R-:W-:Y:S02]  /*245d0*/  IMAD R3, R162, 0x2, R5 ;  /* 0x00000002a2037824 */ /* 0x000fe400078e0205 */
[----:B------:R-:W-:Y:S04]  /*245e0*/  LDS.128 R8, [R176+0x800] ;  /* 0x00080000b0087984 */ /* 0x000fe80000000c00 */
[----:B------:R-:W1:Y:S01]  /*245f0*/  LDS.128 R20, [R243] ;  /* 0x00000000f3147984 */ /* 0x000e620000000c00 */
[----:B------:R-:W-:-:S03]  /*24600*/  LOP3.LUT R244, R244, 0x40, RZ, 0x3c, !PT ;  /* 0x00000040f4f47812 */ /* 0x000fc600078e3cff */
[----:B------:R-:W-:Y:S04]  /*24610*/  LDS.128 R40, [R176+0x1000] ;  /* 0x00100000b0287984 */ /* 0x000fe80000000c00 */
[----:B--2---:R2:W-:Y:S01]  /*24620*/  @P5 STG.E [R36.64], R7 ;  /* 0x0000000724005986 */ /* 0x0045e2000c101906 */
[----:B------:R-:W-:-:S03]  /*24630*/  ISETP.LT.AND P5, PT, R248, c[0x0][0x17c], !P0 ;  /* 0x00005f00f8007a0c */ /* 0x000fc600047a1270 */
[----:B------:R-:W4:Y:S01]  /*24640*/  LDL.LU R248, [R1+0x238] ;  /* 0x0002380001f87983 */ /* 0x000f220000300800 */
[----:B------:R-:W-:-:S03]  /*24650*/  LOP3.LUT R232, R232, 0x60, RZ, 0x3c, !PT ;  /* 0x00000060e8e87812 */ /* 0x000fc600078e3cff */
[----:B------:R-:W3:Y:S04]  /*24660*/  LDS.128 R16, [R244] ;  /* 0x00000000f4107984 */ /* 0x000ee80000000c00 */
[----:B------:R-:W3:Y:S01]  /*24670*/  LDS.128 R28, [R232] ;  /* 0x00000000e81c7984 */ /* 0x000ee20000000c00 */
[C---:B------:R-:W-:Y:S01]  /*24680*/  LEA R38, P6, R3.reuse, R2, 0x2 ;  /* 0x0000000203267211 */ /* 0x040fe200078c10ff */
[C---:B------:R-:W-:Y:S02]  /*24690*/  IMAD R5, R162.reuse, 0x2, R3 ;  /* 0x00000002a2057824 */ /* 0x040fe400078e0203 */
[----:B------:R-:W4:Y:S01]  /*246a0*/  LDS.128 R12, [R243+0x800] ;  /* 0x00080000f30c7984 */ /* 0x000f220000000c00 */
[----:B------:R-:W-:Y:S02]  /*246b0*/  LEA.HI.X.SX32 R39, R3, R0, 0x2, P6 ;  /* 0x0000000003277211 */ /* 0x000fe400030f16ff */
[C---:B------:R-:W-:Y:S01]  /*246c0*/  LEA R44, P6, R5.reuse, R2, 0x2 ;  /* 0x00000002052c7211 */ /* 0x040fe200078c10ff */
[C---:B------:R-:W-:Y:S01]  /*246d0*/  IMAD R3, R162.reuse, 0x2, R5 ;  /* 0x00000002a2037824 */ /* 0x040fe200078e0205 */
[----:B------:R-:W-:Y:S02]  /*246e0*/  LDS.128 R32, [R232+0x800] ;  /* 0x00080000e8207984 */ /* 0x000fe40000000c00 */
[----:B------:R-:W-:Y:S01]  /*246f0*/  LEA.HI.X.SX32 R45, R5, R0, 0x2, P6 ;  /* 0x00000000052d7211 */ /* 0x000fe200030f16ff */
[----:B--2---:R-:W-:Y:S01]  /*24700*/  IMAD R37, R162, 0x2, R3 ;  /* 0x00000002a2257824 */ /* 0x004fe200078e0203 */
[----:B-1----:R-:W-:Y:S01]  /*24710*/  @P2 STG.E [R38.64], R24 ;  /* 0x0000001826002986 */ /* 0x002fe2000c101906 */
[----:B------:R-:W-:-:S02]  /*24720*/  ISETP.LT.AND P2, PT, R240, c[0x0][0x17c], !P0 ;  /* 0x00005f00f0007a0c */ /* 0x000fc40004741270 */
[----:B------:R-:W-:Y:S01]  /*24730*/  LEA R46, P6, R3, R2, 0x2 ;  /* 0x00000002032e7211 */ /* 0x000fe200078c10ff */
[----:B------:R1:W-:Y:S01]  /*24740*/  @P4 STG.E [R44.64], R20 ;  /* 0x000000142c004986 */ /* 0x0003e2000c101906 */
[----:B---3--:R-:W-:-:S03]  /*24750*/  ISETP.LT.AND P4, PT, R164, c[0x0][0x17c], !P0 ;  /* 0x00005f00a4007a0c */ /* 0x008fc60004781270 */
[----:B------:R-:W2:Y:S01]  /*24760*/  LDL.LU R240, [R1+0x23c] ;  /* 0x00023c0001f07983 */ /* 0x000ea20000300800 */
[----:B------:R-:W-:-:S03]  /*24770*/  LEA.HI.X.SX32 R47, R3, R0, 0x2, P6 ;  /* 0x00000000032f7211 */ /* 0x000fc600030f16ff */
[----:B------:R-:W3:Y:S01]  /*24780*/  LDL.LU R164, [R1+0x240] ;  /* 0x0002400001a47983 */ /* 0x000ee20000300800 */
[C---:B------:R-:W-:Y:S01]  /*24790*/  LEA R48, P6, R37.reuse, R2, 0x2 ;  /* 0x0000000225307211 */ /* 0x040fe200078c10ff */
[----:B------:R-:W-:Y:S02]  /*247a0*/  IMAD R3, R162, 0x2, R37 ;  /* 0x00000002a2037824 */ /* 0x000fe400078e0225 */
[----:B------:R-:W4:Y:S01]  /*247b0*/  LDS.128 R4, [R244+0x800] ;  /* 0x00080000f4047984 */ /* 0x000f220000000c00 */
[----:B------:R-:W-:Y:S02]  /*247c0*/  LEA.HI.X.SX32 R49, R37, R0, 0x2, P6 ;  /* 0x0000000025317211 */ /* 0x000fe400030f16ff */
[C---:B------:R-:W-:Y:S01]  /*247d0*/  LEA R52, P6, R3.reuse, R2, 0x2 ;  /* 0x0000000203347211 */ /* 0x040fe200078c10ff */
[----:B------:R-:W2:Y:S03]  /*247e0*/  LDS.128 R36, [R243+0x1000] ;  /* 0x00100000f3247984 */ /* 0x000ea60000000c00 */
[----:B------:R-:W-:Y:S01]  /*247f0*/  LEA.HI.X.SX32 R53, R3, R0, 0x2, P6 ;  /* 0x0000000003357211 */ /* 0x000fe200030f16ff */
[----:B------:R-:W-:Y:S01]  /*24800*/  @P3 STG.E [R46.64], R16 ;  /* 0x000000102e003986 */ /* 0x000fe2000c101906 */
[----:B------:R-:W-:-:S03]  /*24810*/  ISETP.LT.AND P3, PT, R163, c[0x0][0x17c], !P0 ;  /* 0x00005f00a3007a0c */ /* 0x000fc60004761270 */
[----:B------:R-:W-:Y:S01]  /*24820*/  @P1 STG.E [R48.64], R28 ;  /* 0x0000001c30001986 */ /* 0x000fe2000c101906 */
[----:B------:R-:W-:-:S03]  /*24830*/  ISETP.LT.AND P1, PT, R168, c[0x0][0x17c], !P0 ;  /* 0x00005f00a8007a0c */ /* 0x000fc60004721270 */
[----:B------:R-:W2:Y:S04]  /*24840*/  LDL.LU R163, [R1+0x244] ;  /* 0x0002440001a37983 */ /* 0x000ea80000300800 */
[----:B------:R-:W-:Y:S04]  /*24850*/  @P5 STG.E [R52.64], R8 ;  /* 0x0000000834005986 */ /* 0x000fe8000c101906 */
[----:B------:R-:W2:Y:S01]  /*24860*/  LDL.LU R168, [R1+0x248] ;  /* 0x0002480001a87983 */ /* 0x000ea20000300800 */
[----:B-1----:R-:W-:-:S03]  /*24870*/  IMAD R45, R162, 0x2, R3 ;  /* 0x00000002a22d7824 */ /* 0x002fc600078e0203 */
[----:B------:R-:W-:Y:S04]  /*24880*/  LDS.128 R48, [R232+0x1000] ;  /* 0x00100000e8307984 */ /* 0x000fe80000000c00 */
[----:B------:R-:W-:Y:S01]  /*24890*/  LDS.128 R52, [R176+0x1800] ;  /* 0x00180000b0347984 */ /* 0x000fe20000000c00 */
[----:B----4-:R-:W-:-:S03]  /*248a0*/  ISETP.LT.AND P5, PT, R248, c[0x0][0x17c], !P0 ;  /* 0x00005f00f8007a0c */ /* 0x010fc600047a1270 */
[----:B------:R-:W4:Y:S01]  /*248b0*/  LDL.LU R248, [R1+0x24c] ;  /* 0x00024c0001f87983 */ /* 0x000f220000300800 */
[----:B------:R-:W-:Y:S01]  /*248c0*/  LEA R60, P6, R45, R2, 0x2 ;  /* 0x000000022d3c7211 */ /* 0x000fe200078c10ff */
[----:B------:R-:W-:-:S03]  /*248d0*/  IMAD R3, R162, 0x2, R45 ;  /* 0x00000002a2037824 */ /* 0x000fc600078e022d */
[----:B------:R-:W-:Y:S02]  /*248e0*/  LEA.HI.X.SX32 R61, R45, R0, 0x2, P6 ;  /* 0x000000002d3d7211 */ /* 0x000fe400030f16ff */
[C---:B------:R-:W-:Y:S01]  /*248f0*/  LEA R62, P6, R3.reuse, R2, 0x2 ;  /* 0x00000002033e7211 */ /* 0x040fe200078c10ff */
[C---:B------:R-:W-:Y:S01]  /*24900*/  IMAD R57, R162.reuse, 0x2, R3 ;  /* 0x00000002a2397824 */ /* 0x040fe200078e0203 */
[----:B------:R-:W1:Y:S02]  /*24910*/  LDS.128 R44, [R244+0x1000] ;  /* 0x00100000f42c7984 */ /* 0x000e640000000c00 */
[----:B------:R-:W-:Y:S01]  /*24920*/  LEA.HI.X.SX32 R63, R3, R0, 0x2, P6 ;  /* 0x00000000033f7211 */ /* 0x000fe200030f16ff */
[----:B------:R-:W-:Y:S01]  /*24930*/  IMAD R3, R162, 0x2, R57 ;  /* 0x00000002a2037824 */ /* 0x000fe200078e0239 */
[----:B------:R-:W-:Y:S01]  /*24940*/  @P2 STG.E [R60.64], R12 ;  /* 0x0000000c3c002986 */ /* 0x000fe2000c101906 */
[----:B------:R-:W-:-:S03]  /*24950*/  LEA R68, P6, R57, R2, 0x2 ;  /* 0x0000000239447211 */ /* 0x000fc600078c10ff */
[----:B------:R-:W-:Y:S01]  /*24960*/  @P4 STG.E [R62.64], R4 ;  /* 0x000000043e004986 */ /* 0x000fe2000c101906 */
[----:B------:R-:W-:Y:S01]  /*24970*/  LEA.HI.X.SX32 R69, R57, R0, 0x2, P6 ;  /* 0x0000000039457211 */ /* 0x000fe200030f16ff */
[----:B------:R-:W-:Y:S01]  /*24980*/  IMAD R65, R162, 0x2, R3 ;  /* 0x00000002a2417824 */ /* 0x000fe200078e0203 */
[C---:B------:R-:W-:Y:S01]  /*24990*/  LEA R70, P6, R3.reuse, R2, 0x2 ;  /* 0x0000000203467211 */ /* 0x040fe200078c10ff */
[----:B------:R3:W1:Y:S03]  /*249a0*/  LDS.128 R56, [R243+0x1800] ;  /* 0x00180000f3387984 */ /* 0x0006660000000c00 */
[----:B------:R-:W-:Y:S01]  /*249b0*/  LEA.HI.X.SX32 R71, R3, R0, 0x2, P6 ;  /* 0x0000000003477211 */ /* 0x000fe200030f16ff */
[----:B------:R3:W1:Y:S02]  /*249c0*/  LDS.128 R60, [R244+0x1800] ;  /* 0x00180000f43c7984 */ /* 0x0006640000000c00 */
[----:B---3--:R-:W-:-:S02]  /*249d0*/  ISETP.LT.AND P4, PT, R164, c[0x0][0x17c], !P0 ;  /* 0x00005f00a4007a0c */ /* 0x008fc40004781270 */
[----:B------:R-:W3:Y:S01]  /*249e0*/  LDL.LU R164, [R1+0x250] ;  /* 0x0002500001a47983 */ /* 0x000ee20000300800 */
[C---:B------:R-:W-:Y:S01]  /*249f0*/  LEA R72, P6, R65.reuse, R2, 0x2 ;  /* 0x0000000241487211 */ /* 0x040fe200078c10ff */
[----:B------:R-:W-:Y:S02]  /*24a00*/  IMAD R3, R162, 0x2, R65 ;  /* 0x00000002a2037824 */ /* 0x000fe400078e0241 */
[----:B------:R-:W-:Y:S01]  /*24a10*/  @P3 STG.E [R68.64], R32 ;  /* 0x0000002044003986 */ /* 0x000fe2000c101906 */
[----:B------:R-:W-:-:S03]  /*24a20*/  LEA.HI.X.SX32 R73, R65, R0, 0x2, P6 ;  /* 0x0000000041497211 */ /* 0x000fc600030f16ff */
[----:B------:R-:W-:Y:S01]  /*24a30*/  @P1 STG.E [R70.64], R40 ;  /* 0x0000002846001986 */ /* 0x000fe2000c101906 */
[----:B------:R-:W-:-:S03]  /*24a40*/  LEA R74, P1, R3, R2, 0x2 ;  /* 0x00000002034a7211 */ /* 0x000fc600078210ff */
[----:B------:R-:W3:Y:S01]  /*24a50*/  LDL.LU R243, [R1+0x254] ;  /* 0x0002540001f37983 */ /* 0x000ee20000300800 */
[----:B------:R-:W-:-:S03]  /*24a60*/  LEA.HI.X.SX32 R75, R3, R0, 0x2, P1 ;  /* 0x00000000034b7211 */ /* 0x000fc600008f16ff */
[----:B------:R2:W1:Y:S04]  /*24a70*/  LDS.128 R64, [R232+0x1800] ;  /* 0x00180000e8407984 */ /* 0x0004680000000c00 */
[----:B------:R-:W3:Y:S04]  /*24a80*/  LDL.LU R244, [R1+0x258] ;  /* 0x0002580001f47983 */ /* 0x000ee80000300800 */
[----:B--2---:R2:W-:Y:S01]  /*24a90*/  @P5 STG.E [R72.64], R36 ;  /* 0x0000002448005986 */ /* 0x0045e2000c101906 */
[----:B------:R-:W-:-:S03]  /*24aa0*/  ISETP.LT.AND P5, PT, R168, c[0x0][0x17c], !P0 ;  /* 0x00005f00a8007a0c */ /* 0x000fc600047a1270 */
[----:B------:R-:W3:Y:S04]  /*24ab0*/  LDL.LU R232, [R1+0x25c] ;  /* 0x00025c0001e87983 */ /* 0x000ee80000300800 */
[----:B------:R-:W3:Y:S01]  /*24ac0*/  LDL.LU R168, [R1+0x260] ;  /* 0x0002600001a87983 */ /* 0x000ee20000300800 */
[----:B----4-:R-:W-:-:S03]  /*24ad0*/  ISETP.LT.AND P1, PT, R248, c[0x0][0x17c], !P0 ;  /* 0x00005f00f8007a0c */ /* 0x010fc60004721270 */
[----:B------:R-:W4:Y:S01]  /*24ae0*/  LDL.LU R248, [R1+0x264] ;  /* 0x0002640001f87983 */ /* 0x000f220000300800 */
[----:B------:R-:W-:Y:S01]  /*24af0*/  ISETP.LT.AND P2, PT, R240, c[0x0][0x17c], !P0 ;  /* 0x00005f00f0007a0c */ /* 0x000fe20004741270 */
[----:B------:R-:W-:Y:S01]  /*24b00*/  IMAD R77, R162, 0x2, R3 ;  /* 0x00000002a24d7824 */ /* 0x000fe200078e0203 */
[----:B------:R-:W-:-:S03]  /*24b10*/  ISETP.LT.AND P3, PT, R163, c[0x0][0x17c], !P0 ;  /* 0x00005f00a3007a0c */ /* 0x000fc60004761270 */
[----:B------:R-:W-:Y:S01]  /*24b20*/  IMAD R3, R162, 0x2, R77 ;  /* 0x00000002a2037824 */ /* 0x000fe200078e024d */
[----:B------:R-:W-:-:S04]  /*24b30*/  LEA R68, P6, R77, R2, 0x2 ;  /* 0x000000024d447211 */ /* 0x000fc800078c10ff */
[----:B------:R-:W-:Y:S01]  /*24b40*/  LEA.HI.X.SX32 R69, R77, R0, 0x2, P6 ;  /* 0x000000004d457211 */ /* 0x000fe200030f16ff */
[C---:B------:R-:W-:Y:S02]  /*24b50*/  IMAD R77, R162.reuse, 0x2, R3 ;  /* 0x00000002a24d7824 */ /* 0x040fe400078e0203 */
[----:B-1----:R1:W-:Y:S01]  /*24b60*/  @P2 STG.E [R74.64], R44 ;  /* 0x0000002c4a002986 */ /* 0x0023e2000c101906 */
[-C--:B------:R-:W-:Y:S02]  /*24b70*/  LEA R70, P2, R3, R2.reuse, 0x2 ;  /* 0x0000000203467211 */ /* 0x080fe400078410ff */
[----:B--2---:R-:W-:Y:S01]  /*24b80*/  LEA R72, P6, R77, R2, 0x2 ;  /* 0x000000024d487211 */ /* 0x004fe200078c10ff */
[----:B------:R2:W-:Y:S01]  /*24b90*/  @P4 STG.E [R68.64], R48 ;  /* 0x0000003044004986 */ /* 0x0005e2000c101906 */
[-C--:B------:R-:W-:Y:S01]  /*24ba0*/  LEA.HI.X.SX32 R71, R3, R0.reuse, 0x2, P2 ;  /* 0x0000000003477211 */ /* 0x080fe200010f16ff */
[----:B------:R-:W-:Y:S01]  /*24bb0*/  IMAD R3, R162, 0x2, R77 ;  /* 0x00000002a2037824 */ /* 0x000fe200078e024d */
[----:B------:R-:W-:-:S03]  /*24bc0*/  LEA.HI.X.SX32 R73, R77, R0, 0x2, P6 ;  /* 0x000000004d497211 */ /* 0x000fc600030f16ff */
[----:B------:R2:W-:Y:S01]  /*24bd0*/  @P3 STG.E [R70.64], R52 ;  /* 0x0000003446003986 */ /* 0x0005e2000c101906 */
[----:B------:R-:W-:Y:S01]  /*24be0*/  IMAD R77, R162, 0x2, R3 ;  /* 0x00000002a24d7824 */ /* 0x000fe200078e0203 */
[C---:B-1----:R-:W-:Y:S02]  /*24bf0*/  LEA R74, P3, R3.reuse, R2, 0x2 ;  /* 0x00000002034a7211 */ /* 0x042fe400078610ff */
[----:B---3--:R-:W-:Y:S02]  /*24c00*/  ISETP.LT.AND P4, PT, R164, c[0x0][0x17c], !P0 ;  /* 0x00005f00a4007a0c */ /* 0x008fe40004781270 */
[----:B------:R-:W3:Y:S01]  /*24c10*/  LDL.LU R164, [R1+0x268] ;  /* 0x0002680001a47983 */ /* 0x000ee20000300800 */
[----:B------:R-:W-:Y:S01]  /*24c20*/  LEA.HI.X.SX32 R75, R3, R0, 0x2, P3 ;  /* 0x00000000034b7211 */ /* 0x000fe200018f16ff */
[----:B------:R-:W-:Y:S01]  /*24c30*/  IMAD R3, R162, 0x2, R77 ;  /* 0x00000002a2037824 */ /* 0x000fe200078e024d */
[C---:B--2---:R-:W-:Y:S01]  /*24c40*/  LEA R68, P6, R77.reuse, R2, 0x2 ;  /* 0x000000024d447211 */ /* 0x044fe200078c10ff */
[----:B------:R1:W-:Y:S03]  /*24c50*/  @P5 STG.E [R72.64], R56 ;  /* 0x0000003848005986 */ /* 0x0003e6000c101906 */
[----:B------:R-:W-:Y:S01]  /*24c60*/  LEA.HI.X.SX32 R69, R77, R0, 0x2, P6 ;  /* 0x000000004d457211 */ /* 0x000fe200030f16ff */
[----:B------:R2:W-:Y:S01]  /*24c70*/  @P1 STG.E [R74.64], R60 ;  /* 0x0000003c4a001986 */ /* 0x0005e2000c101906 */
[----:B------:R-:W-:-:S02]  /*24c80*/  LEA R70, P1, R3, R2, 0x2 ;  /* 0x0000000203467211 */ /* 0x000fc400078210ff */
[----:B------:R-:W-:Y:S01]  /*24c90*/  ISETP.LT.AND P2, PT, R243, c[0x0][0x17c], !P0 ;  /* 0x00005f00f3007a0c */ /* 0x000fe20004741270 */
[----:B------:R1:W-:Y:S01]  /*24ca0*/  @P4 STG.E [R68.64], R64 ;  /* 0x0000004044004986 */ /* 0x0003e2000c101906 */
[----:B------:R-:W-:-:S03]  /*24cb0*/  LEA.HI.X.SX32 R71, R3, R0, 0x2, P1 ;  /* 0x0000000003477211 */ /* 0x000fc600008f16ff */
[----:B------:R-:W3:Y:S01]  /*24cc0*/  LDL.LU R243, [R1+0x26c] ;  /* 0x00026c0001f37983 */ /* 0x000ee20000300800 */
[----:B------:R-:W-:-:S03]  /*24cd0*/  ISETP.LT.AND P5, PT, R244, c[0x0][0x17c], !P0 ;  /* 0x00005f00f4007a0c */ /* 0x000fc600047a1270 */
[----:B------:R-:W3:Y:S01]  /*24ce0*/  LDL.LU R244, [R1+0x270] ;  /* 0x0002700001f47983 */ /* 0x000ee20000300800 */
[----:B------:R-:W-:-:S03]  /*24cf0*/  ISETP.LT.AND P3, PT, R232, c[0x0][0x17c], !P0 ;  /* 0x00005f00e8007a0c */ /* 0x000fc60004761270 */
[----:B------:R-:W3:Y:S01]  /*24d00*/  LDL.LU R232, [R1+0x274] ;  /* 0x0002740001e87983 */ /* 0x000ee20000300800 */
[----:B------:R-:W-:-:S03]  /*24d10*/  ISETP.LT.AND P4, PT, R168, c[0x0][0x17c], !P0 ;  /* 0x00005f00a8007a0c */ /* 0x000fc60004781270 */
[----:B------:R-:W3:Y:S01]  /*24d20*/  LDL.LU R168, [R1+0x278] ;  /* 0x0002780001a87983 */ /* 0x000ee20000300800 */
[----:B----4-:R-:W-:-:S03]  /*24d30*/  ISETP.LT.AND P1, PT, R248, c[0x0][0x17c], !P0 ;  /* 0x00005f00f8007a0c */ /* 0x010fc60004721270 */
[----:B------:R-:W4:Y:S01]  /*24d40*/  LDL.LU R248, [R1+0x27c] ;  /* 0x00027c0001f87983 */ /* 0x000f220000300800 */
[----:B------:R-:W-:-:S04]  /*24d50*/  IMAD R77, R162, 0x2, R3 ;  /* 0x00000002a24d7824 */ /* 0x000fc800078e0203 */
[C---:B------:R-:W-:Y:S01]  /*24d60*/  IMAD R3, R162.reuse, 0x2, R77 ;  /* 0x00000002a2037824 */ /* 0x040fe200078e024d */
[C---:B-1----:R-:W-:Y:S01]  /*24d70*/  LEA R72, P6, R77.reuse, R2, 0x2 ;  /* 0x000000024d487211 */ /* 0x042fe200078c10ff */
[----:B------:R1:W-:Y:S03]  /*24d80*/  @P2 STG.E [R70.64], R25 ;  /* 0x0000001946002986 */ /* 0x0003e6000c101906 */
[----:B------:R-:W-:Y:S01]  /*24d90*/  LEA.HI.X.SX32 R73, R77, R0, 0x2, P6 ;  /* 0x000000004d497211 */ /* 0x000fe200030f16ff */
[----:B------:R-:W-:Y:S01]  /*24da0*/  IMAD R77, R162, 0x2, R3 ;  /* 0x00000002a24d7824 */ /* 0x000fe200078e0203 */
[----:B--2---:R-:W-:-:S03]  /*24db0*/  LEA R74, P2, R3, R2, 0x2 ;  /* 0x00000002034a7211 */ /* 0x004fc600078410ff */
[----:B------:R2:W-:Y:S01]  /*24dc0*/  @P5 STG.E [R72.64], R21 ;  /* 0x0000001548005986 */ /* 0x0005e2000c101906 */
[----:B------:R-:W-:Y:S01]  /*24dd0*/  LEA.HI.X.SX32 R75, R3, R0, 0x2, P2 ;  /* 0x00000000034b7211 */ /* 0x000fe200010f16ff */
[----:B------:R-:W-:Y:S01]  /*24de0*/  IMAD R3, R162, 0x2, R77 ;  /* 0x00000002a2037824 */ /* 0x000fe200078e024d */
[----:B------:R-:W-:-:S03]  /*24df0*/  LEA R68, P6, R77, R2, 0x2 ;  /* 0x000000024d447211 */ /* 0x000fc600078c10ff */
[----:B------:R2:W-:Y:S01]  /*24e00*/  @P3 STG.E [R74.64], R17 ;  /* 0x000000114a003986 */ /* 0x0005e2000c101906 */
[----:B-1----:R-:W-:Y:S01]  /*24e10*/  IMAD R71, R162, 0x2, R3 ;  /* 0x00000002a2477824 */ /* 0x002fe200078e0203 */
[----:B------:R-:W-:Y:S02]  /*24e20*/  LEA R24, P3, R3, R2, 0x2 ;  /* 0x0000000203187211 */ /* 0x000fe400078610ff */
[----:B---3--:R-:W-:Y:S02]  /*24e30*/  ISETP.LT.AND P5, PT, R164, c[0x0][0x17c], !P0 ;  /* 0x00005f00a4007a0c */ /* 0x008fe400047a1270 */
[----:B------:R-:W3:Y:S01]  /*24e40*/  LDL.LU R164, [R1+0x280] ;  /* 0x0002800001a47983 */ /* 0x000ee20000300800 */
[-C--:B------:R-:W-:Y:S02]  /*24e50*/  LEA.HI.X.SX32 R69, R77, R0.reuse, 0x2, P6 ;  /* 0x000000004d457211 */ /* 0x080fe400030f16ff */
[----:B------:R-:W-:Y:S01]  /*24e60*/  LEA.HI.X.SX32 R25, R3, R0, 0x2, P3 ;  /* 0x0000000003197211 */ /* 0x000fe200018f16ff */
[----:B------:R-:W-:Y:S01]  /*24e70*/  IMAD R3, R162, 0x2, R71 ;  /* 0x00000002a2037824 */ /* 0x000fe200078e0247 */
[C---:B------:R-:W-:Y:S01]  /*24e80*/  LEA R20, P6, R71.reuse, R2, 0x2 ;  /* 0x0000000247147211 */ /* 0x040fe200078c10ff */
[----:B------:R-:W-:Y:S03]  /*24e90*/  @P4 STG.E [R68.64], R29 ;  /* 0x0000001d44004986 */ /* 0x000fe6000c101906 */
[----:B--2---:R-:W-:Y:S01]  /*24ea0*/  LEA.HI.X.SX32 R21, R71, R0, 0x2, P6 ;  /* 0x0000000047157211 */ /* 0x004fe200030f16ff */
[----:B------:R1:W-:Y:S01]  /*24eb0*/  @P1 STG.E [R24.64], R9 ;  /* 0x0000000918001986 */ /* 0x0003e2000c101906 */
[----:B------:R-:W-:-:S02]  /*24ec0*/  LEA R16, P1, R3, R2, 0x2 ;  /* 0x0000000203107211 */ /* 0x000fc400078210ff */
[----:B------:R-:W-:Y:S01]  /*24ed0*/  ISETP.LT.AND P2, PT, R243, c[0x0][0x17c], !P0 ;  /* 0x00005f00f3007a0c */ /* 0x000fe20004741270 */
[----:B------:R-:W-:Y:S01]  /*24ee0*/  @P5 STG.E [R20.64], R13 ;  /* 0x0000000d14005986 */ /* 0x000fe2000c101906 */
[----:B------:R-:W-:Y:S02]  /*24ef0*/  LEA.HI.X.SX32 R17, R3, R0, 0x2, P1 ;  /* 0x0000000003117211 */ /* 0x000fe400008f16ff */
[----:B------:R-:W-:Y:S01]  /*24f00*/  ISETP.LT.AND P4, PT, R244, c[0x0][0x17c], !P0 ;  /* 0x00005f00f4007a0c */ /* 0x000fe20004781270 */
[----:B------:R-:W2:Y:S04]  /*24f10*/  LDL.LU R243, [R1+0x284] ;  /* 0x0002840001f37983 */ /* 0x000ea80000300800 */
[----:B------:R-:W2:Y:S01]  /*24f20*/  LDL.LU R244, [R1+0x288] ;  /* 0x0002880001f47983 */ /* 0x000ea20000300800 */
[----:B------:R-:W-:-:S03]  /*24f30*/  ISETP.LT.AND P3, PT, R232, c[0x0][0x17c], !P0 ;  /* 0x00005f00e8007a0c */ /* 0x000fc60004761270 */
[----:B------:R-:W2:Y:S01]  /*24f40*/  LDL.LU R232, [R1+0x28c] ;  /* 0x00028c0001e87983 */ /* 0x000ea20000300800 */
[----:B------:R-:W-:-:S03]  /*24f50*/  ISETP.LT.AND P5, PT, R168, c[0x0][0x17c], !P0 ;  /* 0x00005f00a8007a0c */ /* 0x000fc600047a1270 */
[----:B------:R-:W2:Y:S01]  /*24f60*/  LDL.LU R168, [R1+0x290] ;  /* 0x0002900001a87983 */ /* 0x000ea20000300800 */
[----:B----4-:R-:W-:-:S03]  /*24f70*/  ISETP.LT.AND P1, PT, R248, c[0x0][0x17c], !P0 ;  /* 0x00005f00f8007a0c */ /* 0x010fc60004721270 */
[----:B------:R-:W4:Y:S01]  /*24f80*/  LDL.LU R248, [R1+0x294] ;  /* 0x0002940001f87983 */ /* 0x000f220000300800 */
[----:B------:R-:W-:-:S04]  /*24f90*/  IMAD R71, R162, 0x2, R3 ;  /* 0x00000002a2477824 */ /* 0x000fc800078e0203 */
[C---:B------:R-:W-:Y:S01]  /*24fa0*/  IMAD R3, R162.reuse, 0x2, R71 ;  /* 0x00000002a2037824 */ /* 0x040fe200078e0247 */
[C---:B------:R-:W-:Y:S01]  /*24fb0*/  LEA R28, P6, R71.reuse, R2, 0x2 ;  /* 0x00000002471c7211 */ /* 0x040fe200078c10ff */
[----:B------:R3:W-:Y:S02]  /*24fc0*/  @P2 STG.E [R16.64], R5 ;  /* 0x0000000510002986 */ /* 0x0007e4000c101906 */
[----:B-1----:R-:W-:Y:S01]  /*24fd0*/  IMAD R25, R162, 0x2, R3 ;  /* 0x00000002a2197824 */ /* 0x002fe200078e0203 */
[----:B------:R-:W-:Y:S02]  /*24fe0*/  LEA.HI.X.SX32 R29, R71, R0, 0x2, P6 ;  /* 0x00000000471d7211 */ /* 0x000fe400030f16ff */
[----:B------:R-:W-:-:S03]  /*24ff0*/  LEA R8, P2, R3, R2, 0x2 ;  /* 0x0000000203087211 */ /* 0x000fc600078410ff */
[----:B------:R-:W-:Y:S01]  /*25000*/  @P4 STG.E [R28.64], R33 ;  /* 0x000000211c004986 */ /* 0x000fe2000c101906 */
[----:B------:R-:W-:Y:S01]  /*25010*/  LEA.HI.X.SX32 R9, R3, R0, 0x2, P2 ;  /* 0x0000000003097211 */ /* 0x000fe200010f16ff */
[----:B------:R-:W-:Y:S01]  /*25020*/  IMAD R3, R162, 0x2, R25 ;  /* 0x00000002a2037824 */ /* 0x000fe200078e0219 */
[----:B------:R-:W-:-:S03]  /*25030*/  LEA R12, P6, R25, R2, 0x2 ;  /* 0x00000002190c7211 */ /* 0x000fc600078c10ff */
[----:B------:R1:W-:Y:S01]  /*25040*/  @P3 STG.E [R8.64], R41 ;  /* 0x0000002908003986 */ /* 0x0003e2000c101906 */
[----:B---3--:R-:W-:Y:S01]  /*25050*/  IMAD R17, R162, 0x2, R3 ;  /* 0x00000002a2117824 */ /* 0x008fe200078e0203 */
[----:B------:R-:W-:Y:S02]  /*25060*/  LEA R4, P3, R3, R2, 0x2 ;  /* 0x0000000203047211 */ /* 0x000fe400078610ff */
[----:B------:R-:W-:Y:S02]  /*25070*/  ISETP.LT.AND P4, PT, R164, c[0x0][0x17c], !P0 ;  /* 0x00005f00a4007a0c */ /* 0x000fe40004781270 */
[----:B------:R-:W3:Y:S01]  /*25080*/  LDL.LU R164, [R1+0x298] ;  /* 0x0002980001a47983 */ /* 0x000ee20000300800 */
[-C--:B------:R-:W-:Y:S02]  /*25090*/  LEA.HI.X.SX32 R13, R25, R0.reuse, 0x2, P6 ;  /* 0x00000000190d7211 */ /* 0x080fe400030f16ff */
[----:B------:R-:W-:Y:S01]  /*250a0*/  LEA.HI.X.SX32 R5, R3, R0, 0x2, P3 ;  /* 0x0000000003057211 */ /* 0x000fe200018f16ff */
[----:B------:R-:W-:Y:S01]  /*250b0*/  IMAD R3, R162, 0x2, R17 ;  /* 0x00000002a2037824 */ /* 0x000fe200078e0211 */
[C---:B------:R-:W-:Y:S01]  /*250c0*/  LEA R16, P6, R17.reuse, R2, 0x2 ;  /* 0x0000000211107211 */ /* 0x040fe200078c10ff */
[----:B------:R2:W-:Y:S03]  /*250d0*/  @P5 STG.E [R12.64], R37 ;  /* 0x000000250c005986 */ /* 0x0005e6000c101906 */
[----:B------:R-:W-:Y:S01]  /*250e0*/  LEA.HI.X.SX32 R17, R17, R0, 0x2, P6 ;  /* 0x0000000011117211 */ /* 0x000fe200030f16ff */
[----:B------:R2:W-:Y:S01]  /*250f0*/  @P1 STG.E [R4.64], R45 ;  /* 0x0000002d04001986 */ /* 0x0005e2000c101906 */
[----:B-1----:R-:W-:-:S03]  /*25100*/  LEA R8, P1, R3, R2, 0x2 ;  /* 0x0000000203087211 */ /* 0x002fc600078210ff */
[----:B------:R1:W-:Y:S01]  /*25110*/  @P4 STG.E [R16.64], R49 ;  /* 0x0000003110004986 */ /* 0x0003e2000c101906 */
[----:B--2---:R-:W-:-:S03]  /*25120*/  ISETP.LT.AND P2, PT, R243, c[0x0][0x17c], !P0 ;  /* 0x00005f00f3007a0c */ /* 0x004fc60004741270 */
[----:B------:R-:W2:Y:S01]  /*25130*/  LDL.LU R243, [R1+0x29c] ;  /* 0x00029c0001f37983 */ /* 0x000ea20000300800 */
[----:B------:R-:W-:-:S03]  /*25140*/  ISETP.LT.AND P5, PT, R244, c[0x0][0x17c], !P0 ;  /* 0x00005f00f4007a0c */ /* 0x000fc600047a1270 */
[----:B------:R-:W2:Y:S01]  /*25150*/  LDL.LU R244, [R1+0x2a0] ;  /* 0x0002a00001f47983 */ /* 0x000ea20000300800 */
[----:B------:R-:W-:Y:S02]  /*25160*/  LEA.HI.X.SX32 R9, R3, R0, 0x2, P1 ;  /* 0x0000000003097211 */ /* 0x000fe400008f16ff */
[----:B------:R-:W-:Y:S02]  /*25170*/  ISETP.LT.AND P3, PT, R232, c[0x0][0x17c], !P0 ;  /* 0x00005f00e8007a0c */ /* 0x000fe40004761270 */
        /* <DEDUP_REMOVED lines=8> */
[----:B------:R1:W-:Y:S03]  /*25200*/  @P2 STG.E [R8.64], R53 ;  /* 0x0000003508002986 */ /* 0x0003e6000c101906 */
[----:B------:R-:W-:Y:S01]  /*25210*/  LEA.HI.X.SX32 R13, R21, R0, 0x2, P6 ;  /* 0x00000000150d7211 */ /* 0x000fe200030f16ff */
[----:B------:R-:W-:Y:S01]  /*25220*/  IMAD R21, R162, 0x2, R3 ;  /* 0x00000002a2157824 */ /* 0x000fe200078e0203 */
[----:B------:R-:W-:-:S03]  /*25230*/  LEA R4, P2, R3, R2, 0x2 ;  /* 0x0000000203047211 */ /* 0x000fc600078410ff */
[----:B------:R3:W-:Y:S01]  /*25240*/  @P5 STG.E [R12.64], R57 ;  /* 0x000000390c005986 */ /* 0x0007e2000c101906 */
[----:B------:R-:W-:Y:S01]  /*25250*/  LEA.HI.X.SX32 R5, R3, R0, 0x2, P2 ;  /* 0x0000000003057211 */ /* 0x000fe200010f16ff */
[----:B------:R-:W-:Y:S01]  /*25260*/  IMAD R3, R162, 0x2, R21 ;  /* 0x00000002a2037824 */ /* 0x000fe200078e0215 */
[----:B-1----:R-:W-:-:S03]  /*25270*/  LEA R16, P6, R21, R2, 0x2 ;  /* 0x0000000215107211 */ /* 0x002fc600078c10ff */
[----:B------:R1:W-:Y:S01]  /*25280*/  @P3 STG.E [R4.64], R61 ;  /* 0x0000003d04003986 */ /* 0x0003e2000c101906 */
[----:B------:R-:W-:Y:S01]  /*25290*/  LEA.HI.X.SX32 R17, R21, R0, 0x2, P6 ;  /* 0x0000000015117211 */ /* 0x000fe200030f16ff */
[----:B------:R-:W-:Y:S01]  /*252a0*/  IMAD R21, R162, 0x2, R3 ;  /* 0x00000002a2157824 */ /* 0x000fe200078e0203 */
[C---:B------:R-:W-:Y:S02]  /*252b0*/  LEA R8, P3, R3.reuse, R2, 0x2 ;  /* 0x0000000203087211 */ /* 0x040fe400078610ff */
[----:B---3--:R-:W-:Y:S02]  /*252c0*/  ISETP.LT.AND P5, PT, R164, c[0x0][0x17c], !P0 ;  /* 0x00005f00a4007a0c */ /* 0x008fe400047a1270 */
[----:B------:R-:W3:Y:S01]  /*252d0*/  LDL.LU R164, [R1+0x2b0] ;  /* 0x0002b00001a47983 */ /* 0x000ee20000300800 */
        /* <DEDUP_REMOVED lines=8> */
[----:B------:R-:W-:Y:S02]  /*25360*/  LEA.HI.X.SX32 R5, R3, R0, 0x2, P1 ;  /* 0x0000000003057211 */ /* 0x000fe400008f16ff */
[----:B--2---:R-:W-:Y:S02]  /*25370*/  ISETP.LT.AND P2, PT, R243, c[0x0][0x17c], !P0 ;  /* 0x00005f00f3007a0c */ /* 0x004fe40004741270 */
[----:B------:R-:W2:Y:S01]  /*25380*/  LDL.LU R243, [R1+0x2b4] ;  /* 0x0002b40001f37983 */ /* 0x000ea20000300800 */
[----:B------:R-:W-:-:S03]  /*25390*/  ISETP.LT.AND P4, PT, R244, c[0x0][0x17c], !P0 ;  /* 0x00005f00f4007a0c */ /* 0x000fc60004781270 */
        /* <DEDUP_REMOVED lines=76> */
[----:B------:R-:W2:Y:S01]  /*25860*/  LDL.LU R168, [R1] ;  /* 0x0000000001a87983 */ /* 0x000ea20000300800 */
        /* <DEDUP_REMOVED lines=9> */
[----:B------:R-:W-:Y:S01]  /*25900*/  @P4 STG.E [R16.64], R66 ;  /* 0x0000004210004986 */ /* 0x000fe2000c101906 */
        /* <DEDUP_REMOVED lines=10> */
[----:B------:R-:W-:Y:S02]  /*259b0*/  IMAD R3, R162, 0x2, R21 ;  /* 0x00000002a2037824 */ /* 0x000fe400078e0215 */
[----:B------:R2:W-:Y:S04]  /*259c0*/  @P5 STG.E [R12.64], R23 ;  /* 0x000000170c005986 */ /* 0x0005e8000c101906 */
[----:B------:R2:W-:Y:S01]  /*259d0*/  @P1 STG.E [R4.64], R19 ;  /* 0x0000001304001986 */ /* 0x0005e2000c101906 */
[----:B-1----:R-:W-:-:S04]  /*259e0*/  LEA R8, P1, R3, R2, 0x2 ;  /* 0x0000000203087211 */ /* 0x002fc800078210ff */
[----:B------:R-:W-:Y:S02]  /*259f0*/  LEA.HI.X.SX32 R9, R3, R0, 0x2, P1 ;  /* 0x0000000003097211 */ /* 0x000fe400008f16ff */
[----:B--2---:R-:W-:Y:S02]  /*25a00*/  ISETP.LT.AND P2, PT, R243, c[0x0][0x17c], !P0 ;  /* 0x00005f00f3007a0c */ /* 0x004fe40004741270 */
[----:B------:R-:W2:Y:S01]  /*25a10*/  LDL.LU R243, [R1+0xc] ;  /* 0x00000c0001f37983 */ /* 0x000ea20000300800 */
[----:B------:R-:W-:-:S03]  /*25a20*/  ISETP.LT.AND P5, PT, R244, c[0x0][0x17c], !P0 ;  /* 0x00005f00f4007a0c */ /* 0x000fc600047a1270 */
[----:B------:R-:W2:Y:S01]  /*25a30*/  LDL.LU R244, [R1+0x10] ;  /* 0x0000100001f47983 */ /* 0x000ea20000300800 */
[----:B------:R-:W-:-:S03]  /*25a40*/  ISETP.LT.AND P3, PT, R232, c[0x0][0x17c], !P0 ;  /* 0x00005f00e8007a0c */ /* 0x000fc60004761270 */
[----:B------:R-:W2:Y:S01]  /*25a50*/  LDL.LU R232, [R1+0x14] ;  /* 0x0000140001e87983 */ /* 0x000ea20000300800 */
[----:B----4-:R-:W-:-:S03]  /*25a60*/  ISETP.LT.AND P1, PT, R248, c[0x0][0x17c], !P0 ;  /* 0x00005f00f8007a0c */ /* 0x010fc60004721270 */
[----:B------:R-:W4:Y:S01]  /*25a70*/  LDL.LU R248, [R1+0x18] ;  /* 0x0000180001f87983 */ /* 0x000f220000300800 */
[----:B------:R-:W-:-:S04]  /*25a80*/  LEA R16, P6, R21, R2, 0x2 ;  /* 0x0000000215107211 */ /* 0x000fc800078c10ff */
[----:B------:R-:W-:Y:S01]  /*25a90*/  LEA.HI.X.SX32 R17, R21, R0, 0x2, P6 ;  /* 0x0000000015117211 */ /* 0x000fe200030f16ff */
[----:B------:R-:W-:-:S04]  /*25aa0*/  IMAD R21, R162, 0x2, R3 ;  /* 0x00000002a2157824 */ /* 0x000fc800078e0203 */
[C---:B------:R-:W-:Y:S01]  /*25ab0*/  IMAD R3, R162.reuse, 0x2, R21 ;  /* 0x00000002a2037824 */ /* 0x040fe200078e0215 */
[----:B------:R1:W-:Y:S01]  /*25ac0*/  @P4 STG.E [R16.64], R31 ;  /* 0x0000001f10004986 */ /* 0x0003e2000c101906 */
[-C--:B------:R-:W-:Y:S02]  /*25ad0*/  LEA R12, P6, R21, R2.reuse, 0x2 ;  /* 0x00000002150c7211 */ /* 0x080fe400078c10ff */
[C---:B------:R-:W-:Y:S01]  /*25ae0*/  IMAD R19, R162.reuse, 0x2, R3 ;  /* 0x00000002a2137824 */ /* 0x040fe200078e0203 */
[----:B------:R3:W-:Y:S01]  /*25af0*/  @P2 STG.E [R8.64], R11 ;  /* 0x0000000b08002986 */ /* 0x0007e2000c101906 */
[----:B------:R-:W-:Y:S02]  /*25b00*/  LEA R4, P2, R3, R2, 0x2 ;  /* 0x0000000203047211 */ /* 0x000fe400078410ff */
[-C--:B------:R-:W-:Y:S02]  /*25b10*/  LEA.HI.X.SX32 R13, R21, R0.reuse, 0x2, P6 ;  /* 0x00000000150d7211 */ /* 0x080fe400030f16ff */
[----:B------:R-:W-:Y:S01]  /*25b20*/  LEA.HI.X.SX32 R5, R3, R0, 0x2, P2 ;  /* 0x0000000003057211 */ /* 0x000fe200010f16ff */
[C---:B------:R-:W-:Y:S01]  /*25b30*/  IMAD R3, R162.reuse, 0x2, R19 ;  /* 0x00000002a2037824 */ /* 0x040fe200078e0213 */
[C---:B-1----:R-:W-:Y:S01]  /*25b40*/  LEA R16, P6, R19.reuse, R2, 0x2 ;  /* 0x0000000213107211 */ /* 0x042fe200078c10ff */
[----:B------:R1:W-:Y:S03]  /*25b50*/  @P5 STG.E [R12.64], R15 ;  /* 0x0000000f0c005986 */ /* 0x0003e6000c101906 */
[----:B------:R-:W-:Y:S01]  /*25b60*/  LEA.HI.X.SX32 R17, R19, R0, 0x2, P6 ;  /* 0x0000000013117211 */ /* 0x000fe200030f16ff */
[----:B------:R-:W-:Y:S01]  /*25b70*/  IMAD R19, R162, 0x2, R3 ;  /* 0x00000002a2137824 */ /* 0x000fe200078e0203 */
[----:B------:R1:W-:Y:S01]  /*25b80*/  @P3 STG.E [R4.64], R7 ;  /* 0x0000000704003986 */ /* 0x0003e2000c101906 */
[----:B---3--:R-:W-:-:S02]  /*25b90*/  LEA R8, P3, R3, R2, 0x2 ;  /* 0x0000000203087211 */ /* 0x008fc400078610ff */
[----:B------:R-:W-:Y:S01]  /*25ba0*/  IMAD R21, R162, 0x2, R19 ;  /* 0x00000002a2157824 */ /* 0x000fe200078e0213 */
[----:B------:R-:W-:Y:S02]  /*25bb0*/  ISETP.LT.AND P4, PT, R168, c[0x0][0x17c], !P0 ;  /* 0x00005f00a8007a0c */ /* 0x000fe40004781270 */
[----:B------:R-:W-:Y:S01]  /*25bc0*/  LEA.HI.X.SX32 R9, R3, R0, 0x2, P3 ;  /* 0x0000000003097211 */ /* 0x000fe200018f16ff */
[----:B------:R-:W-:Y:S01]  /*25bd0*/  IMAD R3, R162, 0x2, R21 ;  /* 0x00000002a2037824 */ /* 0x000fe200078e0215 */
[----:B------:R-:W-:-:S03]  /*25be0*/  ISETP.LT.AND P2, PT, R164, c[0x0][0x17c], !P0 ;  /* 0x00005f00a4007a0c */ /* 0x000fc60004741270 */
[----:B-1----:R-:W-:Y:S01]  /*25bf0*/  IMAD R13, R162, 0x2, R3 ;  /* 0x00000002a20d7824 */ /* 0x002fe200078e0203 */
[----:B------:R-:W-:-:S03]  /*25c00*/  LEA R10, P6, R19, R2, 0x2 ;  /* 0x00000002130a7211 */ /* 0x000fc600078c10ff */
[C---:B------:R-:W-:Y:S01]  /*25c10*/  IMAD R15, R162.reuse, 0x2, R13 ;  /* 0x00000002a20f7824 */ /* 0x040fe200078e020d */
[----:B------:R-:W-:Y:S01]  /*25c20*/  LEA.HI.X.SX32 R11, R19, R0, 0x2, P6 ;  /* 0x00000000130b7211 */ /* 0x000fe200030f16ff */
[----:B------:R1:W-:Y:S04]  /*25c30*/  @P4 STG.E [R16.64], R35 ;  /* 0x0000002310004986 */ /* 0x0003e8000c101906 */
[----:B------:R3:W-:Y:S01]  /*25c40*/  @P1 STG.E [R8.64], R43 ;  /* 0x0000002b08001986 */ /* 0x0007e2000c101906 */
[-C--:B------:R-:W-:Y:S02]  /*25c50*/  LEA R4, P1, R21, R2.reuse, 0x2 ;  /* 0x0000000215047211 */ /* 0x080fe400078210ff */
[-C--:B------:R-:W-:Y:S01]  /*25c60*/  LEA R12, P6, R13, R2.reuse, 0x2 ;  /* 0x000000020d0c7211 */ /* 0x080fe200078c10ff */
[----:B------:R3:W-:Y:S01]  /*25c70*/  @P2 STG.E [R10.64], R39 ;  /* 0x000000270a002986 */ /* 0x0007e2000c101906 */
[----:B-1----:R-:W-:Y:S01]  /*25c80*/  IMAD R17, R162, 0x2, R15 ;  /* 0x00000002a2117824 */ /* 0x002fe200078e020f */
[----:B------:R-:W-:-:S02]  /*25c90*/  LEA R6, P2, R3, R2, 0x2 ;  /* 0x0000000203067211 */ /* 0x000fc400078410ff */
[----:B------:R-:W-:Y:S01]  /*25ca0*/  LEA.HI.X.SX32 R5, R21, R0, 0x2, P1 ;  /* 0x0000000015057211 */ /* 0x000fe200008f16ff */
[----:B------:R-:W-:Y:S01]  /*25cb0*/  IMAD R19, R162, 0x2, R17 ;  /* 0x00000002a2137824 */ /* 0x000fe200078e0211 */
[----:B------:R-:W-:Y:S02]  /*25cc0*/  LEA R14, P1, R15, R2, 0x2 ;  /* 0x000000020f0e7211 */ /* 0x000fe400078210ff */
[----:B--2---:R-:W-:Y:S02]  /*25cd0*/  ISETP.LT.AND P5, PT, R243, c[0x0][0x17c], !P0 ;  /* 0x00005f00f3007a0c */ /* 0x004fe400047a1270 */
[----:B------:R-:W-:Y:S02]  /*25ce0*/  ISETP.LT.AND P4, PT, R244, c[0x0][0x17c], !P0 ;  /* 0x00005f00f4007a0c */ /* 0x000fe40004781270 */
[----:B------:R-:W-:Y:S02]  /*25cf0*/  ISETP.LT.AND P3, PT, R232, c[0x0][0x17c], !P0 ;  /* 0x00005f00e8007a0c */ /* 0x000fe40004761270 */
[----:B------:R-:W-:-:S02]  /*25d00*/  LEA.HI.X.SX32 R7, R3, R0, 0x2, P2 ;  /* 0x0000000003077211 */ /* 0x000fc400010f16ff */
[----:B------:R-:W-:Y:S02]  /*25d10*/  LEA.HI.X.SX32 R13, R13, R0, 0x2, P6 ;  /* 0x000000000d0d7211 */ /* 0x000fe400030f16ff */
[----:B---3--:R-:W-:Y:S02]  /*25d20*/  LEA R8, P6, R19, R2, 0x2 ;  /* 0x0000000213087211 */ /* 0x008fe400078c10ff */
[-C--:B------:R-:W-:Y:S02]  /*25d30*/  LEA.HI.X.SX32 R15, R15, R0.reuse, 0x2, P1 ;  /* 0x000000000f0f7211 */ /* 0x080fe400008f16ff */
[----:B------:R-:W-:Y:S02]  /*25d40*/  ISETP.LT.AND P1, PT, R251, c[0x0][0x17c], !P0 ;  /* 0x00005f00fb007a0c */ /* 0x000fe40004721270 */
[----:B------:R-:W-:Y:S02]  /*25d50*/  LEA.HI.X.SX32 R9, R19, R0, 0x2, P6 ;  /* 0x0000000013097211 */ /* 0x000fe400030f16ff */
[C---:B------:R-:W-:Y:S01]  /*25d60*/  LEA R2, P6, R17.reuse, R2, 0x2 ;  /* 0x0000000211027211 */ /* 0x040fe200078c10ff */
[----:B------:R1:W-:Y:S03]  /*25d70*/  @P5 STG.E [R4.64], R47 ;  /* 0x0000002f04005986 */ /* 0x0003e6000c101906 */
[----:B------:R-:W-:Y:S01]  /*25d80*/  LEA.HI.X.SX32 R3, R17, R0, 0x2, P6 ;  /* 0x0000000011037211 */ /* 0x000fe200030f16ff */
[----:B------:R1:W-:Y:S04]  /*25d90*/  @P4 STG.E [R6.64], R51 ;  /* 0x0000003306004986 */ /* 0x0003e8000c101906 */
[----:B------:R1:W-:Y:S01]  /*25da0*/  @P3 STG.E [R12.64], R55 ;  /* 0x000000370c003986 */ /* 0x0003e2000c101906 */
[----:B----4-:R-:W-:-:S02]  /*25db0*/  ISETP.LT.AND P2, PT, R248, c[0x0][0x17c], !P0 ;  /* 0x00005f00f8007a0c */ /* 0x010fc40004741270 */
[----:B------:R-:W-:-:S11]  /*25dc0*/  ISETP.LT.AND P0, PT, R208, c[0x0][0x17c], !P0 ;  /* 0x00005f00d0007a0c */ /* 0x000fd60004701270 */
[----:B------:R1:W-:Y:S04]  /*25dd0*/  @P2 STG.E [R14.64], R59 ;  /* 0x0000003b0e002986 */ /* 0x0003e8000c101906 */
[----:B------:R1:W-:Y:S01]  /*25de0*/  @P1 STG.E [R2.64], R63 ;  /* 0x0000003f02001986 */ /* 0x0003e2000c101906 */
[----:B------:R-:W-:Y:S05]  /*25df0*/  @!P0 EXIT ;  /* 0x000000000000894d */ /* 0x000fea0003800000 */
[----:B------:R-:W-:Y:S01]  /*25e00*/  STG.E [R8.64], R67 ;  /* 0x0000004308007986 */ /* 0x000fe2000c101906 */
[----:B------:R-:W-:Y:S05]  /*25e10*/  EXIT ;  /* 0x000000000000794d */ /* 0x000fea0003800000 */
.L_x_2:
[----:B------:R-:W-:-:S00]  /*25e20*/  BRA `(.L_x_2) ;  /* 0xfffffff000007947 */ /* 0x000fc0000383ffff */
[----:B------:R-:W-:-:S00]  /*25e30*/  NOP ;  /* 0x0000000000007918 */ /* 0x000fc00000000000 */
        /* <DEDUP_REMOVED lines=12> */
.L_x_3:


//--------------------- .nv.shared.matmul_kernel  --------------------------
	.section	.nv.shared.matmul_kernel,"aw",@nobits
	.sectionflags	@""
	.align	16
